	.target	sm_90a

	.elftype	@"ET_EXEC"


//--------------------- .note.nv.tkinfo           --------------------------
	.section	.note.nv.tkinfo,"",@"SHT_NOTE"
	.sectionflags	@"SHF_NOTE_NV_TKINFO"
	.tkinfo
        /*0018*/ 	.word	0x00000002
        /*0030*/ 	.string	""
        /*0030*/ 	.string	"ptxas"
        /*0030*/ 	.string	"Cuda compilation tools, release 13.0, V13.0.88"
        /*0030*/ 	.string	"Build cuda_13.0.r13.0/compiler.36424714_0"
        /*0030*/ 	.string	"-arch sm_90a -m 64 "



//--------------------- .note.nv.cuinfo           --------------------------
	.section	.note.nv.cuinfo,"",@"SHT_NOTE"
	.sectionflags	@"SHF_NOTE_NV_CUINFO"
        /*0018*/ 	.short	0x0002
        /*001a*/ 	.short	0x005a
        /*001c*/ 	.short	0x0082
	.zero		2


//--------------------- .nv.info                  --------------------------
	.section	.nv.info,"",@"SHT_CUDA_INFO"
	.align	4


	//----- nvinfo : EIATTR_REGCOUNT
	.align		4
        /*0000*/ 	.byte	0x04, 0x2f
        /*0002*/ 	.short	(.L_12 - .L_11)
	.align		4
.L_11:
        /*0004*/ 	.word	index@(_ZN7cutlass13device_kernelIN5flash22FlashAttnBwdPreprocessIN4cute5tupleIJNS3_1CILi64EEENS5_ILi192EEEEEENS_10bfloat16_tEfNS_4arch4Sm80ELb1ELb1EEEEEvNT_6ParamsE)
        /*0008*/ 	.word	0x0000004c


	//----- nvinfo : EIATTR_FRAME_SIZE
	.align		4
.L_12:
        /*000c*/ 	.byte	0x04, 0x11
        /*000e*/ 	.short	(.L_14 - .L_13)
	.align		4
.L_13:
        /*0010*/ 	.word	index@(_ZN7cutlass13device_kernelIN5flash22FlashAttnBwdPreprocessIN4cute5tupleIJNS3_1CILi64EEENS5_ILi192EEEEEENS_10bfloat16_tEfNS_4arch4Sm80ELb1ELb1EEEEEvNT_6ParamsE)
        /*0014*/ 	.word	0x00000000


	//----- nvinfo : EIATTR_REGCOUNT
	.align		4
.L_14:
        /*0018*/ 	.byte	0x04, 0x2f
        /*001a*/ 	.short	(.L_16 - .L_15)
	.align		4
.L_15:
        /*001c*/ 	.word	index@(_ZN7cutlass13device_kernelIN5flash19enable_sm80_to_sm89INS1_16FlashAttnBwdSm80INS1_25CollectiveMainloopBwdSm80ILi2ELi1EN4cute5tupleIJNS5_1CILi64EEENS7_ILi80EEENS7_ILi192EEEEEENS_10bfloat16_tEfNS_4arch4Sm80ELb1ELb0ELb0ELb1ELb1ELb0ELb1ELb0ELi2ELi4ELi2ELi2ELb0EEENS1_24CollectiveEpilogueBwdGQAISB_fSE_Li256ELb1ELb1EEENS1_25SingleTileBwdLPTSchedulerILb1ELi80ELb1EEEEEEEEEvNT_6ParamsE)
        /*0020*/ 	.word	0x00000004


	//----- nvinfo : EIATTR_FRAME_SIZE
	.align		4
.L_16:
        /*0024*/ 	.byte	0x04, 0x11
        /*0026*/ 	.short	(.L_18 - .L_17)
	.align		4
.L_17:
        /*0028*/ 	.word	index@(_ZN7cutlass13device_kernelIN5flash19enable_sm80_to_sm89INS1_16FlashAttnBwdSm80INS1_25CollectiveMainloopBwdSm80ILi2ELi1EN4cute5tupleIJNS5_1CILi64EEENS7_ILi80EEENS7_ILi192EEEEEENS_10bfloat16_tEfNS_4arch4Sm80ELb1ELb0ELb0ELb1ELb1ELb0ELb1ELb0ELi2ELi4ELi2ELi2ELb0EEENS1_24CollectiveEpilogueBwdGQAISB_fSE_Li256ELb1ELb1EEENS1_25SingleTileBwdLPTSchedulerILb1ELi80ELb1EEEEEEEEEvNT_6ParamsE)
        /*002c*/ 	.word	0x00000000


	//----- nvinfo : EIATTR_REGCOUNT
	.align		4
.L_18:
        /*0030*/ 	.byte	0x04, 0x2f
        /*0032*/ 	.short	(.L_20 - .L_19)
	.align		4
.L_19:
        /*0034*/ 	.word	index@(_ZN7cutlass13device_kernelIN5flash32FlashAttnBwdPostprocessConvertdQIN4cute5tupleIJNS3_1CILi64EEENS5_ILi192EEEEEENS_10bfloat16_tEfNS_4arch4Sm80ELi256ENS3_8TiledMMAINS3_8MMA_AtomIJNS3_30SM80_16x8x16_F32BF16BF16F32_TNEEEENS3_6LayoutINS4_IJNS5_ILi2EEENS5_ILi4EEENS5_ILi1EEEEEENS4_IJSJ_SH_NS5_ILi0EEEEEEEENS4_IJNS5_ILi32EEES6_NS5_ILi16EEEEEEEELb0EEEEEvNT_6ParamsE)
        /*0038*/ 	.word	0x00000046


	//----- nvinfo : EIATTR_FRAME_SIZE
	.align		4
.L_20:
        /*003c*/ 	.byte	0x04, 0x11
        /*003e*/ 	.short	(.L_22 - .L_21)
	.align		4
.L_21:
        /*0040*/ 	.word	index@(_ZN7cutlass13device_kernelIN5flash32FlashAttnBwdPostprocessConvertdQIN4cute5tupleIJNS3_1CILi64EEENS5_ILi192EEEEEENS_10bfloat16_tEfNS_4arch4Sm80ELi256ENS3_8TiledMMAINS3_8MMA_AtomIJNS3_30SM80_16x8x16_F32BF16BF16F32_TNEEEENS3_6LayoutINS4_IJNS5_ILi2EEENS5_ILi4EEENS5_ILi1EEEEEENS4_IJSJ_SH_NS5_ILi0EEEEEEEENS4_IJNS5_ILi32EEES6_NS5_ILi16EEEEEEEELb0EEEEEvNT_6ParamsE)
        /*0044*/ 	.word	0x00000000


	//----- nvinfo : EIATTR_REGCOUNT
	.align		4
.L_22:
        /*0048*/ 	.byte	0x04, 0x2f
        /*004a*/ 	.short	(.L_24 - .L_23)
	.align		4
.L_23:
        /*004c*/ 	.word	index@(_ZN7cutlass13device_kernelIN5flash32FlashAttnBwdPostprocessConvertdQIN4cute5tupleIJNS3_1CILi80EEENS5_ILi192EEEEEENS_10bfloat16_tEfNS_4arch4Sm80ELi256ENS3_8TiledMMAINS3_8MMA_AtomIJNS3_30SM80_16x8x16_F32BF16BF16F32_TNEEEENS3_6LayoutINS4_IJNS5_ILi4EEENS5_ILi2EEENS5_ILi1EEEEEENS4_IJSJ_SH_NS5_ILi0EEEEEEEENS4_IJNS5_ILi64EEENS5_ILi16EEESP_EEEEELb1EEEEEvNT_6ParamsE)
        /*0050*/ 	.word	0x00000050


	//----- nvinfo : EIATTR_FRAME_SIZE
	.align		4
.L_24:
        /*0054*/ 	.byte	0x04, 0x11
        /*0056*/ 	.short	(.L_26 - .L_25)
	.align		4
.L_25:
        /*0058*/ 	.word	index@(_ZN7cutlass13device_kernelIN5flash32FlashAttnBwdPostprocessConvertdQIN4cute5tupleIJNS3_1CILi80EEENS5_ILi192EEEEEENS_10bfloat16_tEfNS_4arch4Sm80ELi256ENS3_8TiledMMAINS3_8MMA_AtomIJNS3_30SM80_16x8x16_F32BF16BF16F32_TNEEEENS3_6LayoutINS4_IJNS5_ILi4EEENS5_ILi2EEENS5_ILi1EEEEEENS4_IJSJ_SH_NS5_ILi0EEEEEEEENS4_IJNS5_ILi64EEENS5_ILi16EEESP_EEEEELb1EEEEEvNT_6ParamsE)
        /*005c*/ 	.word	0x00000000


	//----- nvinfo : EIATTR_REGCOUNT
	.align		4
.L_26:
        /*0060*/ 	.byte	0x04, 0x2f
        /*0062*/ 	.short	(.L_28 - .L_27)
	.align		4
.L_27:
        /*0064*/ 	.word	index@(_ZN7cutlass13device_kernelIN5flash19enable_sm80_to_sm89INS1_16FlashAttnBwdSm80INS1_25CollectiveMainloopBwdSm80ILi2ELi1EN4cute5tupleIJNS5_1CILi64EEENS7_ILi80EEENS7_ILi192EEEEEENS_10bfloat16_tEfNS_4arch4Sm80ELb1ELb0ELb0ELb1ELb0ELb0ELb1ELb0ELi2ELi4ELi2ELi2ELb0EEENS1_24CollectiveEpilogueBwdGQAISB_fSE_Li256ELb1ELb0EEENS1_25SingleTileBwdLPTSchedulerILb1ELi80ELb0EEEEEEEEEvNT_6ParamsE)
        /*0068*/ 	.word	0x00000004


	//----- nvinfo : EIATTR_FRAME_SIZE
	.align		4
.L_28:
        /*006c*/ 	.byte	0x04, 0x11
        /*006e*/ 	.short	(.L_30 - .L_29)
	.align		4
.L_29:
        /*0070*/ 	.word	index@(_ZN7cutlass13device_kernelIN5flash19enable_sm80_to_sm89INS1_16FlashAttnBwdSm80INS1_25CollectiveMainloopBwdSm80ILi2ELi1EN4cute5tupleIJNS5_1CILi64EEENS7_ILi80EEENS7_ILi192EEEEEENS_10bfloat16_tEfNS_4arch4Sm80ELb1ELb0ELb0ELb1ELb0ELb0ELb1ELb0ELi2ELi4ELi2ELi2ELb0EEENS1_24CollectiveEpilogueBwdGQAISB_fSE_Li256ELb1ELb0EEENS1_25SingleTileBwdLPTSchedulerILb1ELi80ELb0EEEEEEEEEvNT_6ParamsE)
        /*0074*/ 	.word	0x00000000


	//----- nvinfo : EIATTR_REGCOUNT
	.align		4
.L_30:
        /*0078*/ 	.byte	0x04, 0x2f
        /*007a*/ 	.short	(.L_32 - .L_31)
	.align		4
.L_31:
        /*007c*/ 	.word	index@(_ZN7cutlass13device_kernelIN5flash19enable_sm80_to_sm89INS1_16FlashAttnBwdSm80INS1_25CollectiveMainloopBwdSm80ILi2ELi1EN4cute5tupleIJNS5_1CILi64EEENS7_ILi80EEENS7_ILi192EEEEEENS_10bfloat16_tEfNS_4arch4Sm80ELb1ELb0ELb0ELb1ELb1ELb0ELb1ELb0ELi2ELi4ELi2ELi2ELb0EEENS1_21CollectiveEpilogueBwdISB_SC_SE_Li256ELb1ELb1ELi4EEENS1_25SingleTileBwdLPTSchedulerILb1ELi80ELb1EEEEEEEEEvNT_6ParamsE)
        /*0080*/ 	.word	0x00000004


	//----- nvinfo : EIATTR_FRAME_SIZE
	.align		4
.L_32:
        /*0084*/ 	.byte	0x04, 0x11
        /*0086*/ 	.short	(.L_34 - .L_33)
	.align		4
.L_33:
        /*0088*/ 	.word	index@(_ZN7cutlass13device_kernelIN5flash19enable_sm80_to_sm89INS1_16FlashAttnBwdSm80INS1_25CollectiveMainloopBwdSm80ILi2ELi1EN4cute5tupleIJNS5_1CILi64EEENS7_ILi80EEENS7_ILi192EEEEEENS_10bfloat16_tEfNS_4arch4Sm80ELb1ELb0ELb0ELb1ELb1ELb0ELb1ELb0ELi2ELi4ELi2ELi2ELb0EEENS1_21CollectiveEpilogueBwdISB_SC_SE_Li256ELb1ELb1ELi4EEENS1_25SingleTileBwdLPTSchedulerILb1ELi80ELb1EEEEEEEEEvNT_6ParamsE)
        /*008c*/ 	.word	0x00000000


	//----- nvinfo : EIATTR_REGCOUNT
	.align		4
.L_34:
        /*0090*/ 	.byte	0x04, 0x2f
        /*0092*/ 	.short	(.L_36 - .L_35)
	.align		4
.L_35:
        /*0094*/ 	.word	index@(_ZN7cutlass13device_kernelIN5flash19enable_sm80_to_sm89INS1_16FlashAttnBwdSm80INS1_25CollectiveMainloopBwdSm80ILi2ELi1EN4cute5tupleIJNS5_1CILi64EEENS7_ILi80EEENS7_ILi192EEEEEENS_10bfloat16_tEfNS_4arch4Sm80ELb1ELb0ELb0ELb1ELb0ELb0ELb1ELb0ELi2ELi4ELi2ELi2ELb0EEENS1_21CollectiveEpilogueBwdISB_SC_SE_Li256ELb1ELb1ELi4EEENS1_25SingleTileBwdLPTSchedulerILb1ELi80ELb0EEEEEEEEEvNT_6ParamsE)
        /*0098*/ 	.word	0x00000004


	//----- nvinfo : EIATTR_FRAME_SIZE
	.align		4
.L_36:
        /*009c*/ 	.byte	0x04, 0x11
        /*009e*/ 	.short	(.L_38 - .L_37)
	.align		4
.L_37:
        /*00a0*/ 	.word	index@(_ZN7cutlass13device_kernelIN5flash19enable_sm80_to_sm89INS1_16FlashAttnBwdSm80INS1_25CollectiveMainloopBwdSm80ILi2ELi1EN4cute5tupleIJNS5_1CILi64EEENS7_ILi80EEENS7_ILi192EEEEEENS_10bfloat16_tEfNS_4arch4Sm80ELb1ELb0ELb0ELb1ELb0ELb0ELb1ELb0ELi2ELi4ELi2ELi2ELb0EEENS1_21CollectiveEpilogueBwdISB_SC_SE_Li256ELb1ELb1ELi4EEENS1_25SingleTileBwdLPTSchedulerILb1ELi80ELb0EEEEEEEEEvNT_6ParamsE)
        /*00a4*/ 	.word	0x00000000


	//----- nvinfo : EIATTR_REGCOUNT
	.align		4
.L_38:
        /*00a8*/ 	.byte	0x04, 0x2f
        /*00aa*/ 	.short	(.L_40 - .L_39)
	.align		4
.L_39:
        /*00ac*/ 	.word	index@(_ZN7cutlass13device_kernelIN5flash22FlashAttnBwdPreprocessIN4cute5tupleIJNS3_1CILi64EEENS5_ILi192EEEEEENS_10bfloat16_tEfNS_4arch4Sm80ELb1ELb0EEEEEvNT_6ParamsE)
        /*00b0*/ 	.word	0x0000005a


	//----- nvinfo : EIATTR_FRAME_SIZE
	.align		4
.L_40:
        /*00b4*/ 	.byte	0x04, 0x11
        /*00b6*/ 	.short	(.L_42 - .L_41)
	.align		4
.L_41:
        /*00b8*/ 	.word	index@(_ZN7cutlass13device_kernelIN5flash22FlashAttnBwdPreprocessIN4cute5tupleIJNS3_1CILi64EEENS5_ILi192EEEEEENS_10bfloat16_tEfNS_4arch4Sm80ELb1ELb0EEEEEvNT_6ParamsE)
        /*00bc*/ 	.word	0x00000000


	//----- nvinfo : EIATTR_REGCOUNT
	.align		4
.L_42:
        /*00c0*/ 	.byte	0x04, 0x2f
        /*00c2*/ 	.short	(.L_44 - .L_43)
	.align		4
.L_43:
        /*00c4*/ 	.word	index@(_ZN7cutlass13device_kernelIN5flash19enable_sm80_to_sm89INS1_16FlashAttnBwdSm80INS1_25CollectiveMainloopBwdSm80ILi2ELi1EN4cute5tupleIJNS5_1CILi64EEENS7_ILi80EEENS7_ILi192EEEEEENS_10bfloat16_tEfNS_4arch4Sm80ELb1ELb0ELb0ELb0ELb1ELb0ELb1ELb0ELi2ELi4ELi2ELi2ELb0EEENS1_24CollectiveEpilogueBwdGQAISB_fSE_Li256ELb0ELb1EEENS1_25SingleTileBwdLPTSchedulerILb0ELi80ELb1EEEEEEEEEvNT_6ParamsE)
        /*00c8*/ 	.word	0x00000004


	//----- nvinfo : EIATTR_FRAME_SIZE
	.align		4
.L_44:
        /*00cc*/ 	.byte	0x04, 0x11
        /*00ce*/ 	.short	(.L_46 - .L_45)
	.align		4
.L_45:
        /*00d0*/ 	.word	index@(_ZN7cutlass13device_kernelIN5flash19enable_sm80_to_sm89INS1_16FlashAttnBwdSm80INS1_25CollectiveMainloopBwdSm80ILi2ELi1EN4cute5tupleIJNS5_1CILi64EEENS7_ILi80EEENS7_ILi192EEEEEENS_10bfloat16_tEfNS_4arch4Sm80ELb1ELb0ELb0ELb0ELb1ELb0ELb1ELb0ELi2ELi4ELi2ELi2ELb0EEENS1_24CollectiveEpilogueBwdGQAISB_fSE_Li256ELb0ELb1EEENS1_25SingleTileBwdLPTSchedulerILb0ELi80ELb1EEEEEEEEEvNT_6ParamsE)
        /*00d4*/ 	.word	0x00000000


	//----- nvinfo : EIATTR_REGCOUNT
	.align		4
.L_46:
        /*00d8*/ 	.byte	0x04, 0x2f
        /*00da*/ 	.short	(.L_48 - .L_47)
	.align		4
.L_47:
        /*00dc*/ 	.word	index@(_ZN7cutlass13device_kernelIN5flash19enable_sm80_to_sm89INS1_16FlashAttnBwdSm80INS1_25CollectiveMainloopBwdSm80ILi2ELi1EN4cute5tupleIJNS5_1CILi64EEENS7_ILi80EEENS7_ILi192EEEEEENS_10bfloat16_tEfNS_4arch4Sm80ELb1ELb0ELb0ELb0ELb0ELb0ELb1ELb0ELi2ELi4ELi2ELi2ELb0EEENS1_24CollectiveEpilogueBwdGQAISB_fSE_Li256ELb0ELb0EEENS1_25SingleTileBwdLPTSchedulerILb0ELi80ELb0EEEEEEEEEvNT_6ParamsE)
        /*00e0*/ 	.word	0x00000004


	//----- nvinfo : EIATTR_FRAME_SIZE
	.align		4
.L_48:
        /*00e4*/ 	.byte	0x04, 0x11
        /*00e6*/ 	.short	(.L_50 - .L_49)
	.align		4
.L_49:
        /*00e8*/ 	.word	index@(_ZN7cutlass13device_kernelIN5flash19enable_sm80_to_sm89INS1_16FlashAttnBwdSm80INS1_25CollectiveMainloopBwdSm80ILi2ELi1EN4cute5tupleIJNS5_1CILi64EEENS7_ILi80EEENS7_ILi192EEEEEENS_10bfloat16_tEfNS_4arch4Sm80ELb1ELb0ELb0ELb0ELb0ELb0ELb1ELb0ELi2ELi4ELi2ELi2ELb0EEENS1_24CollectiveEpilogueBwdGQAISB_fSE_Li256ELb0ELb0EEENS1_25SingleTileBwdLPTSchedulerILb0ELi80ELb0EEEEEEEEEvNT_6ParamsE)
        /*00ec*/ 	.word	0x00000000


	//----- nvinfo : EIATTR_REGCOUNT
	.align		4
.L_50:
        /*00f0*/ 	.byte	0x04, 0x2f
        /*00f2*/ 	.short	(.L_52 - .L_51)
	.align		4
.L_51:
        /*00f4*/ 	.word	index@(_ZN7cutlass13device_kernelIN5flash19enable_sm80_to_sm89INS1_16FlashAttnBwdSm80INS1_25CollectiveMainloopBwdSm80ILi2ELi1EN4cute5tupleIJNS5_1CILi64EEENS7_ILi80EEENS7_ILi192EEEEEENS_10bfloat16_tEfNS_4arch4Sm80ELb1ELb0ELb0ELb0ELb1ELb0ELb1ELb0ELi2ELi4ELi2ELi2ELb0EEENS1_21CollectiveEpilogueBwdISB_SC_SE_Li256ELb0ELb1ELi4EEENS1_25SingleTileBwdLPTSchedulerILb0ELi80ELb1EEEEEEEEEvNT_6ParamsE)
        /*00f8*/ 	.word	0x00000004


	//----- nvinfo : EIATTR_FRAME_SIZE
	.align		4
.L_52:
        /*00fc*/ 	.byte	0x04, 0x11
        /*00fe*/ 	.short	(.L_54 - .L_53)
	.align		4
.L_53:
        /*0100*/ 	.word	index@(_ZN7cutlass13device_kernelIN5flash19enable_sm80_to_sm89INS1_16FlashAttnBwdSm80INS1_25CollectiveMainloopBwdSm80ILi2ELi1EN4cute5tupleIJNS5_1CILi64EEENS7_ILi80EEENS7_ILi192EEEEEENS_10bfloat16_tEfNS_4arch4Sm80ELb1ELb0ELb0ELb0ELb1ELb0ELb1ELb0ELi2ELi4ELi2ELi2ELb0EEENS1_21CollectiveEpilogueBwdISB_SC_SE_Li256ELb0ELb1ELi4EEENS1_25SingleTileBwdLPTSchedulerILb0ELi80ELb1EEEEEEEEEvNT_6ParamsE)
        /*0104*/ 	.word	0x00000000


	//----- nvinfo : EIATTR_REGCOUNT
	.align		4
.L_54:
        /*0108*/ 	.byte	0x04, 0x2f
        /*010a*/ 	.short	(.L_56 - .L_55)
	.align		4
.L_55:
        /*010c*/ 	.word	index@(_ZN7cutlass13device_kernelIN5flash19enable_sm80_to_sm89INS1_16FlashAttnBwdSm80INS1_25CollectiveMainloopBwdSm80ILi2ELi1EN4cute5tupleIJNS5_1CILi64EEENS7_ILi80EEENS7_ILi192EEEEEENS_10bfloat16_tEfNS_4arch4Sm80ELb1ELb0ELb0ELb0ELb0ELb0ELb1ELb0ELi2ELi4ELi2ELi2ELb0EEENS1_21CollectiveEpilogueBwdISB_SC_SE_Li256ELb0ELb1ELi4EEENS1_25SingleTileBwdLPTSchedulerILb0ELi80ELb0EEEEEEEEEvNT_6ParamsE)
        /*0110*/ 	.word	0x00000004


	//----- nvinfo : EIATTR_FRAME_SIZE
	.align		4
.L_56:
        /*0114*/ 	.byte	0x04, 0x11
        /*0116*/ 	.short	(.L_58 - .L_57)
	.align		4
.L_57:
        /*0118*/ 	.word	index@(_ZN7cutlass13device_kernelIN5flash19enable_sm80_to_sm89INS1_16FlashAttnBwdSm80INS1_25CollectiveMainloopBwdSm80ILi2ELi1EN4cute5tupleIJNS5_1CILi64EEENS7_ILi80EEENS7_ILi192EEEEEENS_10bfloat16_tEfNS_4arch4Sm80ELb1ELb0ELb0ELb0ELb0ELb0ELb1ELb0ELi2ELi4ELi2ELi2ELb0EEENS1_21CollectiveEpilogueBwdISB_SC_SE_Li256ELb0ELb1ELi4EEENS1_25SingleTileBwdLPTSchedulerILb0ELi80ELb0EEEEEEEEEvNT_6ParamsE)
        /*011c*/ 	.word	0x00000000


	//----- nvinfo : EIATTR_REGCOUNT
	.align		4
.L_58:
        /*0120*/ 	.byte	0x04, 0x2f
        /*0122*/ 	.short	(.L_60 - .L_59)
	.align		4
.L_59:
        /*0124*/ 	.word	index@(_ZN7cutlass13device_kernelIN5flash19enable_sm80_to_sm89INS1_16FlashAttnBwdSm80INS1_25CollectiveMainloopBwdSm80ILi2ELi1EN4cute5tupleIJNS5_1CILi64EEENS7_ILi80EEENS7_ILi192EEEEEENS_10bfloat16_tEfNS_4arch4Sm80ELb0ELb1ELb0ELb1ELb1ELb0ELb1ELb0ELi2ELi4ELi2ELi2ELb0EEENS1_24CollectiveEpilogueBwdGQAISB_fSE_Li256ELb1ELb1EEENS1_19SingleTileSchedulerILb1ELb0ELb0ELi80EEEEEEEEEvNT_6ParamsE)
        /*0128*/ 	.word	0x00000004


	//----- nvinfo : EIATTR_FRAME_SIZE
	.align		4
.L_60:
        /*012c*/ 	.byte	0x04, 0x11
        /*012e*/ 	.short	(.L_62 - .L_61)
	.align		4
.L_61:
        /*0130*/ 	.word	index@(_ZN7cutlass13device_kernelIN5flash19enable_sm80_to_sm89INS1_16FlashAttnBwdSm80INS1_25CollectiveMainloopBwdSm80ILi2ELi1EN4cute5tupleIJNS5_1CILi64EEENS7_ILi80EEENS7_ILi192EEEEEENS_10bfloat16_tEfNS_4arch4Sm80ELb0ELb1ELb0ELb1ELb1ELb0ELb1ELb0ELi2ELi4ELi2ELi2ELb0EEENS1_24CollectiveEpilogueBwdGQAISB_fSE_Li256ELb1ELb1EEENS1_19SingleTileSchedulerILb1ELb0ELb0ELi80EEEEEEEEEvNT_6ParamsE)
        /*0134*/ 	.word	0x00000000


	//----- nvinfo : EIATTR_REGCOUNT
	.align		4
.L_62:
        /*0138*/ 	.byte	0x04, 0x2f
        /*013a*/ 	.short	(.L_64 - .L_63)
	.align		4
.L_63:
        /*013c*/ 	.word	index@(_ZN7cutlass13device_kernelIN5flash19enable_sm80_to_sm89INS1_16FlashAttnBwdSm80INS1_25CollectiveMainloopBwdSm80ILi2ELi1EN4cute5tupleIJNS5_1CILi64EEENS7_ILi80EEENS7_ILi192EEEEEENS_10bfloat16_tEfNS_4arch4Sm80ELb0ELb1ELb0ELb1ELb0ELb0ELb1ELb0ELi2ELi4ELi2ELi2ELb0EEENS1_24CollectiveEpilogueBwdGQAISB_fSE_Li256ELb1ELb0EEENS1_19SingleTileSchedulerILb1ELb0ELb0ELi80EEEEEEEEEvNT_6ParamsE)
        /*0140*/ 	.word	0x00000004


	//----- nvinfo : EIATTR_FRAME_SIZE
	.align		4
.L_64:
        /*0144*/ 	.byte	0x04, 0x11
        /*0146*/ 	.short	(.L_66 - .L_65)
	.align		4
.L_65:
        /*0148*/ 	.word	index@(_ZN7cutlass13device_kernelIN5flash19enable_sm80_to_sm89INS1_16FlashAttnBwdSm80INS1_25CollectiveMainloopBwdSm80ILi2ELi1EN4cute5tupleIJNS5_1CILi64EEENS7_ILi80EEENS7_ILi192EEEEEENS_10bfloat16_tEfNS_4arch4Sm80ELb0ELb1ELb0ELb1ELb0ELb0ELb1ELb0ELi2ELi4ELi2ELi2ELb0EEENS1_24CollectiveEpilogueBwdGQAISB_fSE_Li256ELb1ELb0EEENS1_19SingleTileSchedulerILb1ELb0ELb0ELi80EEEEEEEEEvNT_6ParamsE)
        /*014c*/ 	.word	0x00000000


	//----- nvinfo : EIATTR_REGCOUNT
	.align		4
.L_66:
        /*0150*/ 	.byte	0x04, 0x2f
        /*0152*/ 	.short	(.L_68 - .L_67)
	.align		4
.L_67:
        /*0154*/ 	.word	index@(_ZN7cutlass13device_kernelIN5flash19enable_sm80_to_sm89INS1_16FlashAttnBwdSm80INS1_25CollectiveMainloopBwdSm80ILi2ELi1EN4cute5tupleIJNS5_1CILi64EEENS7_ILi80EEENS7_ILi192EEEEEENS_10bfloat16_tEfNS_4arch4Sm80ELb0ELb1ELb0ELb1ELb1ELb0ELb1ELb0ELi2ELi4ELi2ELi2ELb0EEENS1_21CollectiveEpilogueBwdISB_SC_SE_Li256ELb1ELb1ELi4EEENS1_19SingleTileSchedulerILb1ELb0ELb0ELi80EEEEEEEEEvNT_6ParamsE)
        /*0158*/ 	.word	0x00000004


	//----- nvinfo : EIATTR_FRAME_SIZE
	.align		4
.L_68:
        /*015c*/ 	.byte	0x04, 0x11
        /*015e*/ 	.short	(.L_70 - .L_69)
	.align		4
.L_69:
        /*0160*/ 	.word	index@(_ZN7cutlass13device_kernelIN5flash19enable_sm80_to_sm89INS1_16FlashAttnBwdSm80INS1_25CollectiveMainloopBwdSm80ILi2ELi1EN4cute5tupleIJNS5_1CILi64EEENS7_ILi80EEENS7_ILi192EEEEEENS_10bfloat16_tEfNS_4arch4Sm80ELb0ELb1ELb0ELb1ELb1ELb0ELb1ELb0ELi2ELi4ELi2ELi2ELb0EEENS1_21CollectiveEpilogueBwdISB_SC_SE_Li256ELb1ELb1ELi4EEENS1_19SingleTileSchedulerILb1ELb0ELb0ELi80EEEEEEEEEvNT_6ParamsE)
        /*0164*/ 	.word	0x00000000


	//----- nvinfo : EIATTR_REGCOUNT
	.align		4
.L_70:
        /*0168*/ 	.byte	0x04, 0x2f
        /*016a*/ 	.short	(.L_72 - .L_71)
	.align		4
.L_71:
        /*016c*/ 	.word	index@(_ZN7cutlass13device_kernelIN5flash19enable_sm80_to_sm89INS1_16FlashAttnBwdSm80INS1_25CollectiveMainloopBwdSm80ILi2ELi1EN4cute5tupleIJNS5_1CILi64EEENS7_ILi80EEENS7_ILi192EEEEEENS_10bfloat16_tEfNS_4arch4Sm80ELb0ELb1ELb0ELb1ELb0ELb0ELb1ELb0ELi2ELi4ELi2ELi2ELb0EEENS1_21CollectiveEpilogueBwdISB_SC_SE_Li256ELb1ELb1ELi4EEENS1_19SingleTileSchedulerILb1ELb0ELb0ELi80EEEEEEEEEvNT_6ParamsE)
        /*0170*/ 	.word	0x00000004


	//----- nvinfo : EIATTR_FRAME_SIZE
	.align		4
.L_72:
        /*0174*/ 	.byte	0x04, 0x11
        /*0176*/ 	.short	(.L_74 - .L_73)
	.align		4
.L_73:
        /*0178*/ 	.word	index@(_ZN7cutlass13device_kernelIN5flash19enable_sm80_to_sm89INS1_16FlashAttnBwdSm80INS1_25CollectiveMainloopBwdSm80ILi2ELi1EN4cute5tupleIJNS5_1CILi64EEENS7_ILi80EEENS7_ILi192EEEEEENS_10bfloat16_tEfNS_4arch4Sm80ELb0ELb1ELb0ELb1ELb0ELb0ELb1ELb0ELi2ELi4ELi2ELi2ELb0EEENS1_21CollectiveEpilogueBwdISB_SC_SE_Li256ELb1ELb1ELi4EEENS1_19SingleTileSchedulerILb1ELb0ELb0ELi80EEEEEEEEEvNT_6ParamsE)
        /*017c*/ 	.word	0x00000000


	//----- nvinfo : EIATTR_REGCOUNT
	.align		4
.L_74:
        /*0180*/ 	.byte	0x04, 0x2f
        /*0182*/ 	.short	(.L_76 - .L_75)
	.align		4
.L_75:
        /*0184*/ 	.word	index@(_ZN7cutlass13device_kernelIN5flash19enable_sm80_to_sm89INS1_16FlashAttnBwdSm80INS1_25CollectiveMainloopBwdSm80ILi2ELi1EN4cute5tupleIJNS5_1CILi64EEENS7_ILi80EEENS7_ILi192EEEEEENS_10bfloat16_tEfNS_4arch4Sm80ELb0ELb1ELb0ELb0ELb1ELb0ELb1ELb0ELi2ELi4ELi2ELi2ELb0EEENS1_24CollectiveEpilogueBwdGQAISB_fSE_Li256ELb0ELb1EEENS1_19SingleTileSchedulerILb0ELb0ELb0ELi80EEEEEEEEEvNT_6ParamsE)
        /*0188*/ 	.word	0x00000004


	//----- nvinfo : EIATTR_FRAME_SIZE
	.align		4
.L_76:
        /*018c*/ 	.byte	0x04, 0x11
        /*018e*/ 	.short	(.L_78 - .L_77)
	.align		4
.L_77:
        /*0190*/ 	.word	index@(_ZN7cutlass13device_kernelIN5flash19enable_sm80_to_sm89INS1_16FlashAttnBwdSm80INS1_25CollectiveMainloopBwdSm80ILi2ELi1EN4cute5tupleIJNS5_1CILi64EEENS7_ILi80EEENS7_ILi192EEEEEENS_10bfloat16_tEfNS_4arch4Sm80ELb0ELb1ELb0ELb0ELb1ELb0ELb1ELb0ELi2ELi4ELi2ELi2ELb0EEENS1_24CollectiveEpilogueBwdGQAISB_fSE_Li256ELb0ELb1EEENS1_19SingleTileSchedulerILb0ELb0ELb0ELi80EEEEEEEEEvNT_6ParamsE)
        /*0194*/ 	.word	0x00000000


	//----- nvinfo : EIATTR_REGCOUNT
	.align		4
.L_78:
        /*0198*/ 	.byte	0x04, 0x2f
        /*019a*/ 	.short	(.L_80 - .L_79)
	.align		4
.L_79:
        /*019c*/ 	.word	index@(_ZN7cutlass13device_kernelIN5flash19enable_sm80_to_sm89INS1_16FlashAttnBwdSm80INS1_25CollectiveMainloopBwdSm80ILi2ELi1EN4cute5tupleIJNS5_1CILi64EEENS7_ILi80EEENS7_ILi192EEEEEENS_10bfloat16_tEfNS_4arch4Sm80ELb0ELb1ELb0ELb0ELb0ELb0ELb1ELb0ELi2ELi4ELi2ELi2ELb0EEENS1_24CollectiveEpilogueBwdGQAISB_fSE_Li256ELb0ELb0EEENS1_19SingleTileSchedulerILb0ELb0ELb0ELi80EEEEEEEEEvNT_6ParamsE)
        /*01a0*/ 	.word	0x00000004


	//----- nvinfo : EIATTR_FRAME_SIZE
	.align		4
.L_80:
        /*01a4*/ 	.byte	0x04, 0x11
        /*01a6*/ 	.short	(.L_82 - .L_81)
	.align		4
.L_81:
        /*01a8*/ 	.word	index@(_ZN7cutlass13device_kernelIN5flash19enable_sm80_to_sm89INS1_16FlashAttnBwdSm80INS1_25CollectiveMainloopBwdSm80ILi2ELi1EN4cute5tupleIJNS5_1CILi64EEENS7_ILi80EEENS7_ILi192EEEEEENS_10bfloat16_tEfNS_4arch4Sm80ELb0ELb1ELb0ELb0ELb0ELb0ELb1ELb0ELi2ELi4ELi2ELi2ELb0EEENS1_24CollectiveEpilogueBwdGQAISB_fSE_Li256ELb0ELb0EEENS1_19SingleTileSchedulerILb0ELb0ELb0ELi80EEEEEEEEEvNT_6ParamsE)
        /*01ac*/ 	.word	0x00000000


	//----- nvinfo : EIATTR_REGCOUNT
	.align		4
.L_82:
        /*01b0*/ 	.byte	0x04, 0x2f
        /*01b2*/ 	.short	(.L_84 - .L_83)
	.align		4
.L_83:
        /*01b4*/ 	.word	index@(_ZN7cutlass13device_kernelIN5flash19enable_sm80_to_sm89INS1_16FlashAttnBwdSm80INS1_25CollectiveMainloopBwdSm80ILi2ELi1EN4cute5tupleIJNS5_1CILi64EEENS7_ILi80EEENS7_ILi192EEEEEENS_10bfloat16_tEfNS_4arch4Sm80ELb0ELb1ELb0ELb0ELb1ELb0ELb1ELb0ELi2ELi4ELi2ELi2ELb0EEENS1_21CollectiveEpilogueBwdISB_SC_SE_Li256ELb0ELb1ELi4EEENS1_19SingleTileSchedulerILb0ELb0ELb0ELi80EEEEEEEEEvNT_6ParamsE)
        /*01b8*/ 	.word	0x00000004


	//----- nvinfo : EIATTR_FRAME_SIZE
	.align		4
.L_84:
        /*01bc*/ 	.byte	0x04, 0x11
        /*01be*/ 	.short	(.L_86 - .L_85)
	.align		4
.L_85:
        /*01c0*/ 	.word	index@(_ZN7cutlass13device_kernelIN5flash19enable_sm80_to_sm89INS1_16FlashAttnBwdSm80INS1_25CollectiveMainloopBwdSm80ILi2ELi1EN4cute5tupleIJNS5_1CILi64EEENS7_ILi80EEENS7_ILi192EEEEEENS_10bfloat16_tEfNS_4arch4Sm80ELb0ELb1ELb0ELb0ELb1ELb0ELb1ELb0ELi2ELi4ELi2ELi2ELb0EEENS1_21CollectiveEpilogueBwdISB_SC_SE_Li256ELb0ELb1ELi4EEENS1_19SingleTileSchedulerILb0ELb0ELb0ELi80EEEEEEEEEvNT_6ParamsE)
        /*01c4*/ 	.word	0x00000000


	//----- nvinfo : EIATTR_REGCOUNT
	.align		4
.L_86:
        /*01c8*/ 	.byte	0x04, 0x2f
        /*01ca*/ 	.short	(.L_88 - .L_87)
	.align		4
.L_87:
        /*01cc*/ 	.word	index@(_ZN7cutlass13device_kernelIN5flash19enable_sm80_to_sm89INS1_16FlashAttnBwdSm80INS1_25CollectiveMainloopBwdSm80ILi2ELi1EN4cute5tupleIJNS5_1CILi64EEENS7_ILi80EEENS7_ILi192EEEEEENS_10bfloat16_tEfNS_4arch4Sm80ELb0ELb1ELb0ELb0ELb0ELb0ELb1ELb0ELi2ELi4ELi2ELi2ELb0EEENS1_21CollectiveEpilogueBwdISB_SC_SE_Li256ELb0ELb1ELi4EEENS1_19SingleTileSchedulerILb0ELb0ELb0ELi80EEEEEEEEEvNT_6ParamsE)
        /*01d0*/ 	.word	0x00000004


	//----- nvinfo : EIATTR_FRAME_SIZE
	.align		4
.L_88:
        /*01d4*/ 	.byte	0x04, 0x11
        /*01d6*/ 	.short	(.L_90 - .L_89)
	.align		4
.L_89:
        /*01d8*/ 	.word	index@(_ZN7cutlass13device_kernelIN5flash19enable_sm80_to_sm89INS1_16FlashAttnBwdSm80INS1_25CollectiveMainloopBwdSm80ILi2ELi1EN4cute5tupleIJNS5_1CILi64EEENS7_ILi80EEENS7_ILi192EEEEEENS_10bfloat16_tEfNS_4arch4Sm80ELb0ELb1ELb0ELb0ELb0ELb0ELb1ELb0ELi2ELi4ELi2ELi2ELb0EEENS1_21CollectiveEpilogueBwdISB_SC_SE_Li256ELb0ELb1ELi4EEENS1_19SingleTileSchedulerILb0ELb0ELb0ELi80EEEEEEEEEvNT_6ParamsE)
        /*01dc*/ 	.word	0x00000000


	//----- nvinfo : EIATTR_REGCOUNT
	.align		4
.L_90:
        /*01e0*/ 	.byte	0x04, 0x2f
        /*01e2*/ 	.short	(.L_92 - .L_91)
	.align		4
.L_91:
        /*01e4*/ 	.word	index@(_ZN7cutlass13device_kernelIN5flash19enable_sm80_to_sm89INS1_16FlashAttnBwdSm80INS1_25CollectiveMainloopBwdSm80ILi2ELi1EN4cute5tupleIJNS5_1CILi64EEENS7_ILi80EEENS7_ILi192EEEEEENS_10bfloat16_tEfNS_4arch4Sm80ELb0ELb0ELb0ELb1ELb1ELb0ELb1ELb0ELi2ELi4ELi2ELi2ELb0EEENS1_24CollectiveEpilogueBwdGQAISB_fSE_Li256ELb1ELb1EEENS1_19SingleTileSchedulerILb1ELb0ELb0ELi80EEEEEEEEEvNT_6ParamsE)
        /*01e8*/ 	.word	0x00000004


	//----- nvinfo : EIATTR_FRAME_SIZE
	.align		4
.L_92:
        /*01ec*/ 	.byte	0x04, 0x11
        /*01ee*/ 	.short	(.L_94 - .L_93)
	.align		4
.L_93:
        /*01f0*/ 	.word	index@(_ZN7cutlass13device_kernelIN5flash19enable_sm80_to_sm89INS1_16FlashAttnBwdSm80INS1_25CollectiveMainloopBwdSm80ILi2ELi1EN4cute5tupleIJNS5_1CILi64EEENS7_ILi80EEENS7_ILi192EEEEEENS_10bfloat16_tEfNS_4arch4Sm80ELb0ELb0ELb0ELb1ELb1ELb0ELb1ELb0ELi2ELi4ELi2ELi2ELb0EEENS1_24CollectiveEpilogueBwdGQAISB_fSE_Li256ELb1ELb1EEENS1_19SingleTileSchedulerILb1ELb0ELb0ELi80EEEEEEEEEvNT_6ParamsE)
        /*01f4*/ 	.word	0x00000000


	//----- nvinfo : EIATTR_REGCOUNT
	.align		4
.L_94:
        /*01f8*/ 	.byte	0x04, 0x2f
        /*01fa*/ 	.short	(.L_96 - .L_95)
	.align		4
.L_95:
        /*01fc*/ 	.word	index@(_ZN7cutlass13device_kernelIN5flash19enable_sm80_to_sm89INS1_16FlashAttnBwdSm80INS1_25CollectiveMainloopBwdSm80ILi2ELi1EN4cute5tupleIJNS5_1CILi64EEENS7_ILi80EEENS7_ILi192EEEEEENS_10bfloat16_tEfNS_4arch4Sm80ELb0ELb0ELb0ELb1ELb0ELb0ELb1ELb0ELi2ELi4ELi2ELi2ELb0EEENS1_24CollectiveEpilogueBwdGQAISB_fSE_Li256ELb1ELb0EEENS1_19SingleTileSchedulerILb1ELb0ELb0ELi80EEEEEEEEEvNT_6ParamsE)
        /*0200*/ 	.word	0x00000004


	//----- nvinfo : EIATTR_FRAME_SIZE
	.align		4
.L_96:
        /*0204*/ 	.byte	0x04, 0x11
        /*0206*/ 	.short	(.L_98 - .L_97)
	.align		4
.L_97:
        /*0208*/ 	.word	index@(_ZN7cutlass13device_kernelIN5flash19enable_sm80_to_sm89INS1_16FlashAttnBwdSm80INS1_25CollectiveMainloopBwdSm80ILi2ELi1EN4cute5tupleIJNS5_1CILi64EEENS7_ILi80EEENS7_ILi192EEEEEENS_10bfloat16_tEfNS_4arch4Sm80ELb0ELb0ELb0ELb1ELb0ELb0ELb1ELb0ELi2ELi4ELi2ELi2ELb0EEENS1_24CollectiveEpilogueBwdGQAISB_fSE_Li256ELb1ELb0EEENS1_19SingleTileSchedulerILb1ELb0ELb0ELi80EEEEEEEEEvNT_6ParamsE)
        /*020c*/ 	.word	0x00000000


	//----- nvinfo : EIATTR_REGCOUNT
	.align		4
.L_98:
        /*0210*/ 	.byte	0x04, 0x2f
        /*0212*/ 	.short	(.L_100 - .L_99)
	.align		4
.L_99:
        /*0214*/ 	.word	index@(_ZN7cutlass13device_kernelIN5flash19enable_sm80_to_sm89INS1_16FlashAttnBwdSm80INS1_25CollectiveMainloopBwdSm80ILi2ELi1EN4cute5tupleIJNS5_1CILi64EEENS7_ILi80EEENS7_ILi192EEEEEENS_10bfloat16_tEfNS_4arch4Sm80ELb0ELb0ELb0ELb1ELb1ELb0ELb1ELb0ELi2ELi4ELi2ELi2ELb0EEENS1_21CollectiveEpilogueBwdISB_SC_SE_Li256ELb1ELb1ELi4EEENS1_19SingleTileSchedulerILb1ELb0ELb0ELi80EEEEEEEEEvNT_6ParamsE)
        /*0218*/ 	.word	0x00000004


	//----- nvinfo : EIATTR_FRAME_SIZE
	.align		4
.L_100:
        /*021c*/ 	.byte	0x04, 0x11
        /*021e*/ 	.short	(.L_102 - .L_101)
	.align		4
.L_101:
        /*0220*/ 	.word	index@(_ZN7cutlass13device_kernelIN5flash19enable_sm80_to_sm89INS1_16FlashAttnBwdSm80INS1_25CollectiveMainloopBwdSm80ILi2ELi1EN4cute5tupleIJNS5_1CILi64EEENS7_ILi80EEENS7_ILi192EEEEEENS_10bfloat16_tEfNS_4arch4Sm80ELb0ELb0ELb0ELb1ELb1ELb0ELb1ELb0ELi2ELi4ELi2ELi2ELb0EEENS1_21CollectiveEpilogueBwdISB_SC_SE_Li256ELb1ELb1ELi4EEENS1_19SingleTileSchedulerILb1ELb0ELb0ELi80EEEEEEEEEvNT_6ParamsE)
        /*0224*/ 	.word	0x00000000


	//----- nvinfo : EIATTR_REGCOUNT
	.align		4
.L_102:
        /*0228*/ 	.byte	0x04, 0x2f
        /*022a*/ 	.short	(.L_104 - .L_103)
	.align		4
.L_103:
        /*022c*/ 	.word	index@(_ZN7cutlass13device_kernelIN5flash19enable_sm80_to_sm89INS1_16FlashAttnBwdSm80INS1_25CollectiveMainloopBwdSm80ILi2ELi1EN4cute5tupleIJNS5_1CILi64EEENS7_ILi80EEENS7_ILi192EEEEEENS_10bfloat16_tEfNS_4arch4Sm80ELb0ELb0ELb0ELb1ELb0ELb0ELb1ELb0ELi2ELi4ELi2ELi2ELb0EEENS1_21CollectiveEpilogueBwdISB_SC_SE_Li256ELb1ELb1ELi4EEENS1_19SingleTileSchedulerILb1ELb0ELb0ELi80EEEEEEEEEvNT_6ParamsE)
        /*0230*/ 	.word	0x00000004


	//----- nvinfo : EIATTR_FRAME_SIZE
	.align		4
.L_104:
        /*0234*/ 	.byte	0x04, 0x11
        /*0236*/ 	.short	(.L_106 - .L_105)
	.align		4
.L_105:
        /*0238*/ 	.word	index@(_ZN7cutlass13device_kernelIN5flash19enable_sm80_to_sm89INS1_16FlashAttnBwdSm80INS1_25CollectiveMainloopBwdSm80ILi2ELi1EN4cute5tupleIJNS5_1CILi64EEENS7_ILi80EEENS7_ILi192EEEEEENS_10bfloat16_tEfNS_4arch4Sm80ELb0ELb0ELb0ELb1ELb0ELb0ELb1ELb0ELi2ELi4ELi2ELi2ELb0EEENS1_21CollectiveEpilogueBwdISB_SC_SE_Li256ELb1ELb1ELi4EEENS1_19SingleTileSchedulerILb1ELb0ELb0ELi80EEEEEEEEEvNT_6ParamsE)
        /*023c*/ 	.word	0x00000000


	//----- nvinfo : EIATTR_REGCOUNT
	.align		4
.L_106:
        /*0240*/ 	.byte	0x04, 0x2f
        /*0242*/ 	.short	(.L_108 - .L_107)
	.align		4
.L_107:
        /*0244*/ 	.word	index@(_ZN7cutlass13device_kernelIN5flash19enable_sm80_to_sm89INS1_16FlashAttnBwdSm80INS1_25CollectiveMainloopBwdSm80ILi2ELi1EN4cute5tupleIJNS5_1CILi64EEENS7_ILi80EEENS7_ILi192EEEEEENS_10bfloat16_tEfNS_4arch4Sm80ELb0ELb0ELb0ELb0ELb1ELb0ELb1ELb0ELi2ELi4ELi2ELi2ELb0EEENS1_24CollectiveEpilogueBwdGQAISB_fSE_Li256ELb0ELb1EEENS1_19SingleTileSchedulerILb0ELb0ELb0ELi80EEEEEEEEEvNT_6ParamsE)
        /*0248*/ 	.word	0x00000004


	//----- nvinfo : EIATTR_FRAME_SIZE
	.align		4
.L_108:
        /*024c*/ 	.byte	0x04, 0x11
        /*024e*/ 	.short	(.L_110 - .L_109)
	.align		4
.L_109:
        /*0250*/ 	.word	index@(_ZN7cutlass13device_kernelIN5flash19enable_sm80_to_sm89INS1_16FlashAttnBwdSm80INS1_25CollectiveMainloopBwdSm80ILi2ELi1EN4cute5tupleIJNS5_1CILi64EEENS7_ILi80EEENS7_ILi192EEEEEENS_10bfloat16_tEfNS_4arch4Sm80ELb0ELb0ELb0ELb0ELb1ELb0ELb1ELb0ELi2ELi4ELi2ELi2ELb0EEENS1_24CollectiveEpilogueBwdGQAISB_fSE_Li256ELb0ELb1EEENS1_19SingleTileSchedulerILb0ELb0ELb0ELi80EEEEEEEEEvNT_6ParamsE)
        /*0254*/ 	.word	0x00000000


	//----- nvinfo : EIATTR_REGCOUNT
	.align		4
.L_110:
        /*0258*/ 	.byte	0x04, 0x2f
        /*025a*/ 	.short	(.L_112 - .L_111)
	.align		4
.L_111:
        /*025c*/ 	.word	index@(_ZN7cutlass13device_kernelIN5flash19enable_sm80_to_sm89INS1_16FlashAttnBwdSm80INS1_25CollectiveMainloopBwdSm80ILi2ELi1EN4cute5tupleIJNS5_1CILi64EEENS7_ILi80EEENS7_ILi192EEEEEENS_10bfloat16_tEfNS_4arch4Sm80ELb0ELb0ELb0ELb0ELb0ELb0ELb1ELb0ELi2ELi4ELi2ELi2ELb0EEENS1_24CollectiveEpilogueBwdGQAISB_fSE_Li256ELb0ELb0EEENS1_19SingleTileSchedulerILb0ELb0ELb0ELi80EEEEEEEEEvNT_6ParamsE)
        /*0260*/ 	.word	0x00000004


	//----- nvinfo : EIATTR_FRAME_SIZE
	.align		4
.L_112:
        /*0264*/ 	.byte	0x04, 0x11
        /*0266*/ 	.short	(.L_114 - .L_113)
	.align		4
.L_113:
        /*0268*/ 	.word	index@(_ZN7cutlass13device_kernelIN5flash19enable_sm80_to_sm89INS1_16FlashAttnBwdSm80INS1_25CollectiveMainloopBwdSm80ILi2ELi1EN4cute5tupleIJNS5_1CILi64EEENS7_ILi80EEENS7_ILi192EEEEEENS_10bfloat16_tEfNS_4arch4Sm80ELb0ELb0ELb0ELb0ELb0ELb0ELb1ELb0ELi2ELi4ELi2ELi2ELb0EEENS1_24CollectiveEpilogueBwdGQAISB_fSE_Li256ELb0ELb0EEENS1_19SingleTileSchedulerILb0ELb0ELb0ELi80EEEEEEEEEvNT_6ParamsE)
        /*026c*/ 	.word	0x00000000


	//----- nvinfo : EIATTR_REGCOUNT
	.align		4
.L_114:
        /*0270*/ 	.byte	0x04, 0x2f
        /*0272*/ 	.short	(.L_116 - .L_115)
	.align		4
.L_115:
        /*0274*/ 	.word	index@(_ZN7cutlass13device_kernelIN5flash19enable_sm80_to_sm89INS1_16FlashAttnBwdSm80INS1_25CollectiveMainloopBwdSm80ILi2ELi1EN4cute5tupleIJNS5_1CILi64EEENS7_ILi80EEENS7_ILi192EEEEEENS_10bfloat16_tEfNS_4arch4Sm80ELb0ELb0ELb0ELb0ELb1ELb0ELb1ELb0ELi2ELi4ELi2ELi2ELb0EEENS1_21CollectiveEpilogueBwdISB_SC_SE_Li256ELb0ELb1ELi4EEENS1_19SingleTileSchedulerILb0ELb0ELb0ELi80EEEEEEEEEvNT_6ParamsE)
        /*0278*/ 	.word	0x00000004


	//----- nvinfo : EIATTR_FRAME_SIZE
	.align		4
.L_116:
        /*027c*/ 	.byte	0x04, 0x11
        /*027e*/ 	.short	(.L_118 - .L_117)
	.align		4
.L_117:
        /*0280*/ 	.word	index@(_ZN7cutlass13device_kernelIN5flash19enable_sm80_to_sm89INS1_16FlashAttnBwdSm80INS1_25CollectiveMainloopBwdSm80ILi2ELi1EN4cute5tupleIJNS5_1CILi64EEENS7_ILi80EEENS7_ILi192EEEEEENS_10bfloat16_tEfNS_4arch4Sm80ELb0ELb0ELb0ELb0ELb1ELb0ELb1ELb0ELi2ELi4ELi2ELi2ELb0EEENS1_21CollectiveEpilogueBwdISB_SC_SE_Li256ELb0ELb1ELi4EEENS1_19SingleTileSchedulerILb0ELb0ELb0ELi80EEEEEEEEEvNT_6ParamsE)
        /*0284*/ 	.word	0x00000000


	//----- nvinfo : EIATTR_REGCOUNT
	.align		4
.L_118:
        /*0288*/ 	.byte	0x04, 0x2f
        /*028a*/ 	.short	(.L_120 - .L_119)
	.align		4
.L_119:
        /*028c*/ 	.word	index@(_ZN7cutlass13device_kernelIN5flash19enable_sm80_to_sm89INS1_16FlashAttnBwdSm80INS1_25CollectiveMainloopBwdSm80ILi2ELi1EN4cute5tupleIJNS5_1CILi64EEENS7_ILi80EEENS7_ILi192EEEEEENS_10bfloat16_tEfNS_4arch4Sm80ELb0ELb0ELb0ELb0ELb0ELb0ELb1ELb0ELi2ELi4ELi2ELi2ELb0EEENS1_21CollectiveEpilogueBwdISB_SC_SE_Li256ELb0ELb1ELi4EEENS1_19SingleTileSchedulerILb0ELb0ELb0ELi80EEEEEEEEEvNT_6ParamsE)
        /*0290*/ 	.word	0x00000004


	//----- nvinfo : EIATTR_FRAME_SIZE
	.align		4
.L_120:
        /*0294*/ 	.byte	0x04, 0x11
        /*0296*/ 	.short	(.L_122 - .L_121)
	.align		4
.L_121:
        /*0298*/ 	.word	index@(_ZN7cutlass13device_kernelIN5flash19enable_sm80_to_sm89INS1_16FlashAttnBwdSm80INS1_25CollectiveMainloopBwdSm80ILi2ELi1EN4cute5tupleIJNS5_1CILi64EEENS7_ILi80EEENS7_ILi192EEEEEENS_10bfloat16_tEfNS_4arch4Sm80ELb0ELb0ELb0ELb0ELb0ELb0ELb1ELb0ELi2ELi4ELi2ELi2ELb0EEENS1_21CollectiveEpilogueBwdISB_SC_SE_Li256ELb0ELb1ELi4EEENS1_19SingleTileSchedulerILb0ELb0ELb0ELi80EEEEEEEEEvNT_6ParamsE)
        /*029c*/ 	.word	0x00000000


	//----- nvinfo : EIATTR_REGCOUNT
	.align		4
.L_122:
        /*02a0*/ 	.byte	0x04, 0x2f
        /*02a2*/ 	.short	(.L_124 - .L_123)
	.align		4
.L_123:
        /*02a4*/ 	.word	index@(_ZN7cutlass13device_kernelIN5flash19enable_sm80_to_sm89INS1_16FlashAttnBwdSm80INS1_25CollectiveMainloopBwdSm80ILi1ELi1EN4cute5tupleIJNS5_1CILi64EEES8_NS7_ILi192EEEEEENS_10bfloat16_tEfNS_4arch4Sm80ELb1ELb0ELb0ELb1ELb1ELb0ELb0ELb0ELi2ELi2ELi2ELi2ELb1EEENS1_24CollectiveEpilogueBwdGQAISA_fSD_Li256ELb1ELb1EEENS1_25SingleTileBwdLPTSchedulerILb1ELi64ELb1EEEEEEEEEvNT_6ParamsE)
        /*02a8*/ 	.word	0x00000004


	//----- nvinfo : EIATTR_FRAME_SIZE
	.align		4
.L_124:
        /*02ac*/ 	.byte	0x04, 0x11
        /*02ae*/ 	.short	(.L_126 - .L_125)
	.align		4
.L_125:
        /*02b0*/ 	.word	index@(_ZN7cutlass13device_kernelIN5flash19enable_sm80_to_sm89INS1_16FlashAttnBwdSm80INS1_25CollectiveMainloopBwdSm80ILi1ELi1EN4cute5tupleIJNS5_1CILi64EEES8_NS7_ILi192EEEEEENS_10bfloat16_tEfNS_4arch4Sm80ELb1ELb0ELb0ELb1ELb1ELb0ELb0ELb0ELi2ELi2ELi2ELi2ELb1EEENS1_24CollectiveEpilogueBwdGQAISA_fSD_Li256ELb1ELb1EEENS1_25SingleTileBwdLPTSchedulerILb1ELi64ELb1EEEEEEEEEvNT_6ParamsE)
        /*02b4*/ 	.word	0x00000000


	//----- nvinfo : EIATTR_REGCOUNT
	.align		4
.L_126:
        /*02b8*/ 	.byte	0x04, 0x2f
        /*02ba*/ 	.short	(.L_128 - .L_127)
	.align		4
.L_127:
        /*02bc*/ 	.word	index@(_ZN7cutlass13device_kernelIN5flash19enable_sm80_to_sm89INS1_16FlashAttnBwdSm80INS1_25CollectiveMainloopBwdSm80ILi1ELi1EN4cute5tupleIJNS5_1CILi64EEES8_NS7_ILi192EEEEEENS_10bfloat16_tEfNS_4arch4Sm80ELb1ELb0ELb0ELb1ELb0ELb0ELb0ELb0ELi2ELi2ELi2ELi2ELb1EEENS1_24CollectiveEpilogueBwdGQAISA_fSD_Li256ELb1ELb0EEENS1_25SingleTileBwdLPTSchedulerILb1ELi64ELb0EEEEEEEEEvNT_6ParamsE)
        /*02c0*/ 	.word	0x00000004


	//----- nvinfo : EIATTR_FRAME_SIZE
	.align		4
.L_128:
        /*02c4*/ 	.byte	0x04, 0x11
        /*02c6*/ 	.short	(.L_130 - .L_129)
	.align		4
.L_129:
        /*02c8*/ 	.word	index@(_ZN7cutlass13device_kernelIN5flash19enable_sm80_to_sm89INS1_16FlashAttnBwdSm80INS1_25CollectiveMainloopBwdSm80ILi1ELi1EN4cute5tupleIJNS5_1CILi64EEES8_NS7_ILi192EEEEEENS_10bfloat16_tEfNS_4arch4Sm80ELb1ELb0ELb0ELb1ELb0ELb0ELb0ELb0ELi2ELi2ELi2ELi2ELb1EEENS1_24CollectiveEpilogueBwdGQAISA_fSD_Li256ELb1ELb0EEENS1_25SingleTileBwdLPTSchedulerILb1ELi64ELb0EEEEEEEEEvNT_6ParamsE)
        /*02cc*/ 	.word	0x00000000


	//----- nvinfo : EIATTR_REGCOUNT
	.align		4
.L_130:
        /*02d0*/ 	.byte	0x04, 0x2f
        /*02d2*/ 	.short	(.L_132 - .L_131)
	.align		4
.L_131:
        /*02d4*/ 	.word	index@(_ZN7cutlass13device_kernelIN5flash19enable_sm80_to_sm89INS1_16FlashAttnBwdSm80INS1_25CollectiveMainloopBwdSm80ILi1ELi1EN4cute5tupleIJNS5_1CILi64EEES8_NS7_ILi192EEEEEENS_10bfloat16_tEfNS_4arch4Sm80ELb1ELb0ELb0ELb1ELb1ELb0ELb0ELb0ELi2ELi2ELi2ELi2ELb1EEENS1_21CollectiveEpilogueBwdISA_SB_SD_Li256ELb1ELb0ELi4EEENS1_25SingleTileBwdLPTSchedulerILb1ELi64ELb1EEEEEEEEEvNT_6ParamsE)
        /*02d8*/ 	.word	0x00000004


	//----- nvinfo : EIATTR_FRAME_SIZE
	.align		4
.L_132:
        /*02dc*/ 	.byte	0x04, 0x11
        /*02de*/ 	.short	(.L_134 - .L_133)
	.align		4
.L_133:
        /*02e0*/ 	.word	index@(_ZN7cutlass13device_kernelIN5flash19enable_sm80_to_sm89INS1_16FlashAttnBwdSm80INS1_25CollectiveMainloopBwdSm80ILi1ELi1EN4cute5tupleIJNS5_1CILi64EEES8_NS7_ILi192EEEEEENS_10bfloat16_tEfNS_4arch4Sm80ELb1ELb0ELb0ELb1ELb1ELb0ELb0ELb0ELi2ELi2ELi2ELi2ELb1EEENS1_21CollectiveEpilogueBwdISA_SB_SD_Li256ELb1ELb0ELi4EEENS1_25SingleTileBwdLPTSchedulerILb1ELi64ELb1EEEEEEEEEvNT_6ParamsE)
        /*02e4*/ 	.word	0x00000000


	//----- nvinfo : EIATTR_REGCOUNT
	.align		4
.L_134:
        /*02e8*/ 	.byte	0x04, 0x2f
        /*02ea*/ 	.short	(.L_136 - .L_135)
	.align		4
.L_135:
        /*02ec*/ 	.word	index@(_ZN7cutlass13device_kernelIN5flash19enable_sm80_to_sm89INS1_16FlashAttnBwdSm80INS1_25CollectiveMainloopBwdSm80ILi1ELi1EN4cute5tupleIJNS5_1CILi64EEES8_NS7_ILi192EEEEEENS_10bfloat16_tEfNS_4arch4Sm80ELb1ELb0ELb0ELb1ELb0ELb0ELb0ELb0ELi2ELi2ELi2ELi2ELb1EEENS1_21CollectiveEpilogueBwdISA_SB_SD_Li256ELb1ELb0ELi4EEENS1_25SingleTileBwdLPTSchedulerILb1ELi64ELb0EEEEEEEEEvNT_6ParamsE)
        /*02f0*/ 	.word	0x00000004


	//----- nvinfo : EIATTR_FRAME_SIZE
	.align		4
.L_136:
        /*02f4*/ 	.byte	0x04, 0x11
        /*02f6*/ 	.short	(.L_138 - .L_137)
	.align		4
.L_137:
        /*02f8*/ 	.word	index@(_ZN7cutlass13device_kernelIN5flash19enable_sm80_to_sm89INS1_16FlashAttnBwdSm80INS1_25CollectiveMainloopBwdSm80ILi1ELi1EN4cute5tupleIJNS5_1CILi64EEES8_NS7_ILi192EEEEEENS_10bfloat16_tEfNS_4arch4Sm80ELb1ELb0ELb0ELb1ELb0ELb0ELb0ELb0ELi2ELi2ELi2ELi2ELb1EEENS1_21CollectiveEpilogueBwdISA_SB_SD_Li256ELb1ELb0ELi4EEENS1_25SingleTileBwdLPTSchedulerILb1ELi64ELb0EEEEEEEEEvNT_6ParamsE)
        /*02fc*/ 	.word	0x00000000


	//----- nvinfo : EIATTR_REGCOUNT
	.align		4
.L_138:
        /*0300*/ 	.byte	0x04, 0x2f
        /*0302*/ 	.short	(.L_140 - .L_139)
	.align		4
.L_139:
        /*0304*/ 	.word	index@(_ZN7cutlass13device_kernelIN5flash19enable_sm80_to_sm89INS1_16FlashAttnBwdSm80INS1_25CollectiveMainloopBwdSm80ILi1ELi1EN4cute5tupleIJNS5_1CILi64EEES8_NS7_ILi192EEEEEENS_10bfloat16_tEfNS_4arch4Sm80ELb1ELb0ELb0ELb0ELb1ELb0ELb0ELb0ELi2ELi2ELi2ELi2ELb1EEENS1_24CollectiveEpilogueBwdGQAISA_fSD_Li256ELb0ELb1EEENS1_25SingleTileBwdLPTSchedulerILb0ELi64ELb1EEEEEEEEEvNT_6ParamsE)
        /*0308*/ 	.word	0x00000004


	//----- nvinfo : EIATTR_FRAME_SIZE
	.align		4
.L_140:
        /*030c*/ 	.byte	0x04, 0x11
        /*030e*/ 	.short	(.L_142 - .L_141)
	.align		4
.L_141:
        /*0310*/ 	.word	index@(_ZN7cutlass13device_kernelIN5flash19enable_sm80_to_sm89INS1_16FlashAttnBwdSm80INS1_25CollectiveMainloopBwdSm80ILi1ELi1EN4cute5tupleIJNS5_1CILi64EEES8_NS7_ILi192EEEEEENS_10bfloat16_tEfNS_4arch4Sm80ELb1ELb0ELb0ELb0ELb1ELb0ELb0ELb0ELi2ELi2ELi2ELi2ELb1EEENS1_24CollectiveEpilogueBwdGQAISA_fSD_Li256ELb0ELb1EEENS1_25SingleTileBwdLPTSchedulerILb0ELi64ELb1EEEEEEEEEvNT_6ParamsE)
        /*0314*/ 	.word	0x00000000


	//----- nvinfo : EIATTR_REGCOUNT
	.align		4
.L_142:
        /*0318*/ 	.byte	0x04, 0x2f
        /*031a*/ 	.short	(.L_144 - .L_143)
	.align		4
.L_143:
        /*031c*/ 	.word	index@(_ZN7cutlass13device_kernelIN5flash19enable_sm80_to_sm89INS1_16FlashAttnBwdSm80INS1_25CollectiveMainloopBwdSm80ILi1ELi1EN4cute5tupleIJNS5_1CILi64EEES8_NS7_ILi192EEEEEENS_10bfloat16_tEfNS_4arch4Sm80ELb1ELb0ELb0ELb0ELb0ELb0ELb0ELb0ELi2ELi2ELi2ELi2ELb1EEENS1_24CollectiveEpilogueBwdGQAISA_fSD_Li256ELb0ELb0EEENS1_25SingleTileBwdLPTSchedulerILb0ELi64ELb0EEEEEEEEEvNT_6ParamsE)
        /*0320*/ 	.word	0x00000004


	//----- nvinfo : EIATTR_FRAME_SIZE
	.align		4
.L_144:
        /*0324*/ 	.byte	0x04, 0x11
        /*0326*/ 	.short	(.L_146 - .L_145)
	.align		4
.L_145:
        /*0328*/ 	.word	index@(_ZN7cutlass13device_kernelIN5flash19enable_sm80_to_sm89INS1_16FlashAttnBwdSm80INS1_25CollectiveMainloopBwdSm80ILi1ELi1EN4cute5tupleIJNS5_1CILi64EEES8_NS7_ILi192EEEEEENS_10bfloat16_tEfNS_4arch4Sm80ELb1ELb0ELb0ELb0ELb0ELb0ELb0ELb0ELi2ELi2ELi2ELi2ELb1EEENS1_24CollectiveEpilogueBwdGQAISA_fSD_Li256ELb0ELb0EEENS1_25SingleTileBwdLPTSchedulerILb0ELi64ELb0EEEEEEEEEvNT_6ParamsE)
        /*032c*/ 	.word	0x00000000


	//----- nvinfo : EIATTR_REGCOUNT
	.align		4
.L_146:
        /*0330*/ 	.byte	0x04, 0x2f
        /*0332*/ 	.short	(.L_148 - .L_147)
	.align		4
.L_147:
        /*0334*/ 	.word	index@(_ZN7cutlass13device_kernelIN5flash19enable_sm80_to_sm89INS1_16FlashAttnBwdSm80INS1_25CollectiveMainloopBwdSm80ILi1ELi1EN4cute5tupleIJNS5_1CILi64EEES8_NS7_ILi192EEEEEENS_10bfloat16_tEfNS_4arch4Sm80ELb1ELb0ELb0ELb0ELb1ELb0ELb0ELb0ELi2ELi2ELi2ELi2ELb1EEENS1_21CollectiveEpilogueBwdISA_SB_SD_Li256ELb0ELb0ELi4EEENS1_25SingleTileBwdLPTSchedulerILb0ELi64ELb1EEEEEEEEEvNT_6ParamsE)
        /*0338*/ 	.word	0x00000004


	//----- nvinfo : EIATTR_FRAME_SIZE
	.align		4
.L_148:
        /*033c*/ 	.byte	0x04, 0x11
        /*033e*/ 	.short	(.L_150 - .L_149)
	.align		4
.L_149:
        /*0340*/ 	.word	index@(_ZN7cutlass13device_kernelIN5flash19enable_sm80_to_sm89INS1_16FlashAttnBwdSm80INS1_25CollectiveMainloopBwdSm80ILi1ELi1EN4cute5tupleIJNS5_1CILi64EEES8_NS7_ILi192EEEEEENS_10bfloat16_tEfNS_4arch4Sm80ELb1ELb0ELb0ELb0ELb1ELb0ELb0ELb0ELi2ELi2ELi2ELi2ELb1EEENS1_21CollectiveEpilogueBwdISA_SB_SD_Li256ELb0ELb0ELi4EEENS1_25SingleTileBwdLPTSchedulerILb0ELi64ELb1EEEEEEEEEvNT_6ParamsE)
        /*0344*/ 	.word	0x00000000


	//----- nvinfo : EIATTR_REGCOUNT
	.align		4
.L_150:
        /*0348*/ 	.byte	0x04, 0x2f
        /*034a*/ 	.short	(.L_152 - .L_151)
	.align		4
.L_151:
        /*034c*/ 	.word	index@(_ZN7cutlass13device_kernelIN5flash19enable_sm80_to_sm89INS1_16FlashAttnBwdSm80INS1_25CollectiveMainloopBwdSm80ILi1ELi1EN4cute5tupleIJNS5_1CILi64EEES8_NS7_ILi192EEEEEENS_10bfloat16_tEfNS_4arch4Sm80ELb1ELb0ELb0ELb0ELb0ELb0ELb0ELb0ELi2ELi2ELi2ELi2ELb1EEENS1_21CollectiveEpilogueBwdISA_SB_SD_Li256ELb0ELb0ELi4EEENS1_25SingleTileBwdLPTSchedulerILb0ELi64ELb0EEEEEEEEEvNT_6ParamsE)
        /*0350*/ 	.word	0x00000004


	//----- nvinfo : EIATTR_FRAME_SIZE
	.align		4
.L_152:
        /*0354*/ 	.byte	0x04, 0x11
        /*0356*/ 	.short	(.L_154 - .L_153)
	.align		4
.L_153:
        /*0358*/ 	.word	index@(_ZN7cutlass13device_kernelIN5flash19enable_sm80_to_sm89INS1_16FlashAttnBwdSm80INS1_25CollectiveMainloopBwdSm80ILi1ELi1EN4cute5tupleIJNS5_1CILi64EEES8_NS7_ILi192EEEEEENS_10bfloat16_tEfNS_4arch4Sm80ELb1ELb0ELb0ELb0ELb0ELb0ELb0ELb0ELi2ELi2ELi2ELi2ELb1EEENS1_21CollectiveEpilogueBwdISA_SB_SD_Li256ELb0ELb0ELi4EEENS1_25SingleTileBwdLPTSchedulerILb0ELi64ELb0EEEEEEEEEvNT_6ParamsE)
        /*035c*/ 	.word	0x00000000


	//----- nvinfo : EIATTR_REGCOUNT
	.align		4
.L_154:
        /*0360*/ 	.byte	0x04, 0x2f
        /*0362*/ 	.short	(.L_156 - .L_155)
	.align		4
.L_155:
        /*0364*/ 	.word	index@(_ZN7cutlass13device_kernelIN5flash19enable_sm80_to_sm89INS1_16FlashAttnBwdSm80INS1_25CollectiveMainloopBwdSm80ILi1ELi1EN4cute5tupleIJNS5_1CILi64EEES8_NS7_ILi192EEEEEENS_10bfloat16_tEfNS_4arch4Sm80ELb0ELb1ELb0ELb1ELb1ELb0ELb0ELb0ELi2ELi2ELi2ELi2ELb1EEENS1_24CollectiveEpilogueBwdGQAISA_fSD_Li256ELb1ELb1EEENS1_19SingleTileSchedulerILb1ELb0ELb0ELi64EEEEEEEEEvNT_6ParamsE)
        /*0368*/ 	.word	0x00000004


	//----- nvinfo : EIATTR_FRAME_SIZE
	.align		4
.L_156:
        /*036c*/ 	.byte	0x04, 0x11
        /*036e*/ 	.short	(.L_158 - .L_157)
	.align		4
.L_157:
        /*0370*/ 	.word	index@(_ZN7cutlass13device_kernelIN5flash19enable_sm80_to_sm89INS1_16FlashAttnBwdSm80INS1_25CollectiveMainloopBwdSm80ILi1ELi1EN4cute5tupleIJNS5_1CILi64EEES8_NS7_ILi192EEEEEENS_10bfloat16_tEfNS_4arch4Sm80ELb0ELb1ELb0ELb1ELb1ELb0ELb0ELb0ELi2ELi2ELi2ELi2ELb1EEENS1_24CollectiveEpilogueBwdGQAISA_fSD_Li256ELb1ELb1EEENS1_19SingleTileSchedulerILb1ELb0ELb0ELi64EEEEEEEEEvNT_6ParamsE)
        /*0374*/ 	.word	0x00000000


	//----- nvinfo : EIATTR_REGCOUNT
	.align		4
.L_158:
        /*0378*/ 	.byte	0x04, 0x2f
        /*037a*/ 	.short	(.L_160 - .L_159)
	.align		4
.L_159:
        /*037c*/ 	.word	index@(_ZN7cutlass13device_kernelIN5flash19enable_sm80_to_sm89INS1_16FlashAttnBwdSm80INS1_25CollectiveMainloopBwdSm80ILi1ELi1EN4cute5tupleIJNS5_1CILi64EEES8_NS7_ILi192EEEEEENS_10bfloat16_tEfNS_4arch4Sm80ELb0ELb1ELb0ELb1ELb0ELb0ELb0ELb0ELi2ELi2ELi2ELi2ELb1EEENS1_24CollectiveEpilogueBwdGQAISA_fSD_Li256ELb1ELb0EEENS1_19SingleTileSchedulerILb1ELb0ELb0ELi64EEEEEEEEEvNT_6ParamsE)
        /*0380*/ 	.word	0x00000004


	//----- nvinfo : EIATTR_FRAME_SIZE
	.align		4
.L_160:
        /*0384*/ 	.byte	0x04, 0x11
        /*0386*/ 	.short	(.L_162 - .L_161)
	.align		4
.L_161:
        /*0388*/ 	.word	index@(_ZN7cutlass13device_kernelIN5flash19enable_sm80_to_sm89INS1_16FlashAttnBwdSm80INS1_25CollectiveMainloopBwdSm80ILi1ELi1EN4cute5tupleIJNS5_1CILi64EEES8_NS7_ILi192EEEEEENS_10bfloat16_tEfNS_4arch4Sm80ELb0ELb1ELb0ELb1ELb0ELb0ELb0ELb0ELi2ELi2ELi2ELi2ELb1EEENS1_24CollectiveEpilogueBwdGQAISA_fSD_Li256ELb1ELb0EEENS1_19SingleTileSchedulerILb1ELb0ELb0ELi64EEEEEEEEEvNT_6ParamsE)
        /*038c*/ 	.word	0x00000000


	//----- nvinfo : EIATTR_REGCOUNT
	.align		4
.L_162:
        /*0390*/ 	.byte	0x04, 0x2f
        /*0392*/ 	.short	(.L_164 - .L_163)
	.align		4
.L_163:
        /*0394*/ 	.word	index@(_ZN7cutlass13device_kernelIN5flash19enable_sm80_to_sm89INS1_16FlashAttnBwdSm80INS1_25CollectiveMainloopBwdSm80ILi1ELi1EN4cute5tupleIJNS5_1CILi64EEES8_NS7_ILi192EEEEEENS_10bfloat16_tEfNS_4arch4Sm80ELb0ELb1ELb0ELb1ELb1ELb0ELb0ELb0ELi2ELi2ELi2ELi2ELb1EEENS1_21CollectiveEpilogueBwdISA_SB_SD_Li256ELb1ELb0ELi4EEENS1_19SingleTileSchedulerILb1ELb0ELb0ELi64EEEEEEEEEvNT_6ParamsE)
        /*0398*/ 	.word	0x00000004


	//----- nvinfo : EIATTR_FRAME_SIZE
	.align		4
.L_164:
        /*039c*/ 	.byte	0x04, 0x11
        /*039e*/ 	.short	(.L_166 - .L_165)
	.align		4
.L_165:
        /*03a0*/ 	.word	index@(_ZN7cutlass13device_kernelIN5flash19enable_sm80_to_sm89INS1_16FlashAttnBwdSm80INS1_25CollectiveMainloopBwdSm80ILi1ELi1EN4cute5tupleIJNS5_1CILi64EEES8_NS7_ILi192EEEEEENS_10bfloat16_tEfNS_4arch4Sm80ELb0ELb1ELb0ELb1ELb1ELb0ELb0ELb0ELi2ELi2ELi2ELi2ELb1EEENS1_21CollectiveEpilogueBwdISA_SB_SD_Li256ELb1ELb0ELi4EEENS1_19SingleTileSchedulerILb1ELb0ELb0ELi64EEEEEEEEEvNT_6ParamsE)
        /*03a4*/ 	.word	0x00000000


	//----- nvinfo : EIATTR_REGCOUNT
	.align		4
.L_166:
        /*03a8*/ 	.byte	0x04, 0x2f
        /*03aa*/ 	.short	(.L_168 - .L_167)
	.align		4
.L_167:
        /*03ac*/ 	.word	index@(_ZN7cutlass13device_kernelIN5flash19enable_sm80_to_sm89INS1_16FlashAttnBwdSm80INS1_25CollectiveMainloopBwdSm80ILi1ELi1EN4cute5tupleIJNS5_1CILi64EEES8_NS7_ILi192EEEEEENS_10bfloat16_tEfNS_4arch4Sm80ELb0ELb1ELb0ELb1ELb0ELb0ELb0ELb0ELi2ELi2ELi2ELi2ELb1EEENS1_21CollectiveEpilogueBwdISA_SB_SD_Li256ELb1ELb0ELi4EEENS1_19SingleTileSchedulerILb1ELb0ELb0ELi64EEEEEEEEEvNT_6ParamsE)
        /*03b0*/ 	.word	0x00000004


	//----- nvinfo : EIATTR_FRAME_SIZE
	.align		4
.L_168:
        /*03b4*/ 	.byte	0x04, 0x11
        /*03b6*/ 	.short	(.L_170 - .L_169)
	.align		4
.L_169:
        /*03b8*/ 	.word	index@(_ZN7cutlass13device_kernelIN5flash19enable_sm80_to_sm89INS1_16FlashAttnBwdSm80INS1_25CollectiveMainloopBwdSm80ILi1ELi1EN4cute5tupleIJNS5_1CILi64EEES8_NS7_ILi192EEEEEENS_10bfloat16_tEfNS_4arch4Sm80ELb0ELb1ELb0ELb1ELb0ELb0ELb0ELb0ELi2ELi2ELi2ELi2ELb1EEENS1_21CollectiveEpilogueBwdISA_SB_SD_Li256ELb1ELb0ELi4EEENS1_19SingleTileSchedulerILb1ELb0ELb0ELi64EEEEEEEEEvNT_6ParamsE)
        /*03bc*/ 	.word	0x00000000


	//----- nvinfo : EIATTR_REGCOUNT
	.align		4
.L_170:
        /*03c0*/ 	.byte	0x04, 0x2f
        /*03c2*/ 	.short	(.L_172 - .L_171)
	.align		4
.L_171:
        /*03c4*/ 	.word	index@(_ZN7cutlass13device_kernelIN5flash19enable_sm80_to_sm89INS1_16FlashAttnBwdSm80INS1_25CollectiveMainloopBwdSm80ILi1ELi1EN4cute5tupleIJNS5_1CILi64EEES8_NS7_ILi192EEEEEENS_10bfloat16_tEfNS_4arch4Sm80ELb0ELb1ELb0ELb0ELb1ELb0ELb0ELb0ELi2ELi2ELi2ELi2ELb1EEENS1_24CollectiveEpilogueBwdGQAISA_fSD_Li256ELb0ELb1EEENS1_19SingleTileSchedulerILb0ELb0ELb0ELi64EEEEEEEEEvNT_6ParamsE)
        /*03c8*/ 	.word	0x00000004


	//----- nvinfo : EIATTR_FRAME_SIZE
	.align		4
.L_172:
        /*03cc*/ 	.byte	0x04, 0x11
        /*03ce*/ 	.short	(.L_174 - .L_173)
	.align		4
.L_173:
        /*03d0*/ 	.word	index@(_ZN7cutlass13device_kernelIN5flash19enable_sm80_to_sm89INS1_16FlashAttnBwdSm80INS1_25CollectiveMainloopBwdSm80ILi1ELi1EN4cute5tupleIJNS5_1CILi64EEES8_NS7_ILi192EEEEEENS_10bfloat16_tEfNS_4arch4Sm80ELb0ELb1ELb0ELb0ELb1ELb0ELb0ELb0ELi2ELi2ELi2ELi2ELb1EEENS1_24CollectiveEpilogueBwdGQAISA_fSD_Li256ELb0ELb1EEENS1_19SingleTileSchedulerILb0ELb0ELb0ELi64EEEEEEEEEvNT_6ParamsE)
        /*03d4*/ 	.word	0x00000000


	//----- nvinfo : EIATTR_REGCOUNT
	.align		4
.L_174:
        /*03d8*/ 	.byte	0x04, 0x2f
        /*03da*/ 	.short	(.L_176 - .L_175)
	.align		4
.L_175:
        /*03dc*/ 	.word	index@(_ZN7cutlass13device_kernelIN5flash19enable_sm80_to_sm89INS1_16FlashAttnBwdSm80INS1_25CollectiveMainloopBwdSm80ILi1ELi1EN4cute5tupleIJNS5_1CILi64EEES8_NS7_ILi192EEEEEENS_10bfloat16_tEfNS_4arch4Sm80ELb0ELb1ELb0ELb0ELb0ELb0ELb0ELb0ELi2ELi2ELi2ELi2ELb1EEENS1_24CollectiveEpilogueBwdGQAISA_fSD_Li256ELb0ELb0EEENS1_19SingleTileSchedulerILb0ELb0ELb0ELi64EEEEEEEEEvNT_6ParamsE)
        /*03e0*/ 	.word	0x00000004


	//----- nvinfo : EIATTR_FRAME_SIZE
	.align		4
.L_176:
        /*03e4*/ 	.byte	0x04, 0x11
        /*03e6*/ 	.short	(.L_178 - .L_177)
	.align		4
.L_177:
        /*03e8*/ 	.word	index@(_ZN7cutlass13device_kernelIN5flash19enable_sm80_to_sm89INS1_16FlashAttnBwdSm80INS1_25CollectiveMainloopBwdSm80ILi1ELi1EN4cute5tupleIJNS5_1CILi64EEES8_NS7_ILi192EEEEEENS_10bfloat16_tEfNS_4arch4Sm80ELb0ELb1ELb0ELb0ELb0ELb0ELb0ELb0ELi2ELi2ELi2ELi2ELb1EEENS1_24CollectiveEpilogueBwdGQAISA_fSD_Li256ELb0ELb0EEENS1_19SingleTileSchedulerILb0ELb0ELb0ELi64EEEEEEEEEvNT_6ParamsE)
        /*03ec*/ 	.word	0x00000000


	//----- nvinfo : EIATTR_REGCOUNT
	.align		4
.L_178:
        /*03f0*/ 	.byte	0x04, 0x2f
        /*03f2*/ 	.short	(.L_180 - .L_179)
	.align		4
.L_179:
        /*03f4*/ 	.word	index@(_ZN7cutlass13device_kernelIN5flash19enable_sm80_to_sm89INS1_16FlashAttnBwdSm80INS1_25CollectiveMainloopBwdSm80ILi1ELi1EN4cute5tupleIJNS5_1CILi64EEES8_NS7_ILi192EEEEEENS_10bfloat16_tEfNS_4arch4Sm80ELb0ELb1ELb0ELb0ELb1ELb0ELb0ELb0ELi2ELi2ELi2ELi2ELb1EEENS1_21CollectiveEpilogueBwdISA_SB_SD_Li256ELb0ELb0ELi4EEENS1_19SingleTileSchedulerILb0ELb0ELb0ELi64EEEEEEEEEvNT_6ParamsE)
        /*03f8*/ 	.word	0x00000004


	//----- nvinfo : EIATTR_FRAME_SIZE
	.align		4
.L_180:
        /*03fc*/ 	.byte	0x04, 0x11
        /*03fe*/ 	.short	(.L_182 - .L_181)
	.align		4
.L_181:
        /*0400*/ 	.word	index@(_ZN7cutlass13device_kernelIN5flash19enable_sm80_to_sm89INS1_16FlashAttnBwdSm80INS1_25CollectiveMainloopBwdSm80ILi1ELi1EN4cute5tupleIJNS5_1CILi64EEES8_NS7_ILi192EEEEEENS_10bfloat16_tEfNS_4arch4Sm80ELb0ELb1ELb0ELb0ELb1ELb0ELb0ELb0ELi2ELi2ELi2ELi2ELb1EEENS1_21CollectiveEpilogueBwdISA_SB_SD_Li256ELb0ELb0ELi4EEENS1_19SingleTileSchedulerILb0ELb0ELb0ELi64EEEEEEEEEvNT_6ParamsE)
        /*0404*/ 	.word	0x00000000


	//----- nvinfo : EIATTR_REGCOUNT
	.align		4
.L_182:
        /*0408*/ 	.byte	0x04, 0x2f
        /*040a*/ 	.short	(.L_184 - .L_183)
	.align		4
.L_183:
        /*040c*/ 	.word	index@(_ZN7cutlass13device_kernelIN5flash19enable_sm80_to_sm89INS1_16FlashAttnBwdSm80INS1_25CollectiveMainloopBwdSm80ILi1ELi1EN4cute5tupleIJNS5_1CILi64EEES8_NS7_ILi192EEEEEENS_10bfloat16_tEfNS_4arch4Sm80ELb0ELb1ELb0ELb0ELb0ELb0ELb0ELb0ELi2ELi2ELi2ELi2ELb1EEENS1_21CollectiveEpilogueBwdISA_SB_SD_Li256ELb0ELb0ELi4EEENS1_19SingleTileSchedulerILb0ELb0ELb0ELi64EEEEEEEEEvNT_6ParamsE)
        /*0410*/ 	.word	0x00000004


	//----- nvinfo : EIATTR_FRAME_SIZE
	.align		4
.L_184:
        /*0414*/ 	.byte	0x04, 0x11
        /*0416*/ 	.short	(.L_186 - .L_185)
	.align		4
.L_185:
        /*0418*/ 	.word	index@(_ZN7cutlass13device_kernelIN5flash19enable_sm80_to_sm89INS1_16FlashAttnBwdSm80INS1_25CollectiveMainloopBwdSm80ILi1ELi1EN4cute5tupleIJNS5_1CILi64EEES8_NS7_ILi192EEEEEENS_10bfloat16_tEfNS_4arch4Sm80ELb0ELb1ELb0ELb0ELb0ELb0ELb0ELb0ELi2ELi2ELi2ELi2ELb1EEENS1_21CollectiveEpilogueBwdISA_SB_SD_Li256ELb0ELb0ELi4EEENS1_19SingleTileSchedulerILb0ELb0ELb0ELi64EEEEEEEEEvNT_6ParamsE)
        /*041c*/ 	.word	0x00000000


	//----- nvinfo : EIATTR_REGCOUNT
	.align		4
.L_186:
        /*0420*/ 	.byte	0x04, 0x2f
        /*0422*/ 	.short	(.L_188 - .L_187)
	.align		4
.L_187:
        /*0424*/ 	.word	index@(_ZN7cutlass13device_kernelIN5flash19enable_sm80_to_sm89INS1_16FlashAttnBwdSm80INS1_25CollectiveMainloopBwdSm80ILi1ELi1EN4cute5tupleIJNS5_1CILi64EEES8_NS7_ILi192EEEEEENS_10bfloat16_tEfNS_4arch4Sm80ELb0ELb0ELb0ELb1ELb1ELb0ELb0ELb0ELi2ELi2ELi2ELi2ELb1EEENS1_24CollectiveEpilogueBwdGQAISA_fSD_Li256ELb1ELb1EEENS1_19SingleTileSchedulerILb1ELb0ELb0ELi64EEEEEEEEEvNT_6ParamsE)
        /*0428*/ 	.word	0x00000004


	//----- nvinfo : EIATTR_FRAME_SIZE
	.align		4
.L_188:
        /*042c*/ 	.byte	0x04, 0x11
        /*042e*/ 	.short	(.L_190 - .L_189)
	.align		4
.L_189:
        /*0430*/ 	.word	index@(_ZN7cutlass13device_kernelIN5flash19enable_sm80_to_sm89INS1_16FlashAttnBwdSm80INS1_25CollectiveMainloopBwdSm80ILi1ELi1EN4cute5tupleIJNS5_1CILi64EEES8_NS7_ILi192EEEEEENS_10bfloat16_tEfNS_4arch4Sm80ELb0ELb0ELb0ELb1ELb1ELb0ELb0ELb0ELi2ELi2ELi2ELi2ELb1EEENS1_24CollectiveEpilogueBwdGQAISA_fSD_Li256ELb1ELb1EEENS1_19SingleTileSchedulerILb1ELb0ELb0ELi64EEEEEEEEEvNT_6ParamsE)
        /*0434*/ 	.word	0x00000000


	//----- nvinfo : EIATTR_REGCOUNT
	.align		4
.L_190:
        /*0438*/ 	.byte	0x04, 0x2f
        /*043a*/ 	.short	(.L_192 - .L_191)
	.align		4
.L_191:
        /*043c*/ 	.word	index@(_ZN7cutlass13device_kernelIN5flash19enable_sm80_to_sm89INS1_16FlashAttnBwdSm80INS1_25CollectiveMainloopBwdSm80ILi1ELi1EN4cute5tupleIJNS5_1CILi64EEES8_NS7_ILi192EEEEEENS_10bfloat16_tEfNS_4arch4Sm80ELb0ELb0ELb0ELb1ELb0ELb0ELb0ELb0ELi2ELi2ELi2ELi2ELb1EEENS1_24CollectiveEpilogueBwdGQAISA_fSD_Li256ELb1ELb0EEENS1_19SingleTileSchedulerILb1ELb0ELb0ELi64EEEEEEEEEvNT_6ParamsE)
        /*0440*/ 	.word	0x00000004


	//----- nvinfo : EIATTR_FRAME_SIZE
	.align		4
.L_192:
        /*0444*/ 	.byte	0x04, 0x11
        /*0446*/ 	.short	(.L_194 - .L_193)
	.align		4
.L_193:
        /*0448*/ 	.word	index@(_ZN7cutlass13device_kernelIN5flash19enable_sm80_to_sm89INS1_16FlashAttnBwdSm80INS1_25CollectiveMainloopBwdSm80ILi1ELi1EN4cute5tupleIJNS5_1CILi64EEES8_NS7_ILi192EEEEEENS_10bfloat16_tEfNS_4arch4Sm80ELb0ELb0ELb0ELb1ELb0ELb0ELb0ELb0ELi2ELi2ELi2ELi2ELb1EEENS1_24CollectiveEpilogueBwdGQAISA_fSD_Li256ELb1ELb0EEENS1_19SingleTileSchedulerILb1ELb0ELb0ELi64EEEEEEEEEvNT_6ParamsE)
        /*044c*/ 	.word	0x00000000


	//----- nvinfo : EIATTR_REGCOUNT
	.align		4
.L_194:
        /*0450*/ 	.byte	0x04, 0x2f
        /*0452*/ 	.short	(.L_196 - .L_195)
	.align		4
.L_195:
        /*0454*/ 	.word	index@(_ZN7cutlass13device_kernelIN5flash19enable_sm80_to_sm89INS1_16FlashAttnBwdSm80INS1_25CollectiveMainloopBwdSm80ILi1ELi1EN4cute5tupleIJNS5_1CILi64EEES8_NS7_ILi192EEEEEENS_10bfloat16_tEfNS_4arch4Sm80ELb0ELb0ELb0ELb1ELb1ELb0ELb0ELb0ELi2ELi2ELi2ELi2ELb1EEENS1_21CollectiveEpilogueBwdISA_SB_SD_Li256ELb1ELb0ELi4EEENS1_19SingleTileSchedulerILb1ELb0ELb0ELi64EEEEEEEEEvNT_6ParamsE)
        /*0458*/ 	.word	0x00000004


	//----- nvinfo : EIATTR_FRAME_SIZE
	.align		4
.L_196:
        /*045c*/ 	.byte	0x04, 0x11
        /*045e*/ 	.short	(.L_198 - .L_197)
	.align		4
.L_197:
        /*0460*/ 	.word	index@(_ZN7cutlass13device_kernelIN5flash19enable_sm80_to_sm89INS1_16FlashAttnBwdSm80INS1_25CollectiveMainloopBwdSm80ILi1ELi1EN4cute5tupleIJNS5_1CILi64EEES8_NS7_ILi192EEEEEENS_10bfloat16_tEfNS_4arch4Sm80ELb0ELb0ELb0ELb1ELb1ELb0ELb0ELb0ELi2ELi2ELi2ELi2ELb1EEENS1_21CollectiveEpilogueBwdISA_SB_SD_Li256ELb1ELb0ELi4EEENS1_19SingleTileSchedulerILb1ELb0ELb0ELi64EEEEEEEEEvNT_6ParamsE)
        /*0464*/ 	.word	0x00000000


	//----- nvinfo : EIATTR_REGCOUNT
	.align		4
.L_198:
        /*0468*/ 	.byte	0x04, 0x2f
        /*046a*/ 	.short	(.L_200 - .L_199)
	.align		4
.L_199:
        /*046c*/ 	.word	index@(_ZN7cutlass13device_kernelIN5flash19enable_sm80_to_sm89INS1_16FlashAttnBwdSm80INS1_25CollectiveMainloopBwdSm80ILi1ELi1EN4cute5tupleIJNS5_1CILi64EEES8_NS7_ILi192EEEEEENS_10bfloat16_tEfNS_4arch4Sm80ELb0ELb0ELb0ELb1ELb0ELb0ELb0ELb0ELi2ELi2ELi2ELi2ELb1EEENS1_21CollectiveEpilogueBwdISA_SB_SD_Li256ELb1ELb0ELi4EEENS1_19SingleTileSchedulerILb1ELb0ELb0ELi64EEEEEEEEEvNT_6ParamsE)
        /*0470*/ 	.word	0x00000004


	//----- nvinfo : EIATTR_FRAME_SIZE
	.align		4
.L_200:
        /*0474*/ 	.byte	0x04, 0x11
        /*0476*/ 	.short	(.L_202 - .L_201)
	.align		4
.L_201:
        /*0478*/ 	.word	index@(_ZN7cutlass13device_kernelIN5flash19enable_sm80_to_sm89INS1_16FlashAttnBwdSm80INS1_25CollectiveMainloopBwdSm80ILi1ELi1EN4cute5tupleIJNS5_1CILi64EEES8_NS7_ILi192EEEEEENS_10bfloat16_tEfNS_4arch4Sm80ELb0ELb0ELb0ELb1ELb0ELb0ELb0ELb0ELi2ELi2ELi2ELi2ELb1EEENS1_21CollectiveEpilogueBwdISA_SB_SD_Li256ELb1ELb0ELi4EEENS1_19SingleTileSchedulerILb1ELb0ELb0ELi64EEEEEEEEEvNT_6ParamsE)
        /*047c*/ 	.word	0x00000000


	//----- nvinfo : EIATTR_REGCOUNT
	.align		4
.L_202:
        /*0480*/ 	.byte	0x04, 0x2f
        /*0482*/ 	.short	(.L_204 - .L_203)
	.align		4
.L_203:
        /*0484*/ 	.word	index@(_ZN7cutlass13device_kernelIN5flash19enable_sm80_to_sm89INS1_16FlashAttnBwdSm80INS1_25CollectiveMainloopBwdSm80ILi1ELi1EN4cute5tupleIJNS5_1CILi64EEES8_NS7_ILi192EEEEEENS_10bfloat16_tEfNS_4arch4Sm80ELb0ELb0ELb0ELb0ELb1ELb0ELb0ELb0ELi2ELi2ELi2ELi2ELb1EEENS1_24CollectiveEpilogueBwdGQAISA_fSD_Li256ELb0ELb1EEENS1_19SingleTileSchedulerILb0ELb0ELb0ELi64EEEEEEEEEvNT_6ParamsE)
        /*0488*/ 	.word	0x00000004


	//----- nvinfo : EIATTR_FRAME_SIZE
	.align		4
.L_204:
        /*048c*/ 	.byte	0x04, 0x11
        /*048e*/ 	.short	(.L_206 - .L_205)
	.align		4
.L_205:
        /*0490*/ 	.word	index@(_ZN7cutlass13device_kernelIN5flash19enable_sm80_to_sm89INS1_16FlashAttnBwdSm80INS1_25CollectiveMainloopBwdSm80ILi1ELi1EN4cute5tupleIJNS5_1CILi64EEES8_NS7_ILi192EEEEEENS_10bfloat16_tEfNS_4arch4Sm80ELb0ELb0ELb0ELb0ELb1ELb0ELb0ELb0ELi2ELi2ELi2ELi2ELb1EEENS1_24CollectiveEpilogueBwdGQAISA_fSD_Li256ELb0ELb1EEENS1_19SingleTileSchedulerILb0ELb0ELb0ELi64EEEEEEEEEvNT_6ParamsE)
        /*0494*/ 	.word	0x00000000


	//----- nvinfo : EIATTR_REGCOUNT
	.align		4
.L_206:
        /*0498*/ 	.byte	0x04, 0x2f
        /*049a*/ 	.short	(.L_208 - .L_207)
	.align		4
.L_207:
        /*049c*/ 	.word	index@(_ZN7cutlass13device_kernelIN5flash19enable_sm80_to_sm89INS1_16FlashAttnBwdSm80INS1_25CollectiveMainloopBwdSm80ILi1ELi1EN4cute5tupleIJNS5_1CILi64EEES8_NS7_ILi192EEEEEENS_10bfloat16_tEfNS_4arch4Sm80ELb0ELb0ELb0ELb0ELb0ELb0ELb0ELb0ELi2ELi2ELi2ELi2ELb1EEENS1_24CollectiveEpilogueBwdGQAISA_fSD_Li256ELb0ELb0EEENS1_19SingleTileSchedulerILb0ELb0ELb0ELi64EEEEEEEEEvNT_6ParamsE)
        /*04a0*/ 	.word	0x00000004


	//----- nvinfo : EIATTR_FRAME_SIZE
	.align		4
.L_208:
        /*04a4*/ 	.byte	0x04, 0x11
        /*04a6*/ 	.short	(.L_210 - .L_209)
	.align		4
.L_209:
        /*04a8*/ 	.word	index@(_ZN7cutlass13device_kernelIN5flash19enable_sm80_to_sm89INS1_16FlashAttnBwdSm80INS1_25CollectiveMainloopBwdSm80ILi1ELi1EN4cute5tupleIJNS5_1CILi64EEES8_NS7_ILi192EEEEEENS_10bfloat16_tEfNS_4arch4Sm80ELb0ELb0ELb0ELb0ELb0ELb0ELb0ELb0ELi2ELi2ELi2ELi2ELb1EEENS1_24CollectiveEpilogueBwdGQAISA_fSD_Li256ELb0ELb0EEENS1_19SingleTileSchedulerILb0ELb0ELb0ELi64EEEEEEEEEvNT_6ParamsE)
        /*04ac*/ 	.word	0x00000000


	//----- nvinfo : EIATTR_REGCOUNT
	.align		4
.L_210:
        /*04b0*/ 	.byte	0x04, 0x2f
        /*04b2*/ 	.short	(.L_212 - .L_211)
	.align		4
.L_211:
        /*04b4*/ 	.word	index@(_ZN7cutlass13device_kernelIN5flash19enable_sm80_to_sm89INS1_16FlashAttnBwdSm80INS1_25CollectiveMainloopBwdSm80ILi1ELi1EN4cute5tupleIJNS5_1CILi64EEES8_NS7_ILi192EEEEEENS_10bfloat16_tEfNS_4arch4Sm80ELb0ELb0ELb0ELb0ELb1ELb0ELb0ELb0ELi2ELi2ELi2ELi2ELb1EEENS1_21CollectiveEpilogueBwdISA_SB_SD_Li256ELb0ELb0ELi4EEENS1_19SingleTileSchedulerILb0ELb0ELb0ELi64EEEEEEEEEvNT_6ParamsE)
        /*04b8*/ 	.word	0x00000004


	//----- nvinfo : EIATTR_FRAME_SIZE
	.align		4
.L_212:
        /*04bc*/ 	.byte	0x04, 0x11
        /*04be*/ 	.short	(.L_214 - .L_213)
	.align		4
.L_213:
        /*04c0*/ 	.word	index@(_ZN7cutlass13device_kernelIN5flash19enable_sm80_to_sm89INS1_16FlashAttnBwdSm80INS1_25CollectiveMainloopBwdSm80ILi1ELi1EN4cute5tupleIJNS5_1CILi64EEES8_NS7_ILi192EEEEEENS_10bfloat16_tEfNS_4arch4Sm80ELb0ELb0ELb0ELb0ELb1ELb0ELb0ELb0ELi2ELi2ELi2ELi2ELb1EEENS1_21CollectiveEpilogueBwdISA_SB_SD_Li256ELb0ELb0ELi4EEENS1_19SingleTileSchedulerILb0ELb0ELb0ELi64EEEEEEEEEvNT_6ParamsE)
        /*04c4*/ 	.word	0x00000000


	//----- nvinfo : EIATTR_REGCOUNT
	.align		4
.L_214:
        /*04c8*/ 	.byte	0x04, 0x2f
        /*04ca*/ 	.short	(.L_216 - .L_215)
	.align		4
.L_215:
        /*04cc*/ 	.word	index@(_ZN7cutlass13device_kernelIN5flash19enable_sm80_to_sm89INS1_16FlashAttnBwdSm80INS1_25CollectiveMainloopBwdSm80ILi1ELi1EN4cute5tupleIJNS5_1CILi64EEES8_NS7_ILi192EEEEEENS_10bfloat16_tEfNS_4arch4Sm80ELb0ELb0ELb0ELb0ELb0ELb0ELb0ELb0ELi2ELi2ELi2ELi2ELb1EEENS1_21CollectiveEpilogueBwdISA_SB_SD_Li256ELb0ELb0ELi4EEENS1_19SingleTileSchedulerILb0ELb0ELb0ELi64EEEEEEEEEvNT_6ParamsE)
        /*04d0*/ 	.word	0x00000004


	//----- nvinfo : EIATTR_FRAME_SIZE
	.align		4
.L_216:
        /*04d4*/ 	.byte	0x04, 0x11
        /*04d6*/ 	.short	(.L_218 - .L_217)
	.align		4
.L_217:
        /*04d8*/ 	.word	index@(_ZN7cutlass13device_kernelIN5flash19enable_sm80_to_sm89INS1_16FlashAttnBwdSm80INS1_25CollectiveMainloopBwdSm80ILi1ELi1EN4cute5tupleIJNS5_1CILi64EEES8_NS7_ILi192EEEEEENS_10bfloat16_tEfNS_4arch4Sm80ELb0ELb0ELb0ELb0ELb0ELb0ELb0ELb0ELi2ELi2ELi2ELi2ELb1EEENS1_21CollectiveEpilogueBwdISA_SB_SD_Li256ELb0ELb0ELi4EEENS1_19SingleTileSchedulerILb0ELb0ELb0ELi64EEEEEEEEEvNT_6ParamsE)
        /*04dc*/ 	.word	0x00000000


	//----- nvinfo : EIATTR_MIN_STACK_SIZE
	.align		4
.L_218:
        /*04e0*/ 	.byte	0x04, 0x12
        /*04e2*/ 	.short	(.L_220 - .L_219)
	.align		4
.L_219:
        /*04e4*/ 	.word	index@(_ZN7cutlass13device_kernelIN5flash19enable_sm80_to_sm89INS1_16FlashAttnBwdSm80INS1_25CollectiveMainloopBwdSm80ILi1ELi1EN4cute5tupleIJNS5_1CILi64EEES8_NS7_ILi192EEEEEENS_10bfloat16_tEfNS_4arch4Sm80ELb0ELb0ELb0ELb0ELb0ELb0ELb0ELb0ELi2ELi2ELi2ELi2ELb1EEENS1_21CollectiveEpilogueBwdISA_SB_SD_Li256ELb0ELb0ELi4EEENS1_19SingleTileSchedulerILb0ELb0ELb0ELi64EEEEEEEEEvNT_6ParamsE)
        /*04e8*/ 	.word	0x00000000


	//----- nvinfo : EIATTR_MIN_STACK_SIZE
	.align		4
.L_220:
        /*04ec*/ 	.byte	0x04, 0x12
        /*04ee*/ 	.short	(.L_222 - .L_221)
	.align		4
.L_221:
        /*04f0*/ 	.word	index@(_ZN7cutlass13device_kernelIN5flash19enable_sm80_to_sm89INS1_16FlashAttnBwdSm80INS1_25CollectiveMainloopBwdSm80ILi1ELi1EN4cute5tupleIJNS5_1CILi64EEES8_NS7_ILi192EEEEEENS_10bfloat16_tEfNS_4arch4Sm80ELb0ELb0ELb0ELb0ELb1ELb0ELb0ELb0ELi2ELi2ELi2ELi2ELb1EEENS1_21CollectiveEpilogueBwdISA_SB_SD_Li256ELb0ELb0ELi4EEENS1_19SingleTileSchedulerILb0ELb0ELb0ELi64EEEEEEEEEvNT_6ParamsE)
        /*04f4*/ 	.word	0x00000000


	//----- nvinfo : EIATTR_MIN_STACK_SIZE
	.align		4
.L_222:
        /*04f8*/ 	.byte	0x04, 0x12
        /*04fa*/ 	.short	(.L_224 - .L_223)
	.align		4
.L_223:
        /*04fc*/ 	.word	index@(_ZN7cutlass13device_kernelIN5flash19enable_sm80_to_sm89INS1_16FlashAttnBwdSm80INS1_25CollectiveMainloopBwdSm80ILi1ELi1EN4cute5tupleIJNS5_1CILi64EEES8_NS7_ILi192EEEEEENS_10bfloat16_tEfNS_4arch4Sm80ELb0ELb0ELb0ELb0ELb0ELb0ELb0ELb0ELi2ELi2ELi2ELi2ELb1EEENS1_24CollectiveEpilogueBwdGQAISA_fSD_Li256ELb0ELb0EEENS1_19SingleTileSchedulerILb0ELb0ELb0ELi64EEEEEEEEEvNT_6ParamsE)
        /*0500*/ 	.word	0x00000000


	//----- nvinfo : EIATTR_MIN_STACK_SIZE
	.align		4
.L_224:
        /*0504*/ 	.byte	0x04, 0x12
        /*0506*/ 	.short	(.L_226 - .L_225)
	.align		4
.L_225:
        /*0508*/ 	.word	index@(_ZN7cutlass13device_kernelIN5flash19enable_sm80_to_sm89INS1_16FlashAttnBwdSm80INS1_25CollectiveMainloopBwdSm80ILi1ELi1EN4cute5tupleIJNS5_1CILi64EEES8_NS7_ILi192EEEEEENS_10bfloat16_tEfNS_4arch4Sm80ELb0ELb0ELb0ELb0ELb1ELb0ELb0ELb0ELi2ELi2ELi2ELi2ELb1EEENS1_24CollectiveEpilogueBwdGQAISA_fSD_Li256ELb0ELb1EEENS1_19SingleTileSchedulerILb0ELb0ELb0ELi64EEEEEEEEEvNT_6ParamsE)
        /*050c*/ 	.word	0x00000000


	//----- nvinfo : EIATTR_MIN_STACK_SIZE
	.align		4
.L_226:
        /*0510*/ 	.byte	0x04, 0x12
        /*0512*/ 	.short	(.L_228 - .L_227)
	.align		4
.L_227:
        /*0514*/ 	.word	index@(_ZN7cutlass13device_kernelIN5flash19enable_sm80_to_sm89INS1_16FlashAttnBwdSm80INS1_25CollectiveMainloopBwdSm80ILi1ELi1EN4cute5tupleIJNS5_1CILi64EEES8_NS7_ILi192EEEEEENS_10bfloat16_tEfNS_4arch4Sm80ELb0ELb0ELb0ELb1ELb0ELb0ELb0ELb0ELi2ELi2ELi2ELi2ELb1EEENS1_21CollectiveEpilogueBwdISA_SB_SD_Li256ELb1ELb0ELi4EEENS1_19SingleTileSchedulerILb1ELb0ELb0ELi64EEEEEEEEEvNT_6ParamsE)
        /*0518*/ 	.word	0x00000000


	//----- nvinfo : EIATTR_MIN_STACK_SIZE
	.align		4
.L_228:
        /*051c*/ 	.byte	0x04, 0x12
        /*051e*/ 	.short	(.L_230 - .L_229)
	.align		4
.L_229:
        /*0520*/ 	.word	index@(_ZN7cutlass13device_kernelIN5flash19enable_sm80_to_sm89INS1_16FlashAttnBwdSm80INS1_25CollectiveMainloopBwdSm80ILi1ELi1EN4cute5tupleIJNS5_1CILi64EEES8_NS7_ILi192EEEEEENS_10bfloat16_tEfNS_4arch4Sm80ELb0ELb0ELb0ELb1ELb1ELb0ELb0ELb0ELi2ELi2ELi2ELi2ELb1EEENS1_21CollectiveEpilogueBwdISA_SB_SD_Li256ELb1ELb0ELi4EEENS1_19SingleTileSchedulerILb1ELb0ELb0ELi64EEEEEEEEEvNT_6ParamsE)
        /*0524*/ 	.word	0x00000000


	//----- nvinfo : EIATTR_MIN_STACK_SIZE
	.align		4
.L_230:
        /*0528*/ 	.byte	0x04, 0x12
        /*052a*/ 	.short	(.L_232 - .L_231)
	.align		4
.L_231:
        /*052c*/ 	.word	index@(_ZN7cutlass13device_kernelIN5flash19enable_sm80_to_sm89INS1_16FlashAttnBwdSm80INS1_25CollectiveMainloopBwdSm80ILi1ELi1EN4cute5tupleIJNS5_1CILi64EEES8_NS7_ILi192EEEEEENS_10bfloat16_tEfNS_4arch4Sm80ELb0ELb0ELb0ELb1ELb0ELb0ELb0ELb0ELi2ELi2ELi2ELi2ELb1EEENS1_24CollectiveEpilogueBwdGQAISA_fSD_Li256ELb1ELb0EEENS1_19SingleTileSchedulerILb1ELb0ELb0ELi64EEEEEEEEEvNT_6ParamsE)
        /*0530*/ 	.word	0x00000000


	//----- nvinfo : EIATTR_MIN_STACK_SIZE
	.align		4
.L_232:
        /*0534*/ 	.byte	0x04, 0x12
        /*0536*/ 	.short	(.L_234 - .L_233)
	.align		4
.L_233:
        /*0538*/ 	.word	index@(_ZN7cutlass13device_kernelIN5flash19enable_sm80_to_sm89INS1_16FlashAttnBwdSm80INS1_25CollectiveMainloopBwdSm80ILi1ELi1EN4cute5tupleIJNS5_1CILi64EEES8_NS7_ILi192EEEEEENS_10bfloat16_tEfNS_4arch4Sm80ELb0ELb0ELb0ELb1ELb1ELb0ELb0ELb0ELi2ELi2ELi2ELi2ELb1EEENS1_24CollectiveEpilogueBwdGQAISA_fSD_Li256ELb1ELb1EEENS1_19SingleTileSchedulerILb1ELb0ELb0ELi64EEEEEEEEEvNT_6ParamsE)
        /*053c*/ 	.word	0x00000000


	//----- nvinfo : EIATTR_MIN_STACK_SIZE
	.align		4
.L_234:
        /*0540*/ 	.byte	0x04, 0x12
        /*0542*/ 	.short	(.L_236 - .L_235)
	.align		4
.L_235:
        /*0544*/ 	.word	index@(_ZN7cutlass13device_kernelIN5flash19enable_sm80_to_sm89INS1_16FlashAttnBwdSm80INS1_25CollectiveMainloopBwdSm80ILi1ELi1EN4cute5tupleIJNS5_1CILi64EEES8_NS7_ILi192EEEEEENS_10bfloat16_tEfNS_4arch4Sm80ELb0ELb1ELb0ELb0ELb0ELb0ELb0ELb0ELi2ELi2ELi2ELi2ELb1EEENS1_21CollectiveEpilogueBwdISA_SB_SD_Li256ELb0ELb0ELi4EEENS1_19SingleTileSchedulerILb0ELb0ELb0ELi64EEEEEEEEEvNT_6ParamsE)
        /*0548*/ 	.word	0x00000000


	//----- nvinfo : EIATTR_MIN_STACK_SIZE
	.align		4
.L_236:
        /*054c*/ 	.byte	0x04, 0x12
        /*054e*/ 	.short	(.L_238 - .L_237)
	.align		4
.L_237:
        /*0550*/ 	.word	index@(_ZN7cutlass13device_kernelIN5flash19enable_sm80_to_sm89INS1_16FlashAttnBwdSm80INS1_25CollectiveMainloopBwdSm80ILi1ELi1EN4cute5tupleIJNS5_1CILi64EEES8_NS7_ILi192EEEEEENS_10bfloat16_tEfNS_4arch4Sm80ELb0ELb1ELb0ELb0ELb1ELb0ELb0ELb0ELi2ELi2ELi2ELi2ELb1EEENS1_21CollectiveEpilogueBwdISA_SB_SD_Li256ELb0ELb0ELi4EEENS1_19SingleTileSchedulerILb0ELb0ELb0ELi64EEEEEEEEEvNT_6ParamsE)
        /*0554*/ 	.word	0x00000000


	//----- nvinfo : EIATTR_MIN_STACK_SIZE
	.align		4
.L_238:
        /*0558*/ 	.byte	0x04, 0x12
        /*055a*/ 	.short	(.L_240 - .L_239)
	.align		4
.L_239:
        /*055c*/ 	.word	index@(_ZN7cutlass13device_kernelIN5flash19enable_sm80_to_sm89INS1_16FlashAttnBwdSm80INS1_25CollectiveMainloopBwdSm80ILi1ELi1EN4cute5tupleIJNS5_1CILi64EEES8_NS7_ILi192EEEEEENS_10bfloat16_tEfNS_4arch4Sm80ELb0ELb1ELb0ELb0ELb0ELb0ELb0ELb0ELi2ELi2ELi2ELi2ELb1EEENS1_24CollectiveEpilogueBwdGQAISA_fSD_Li256ELb0ELb0EEENS1_19SingleTileSchedulerILb0ELb0ELb0ELi64EEEEEEEEEvNT_6ParamsE)
        /*0560*/ 	.word	0x00000000


	//----- nvinfo : EIATTR_MIN_STACK_SIZE
	.align		4
.L_240:
        /*0564*/ 	.byte	0x04, 0x12
        /*0566*/ 	.short	(.L_242 - .L_241)
	.align		4
.L_241:
        /*0568*/ 	.word	index@(_ZN7cutlass13device_kernelIN5flash19enable_sm80_to_sm89INS1_16FlashAttnBwdSm80INS1_25CollectiveMainloopBwdSm80ILi1ELi1EN4cute5tupleIJNS5_1CILi64EEES8_NS7_ILi192EEEEEENS_10bfloat16_tEfNS_4arch4Sm80ELb0ELb1ELb0ELb0ELb1ELb0ELb0ELb0ELi2ELi2ELi2ELi2ELb1EEENS1_24CollectiveEpilogueBwdGQAISA_fSD_Li256ELb0ELb1EEENS1_19SingleTileSchedulerILb0ELb0ELb0ELi64EEEEEEEEEvNT_6ParamsE)
        /*056c*/ 	.word	0x00000000


	//----- nvinfo : EIATTR_MIN_STACK_SIZE
	.align		4
.L_242:
        /*0570*/ 	.byte	0x04, 0x12
        /*0572*/ 	.short	(.L_244 - .L_243)
	.align		4
.L_243:
        /*0574*/ 	.word	index@(_ZN7cutlass13device_kernelIN5flash19enable_sm80_to_sm89INS1_16FlashAttnBwdSm80INS1_25CollectiveMainloopBwdSm80ILi1ELi1EN4cute5tupleIJNS5_1CILi64EEES8_NS7_ILi192EEEEEENS_10bfloat16_tEfNS_4arch4Sm80ELb0ELb1ELb0ELb1ELb0ELb0ELb0ELb0ELi2ELi2ELi2ELi2ELb1EEENS1_21CollectiveEpilogueBwdISA_SB_SD_Li256ELb1ELb0ELi4EEENS1_19SingleTileSchedulerILb1ELb0ELb0ELi64EEEEEEEEEvNT_6ParamsE)
        /*0578*/ 	.word	0x00000000


	//----- nvinfo : EIATTR_MIN_STACK_SIZE
	.align		4
.L_244:
        /*057c*/ 	.byte	0x04, 0x12
        /*057e*/ 	.short	(.L_246 - .L_245)
	.align		4
.L_245:
        /*0580*/ 	.word	index@(_ZN7cutlass13device_kernelIN5flash19enable_sm80_to_sm89INS1_16FlashAttnBwdSm80INS1_25CollectiveMainloopBwdSm80ILi1ELi1EN4cute5tupleIJNS5_1CILi64EEES8_NS7_ILi192EEEEEENS_10bfloat16_tEfNS_4arch4Sm80ELb0ELb1ELb0ELb1ELb1ELb0ELb0ELb0ELi2ELi2ELi2ELi2ELb1EEENS1_21CollectiveEpilogueBwdISA_SB_SD_Li256ELb1ELb0ELi4EEENS1_19SingleTileSchedulerILb1ELb0ELb0ELi64EEEEEEEEEvNT_6ParamsE)
        /*0584*/ 	.word	0x00000000


	//----- nvinfo : EIATTR_MIN_STACK_SIZE
	.align		4
.L_246:
        /*0588*/ 	.byte	0x04, 0x12
        /*058a*/ 	.short	(.L_248 - .L_247)
	.align		4
.L_247:
        /*058c*/ 	.word	index@(_ZN7cutlass13device_kernelIN5flash19enable_sm80_to_sm89INS1_16FlashAttnBwdSm80INS1_25CollectiveMainloopBwdSm80ILi1ELi1EN4cute5tupleIJNS5_1CILi64EEES8_NS7_ILi192EEEEEENS_10bfloat16_tEfNS_4arch4Sm80ELb0ELb1ELb0ELb1ELb0ELb0ELb0ELb0ELi2ELi2ELi2ELi2ELb1EEENS1_24CollectiveEpilogueBwdGQAISA_fSD_Li256ELb1ELb0EEENS1_19SingleTileSchedulerILb1ELb0ELb0ELi64EEEEEEEEEvNT_6ParamsE)
        /*0590*/ 	.word	0x00000000


	//----- nvinfo : EIATTR_MIN_STACK_SIZE
	.align		4
.L_248:
        /*0594*/ 	.byte	0x04, 0x12
        /*0596*/ 	.short	(.L_250 - .L_249)
	.align		4
.L_249:
        /*0598*/ 	.word	index@(_ZN7cutlass13device_kernelIN5flash19enable_sm80_to_sm89INS1_16FlashAttnBwdSm80INS1_25CollectiveMainloopBwdSm80ILi1ELi1EN4cute5tupleIJNS5_1CILi64EEES8_NS7_ILi192EEEEEENS_10bfloat16_tEfNS_4arch4Sm80ELb0ELb1ELb0ELb1ELb1ELb0ELb0ELb0ELi2ELi2ELi2ELi2ELb1EEENS1_24CollectiveEpilogueBwdGQAISA_fSD_Li256ELb1ELb1EEENS1_19SingleTileSchedulerILb1ELb0ELb0ELi64EEEEEEEEEvNT_6ParamsE)
        /*059c*/ 	.word	0x00000000


	//----- nvinfo : EIATTR_MIN_STACK_SIZE
	.align		4
.L_250:
        /*05a0*/ 	.byte	0x04, 0x12
        /*05a2*/ 	.short	(.L_252 - .L_251)
	.align		4
.L_251:
        /*05a4*/ 	.word	index@(_ZN7cutlass13device_kernelIN5flash19enable_sm80_to_sm89INS1_16FlashAttnBwdSm80INS1_25CollectiveMainloopBwdSm80ILi1ELi1EN4cute5tupleIJNS5_1CILi64EEES8_NS7_ILi192EEEEEENS_10bfloat16_tEfNS_4arch4Sm80ELb1ELb0ELb0ELb0ELb0ELb0ELb0ELb0ELi2ELi2ELi2ELi2ELb1EEENS1_21CollectiveEpilogueBwdISA_SB_SD_Li256ELb0ELb0ELi4EEENS1_25SingleTileBwdLPTSchedulerILb0ELi64ELb0EEEEEEEEEvNT_6ParamsE)
        /*05a8*/ 	.word	0x00000000


	//----- nvinfo : EIATTR_MIN_STACK_SIZE
	.align		4
.L_252:
        /*05ac*/ 	.byte	0x04, 0x12
        /*05ae*/ 	.short	(.L_254 - .L_253)
	.align		4
.L_253:
        /*05b0*/ 	.word	index@(_ZN7cutlass13device_kernelIN5flash19enable_sm80_to_sm89INS1_16FlashAttnBwdSm80INS1_25CollectiveMainloopBwdSm80ILi1ELi1EN4cute5tupleIJNS5_1CILi64EEES8_NS7_ILi192EEEEEENS_10bfloat16_tEfNS_4arch4Sm80ELb1ELb0ELb0ELb0ELb1ELb0ELb0ELb0ELi2ELi2ELi2ELi2ELb1EEENS1_21CollectiveEpilogueBwdISA_SB_SD_Li256ELb0ELb0ELi4EEENS1_25SingleTileBwdLPTSchedulerILb0ELi64ELb1EEEEEEEEEvNT_6ParamsE)
        /*05b4*/ 	.word	0x00000000


	//----- nvinfo : EIATTR_MIN_STACK_SIZE
	.align		4
.L_254:
        /*05b8*/ 	.byte	0x04, 0x12
        /*05ba*/ 	.short	(.L_256 - .L_255)
	.align		4
.L_255:
        /*05bc*/ 	.word	index@(_ZN7cutlass13device_kernelIN5flash19enable_sm80_to_sm89INS1_16FlashAttnBwdSm80INS1_25CollectiveMainloopBwdSm80ILi1ELi1EN4cute5tupleIJNS5_1CILi64EEES8_NS7_ILi192EEEEEENS_10bfloat16_tEfNS_4arch4Sm80ELb1ELb0ELb0ELb0ELb0ELb0ELb0ELb0ELi2ELi2ELi2ELi2ELb1EEENS1_24CollectiveEpilogueBwdGQAISA_fSD_Li256ELb0ELb0EEENS1_25SingleTileBwdLPTSchedulerILb0ELi64ELb0EEEEEEEEEvNT_6ParamsE)
        /*05c0*/ 	.word	0x00000000


	//----- nvinfo : EIATTR_MIN_STACK_SIZE
	.align		4
.L_256:
        /*05c4*/ 	.byte	0x04, 0x12
        /*05c6*/ 	.short	(.L_258 - .L_257)
	.align		4
.L_257:
        /*05c8*/ 	.word	index@(_ZN7cutlass13device_kernelIN5flash19enable_sm80_to_sm89INS1_16FlashAttnBwdSm80INS1_25CollectiveMainloopBwdSm80ILi1ELi1EN4cute5tupleIJNS5_1CILi64EEES8_NS7_ILi192EEEEEENS_10bfloat16_tEfNS_4arch4Sm80ELb1ELb0ELb0ELb0ELb1ELb0ELb0ELb0ELi2ELi2ELi2ELi2ELb1EEENS1_24CollectiveEpilogueBwdGQAISA_fSD_Li256ELb0ELb1EEENS1_25SingleTileBwdLPTSchedulerILb0ELi64ELb1EEEEEEEEEvNT_6ParamsE)
        /*05cc*/ 	.word	0x00000000


	//----- nvinfo : EIATTR_MIN_STACK_SIZE
	.align		4
.L_258:
        /*05d0*/ 	.byte	0x04, 0x12
        /*05d2*/ 	.short	(.L_260 - .L_259)
	.align		4
.L_259:
        /*05d4*/ 	.word	index@(_ZN7cutlass13device_kernelIN5flash19enable_sm80_to_sm89INS1_16FlashAttnBwdSm80INS1_25CollectiveMainloopBwdSm80ILi1ELi1EN4cute5tupleIJNS5_1CILi64EEES8_NS7_ILi192EEEEEENS_10bfloat16_tEfNS_4arch4Sm80ELb1ELb0ELb0ELb1ELb0ELb0ELb0ELb0ELi2ELi2ELi2ELi2ELb1EEENS1_21CollectiveEpilogueBwdISA_SB_SD_Li256ELb1ELb0ELi4EEENS1_25SingleTileBwdLPTSchedulerILb1ELi64ELb0EEEEEEEEEvNT_6ParamsE)
        /*05d8*/ 	.word	0x00000000


	//----- nvinfo : EIATTR_MIN_STACK_SIZE
	.align		4
.L_260:
        /*05dc*/ 	.byte	0x04, 0x12
        /*05de*/ 	.short	(.L_262 - .L_261)
	.align		4
.L_261:
        /*05e0*/ 	.word	index@(_ZN7cutlass13device_kernelIN5flash19enable_sm80_to_sm89INS1_16FlashAttnBwdSm80INS1_25CollectiveMainloopBwdSm80ILi1ELi1EN4cute5tupleIJNS5_1CILi64EEES8_NS7_ILi192EEEEEENS_10bfloat16_tEfNS_4arch4Sm80ELb1ELb0ELb0ELb1ELb1ELb0ELb0ELb0ELi2ELi2ELi2ELi2ELb1EEENS1_21CollectiveEpilogueBwdISA_SB_SD_Li256ELb1ELb0ELi4EEENS1_25SingleTileBwdLPTSchedulerILb1ELi64ELb1EEEEEEEEEvNT_6ParamsE)
        /*05e4*/ 	.word	0x00000000


	//----- nvinfo : EIATTR_MIN_STACK_SIZE
	.align		4
.L_262:
        /*05e8*/ 	.byte	0x04, 0x12
        /*05ea*/ 	.short	(.L_264 - .L_263)
	.align		4
.L_263:
        /*05ec*/ 	.word	index@(_ZN7cutlass13device_kernelIN5flash19enable_sm80_to_sm89INS1_16FlashAttnBwdSm80INS1_25CollectiveMainloopBwdSm80ILi1ELi1EN4cute5tupleIJNS5_1CILi64EEES8_NS7_ILi192EEEEEENS_10bfloat16_tEfNS_4arch4Sm80ELb1ELb0ELb0ELb1ELb0ELb0ELb0ELb0ELi2ELi2ELi2ELi2ELb1EEENS1_24CollectiveEpilogueBwdGQAISA_fSD_Li256ELb1ELb0EEENS1_25SingleTileBwdLPTSchedulerILb1ELi64ELb0EEEEEEEEEvNT_6ParamsE)
        /*05f0*/ 	.word	0x00000000


	//----- nvinfo : EIATTR_MIN_STACK_SIZE
	.align		4
.L_264:
        /*05f4*/ 	.byte	0x04, 0x12
        /*05f6*/ 	.short	(.L_266 - .L_265)
	.align		4
.L_265:
        /*05f8*/ 	.word	index@(_ZN7cutlass13device_kernelIN5flash19enable_sm80_to_sm89INS1_16FlashAttnBwdSm80INS1_25CollectiveMainloopBwdSm80ILi1ELi1EN4cute5tupleIJNS5_1CILi64EEES8_NS7_ILi192EEEEEENS_10bfloat16_tEfNS_4arch4Sm80ELb1ELb0ELb0ELb1ELb1ELb0ELb0ELb0ELi2ELi2ELi2ELi2ELb1EEENS1_24CollectiveEpilogueBwdGQAISA_fSD_Li256ELb1ELb1EEENS1_25SingleTileBwdLPTSchedulerILb1ELi64ELb1EEEEEEEEEvNT_6ParamsE)
        /*05fc*/ 	.word	0x00000000


	//----- nvinfo : EIATTR_MIN_STACK_SIZE
	.align		4
.L_266:
        /*0600*/ 	.byte	0x04, 0x12
        /*0602*/ 	.short	(.L_268 - .L_267)
	.align		4
.L_267:
        /*0604*/ 	.word	index@(_ZN7cutlass13device_kernelIN5flash19enable_sm80_to_sm89INS1_16FlashAttnBwdSm80INS1_25CollectiveMainloopBwdSm80ILi2ELi1EN4cute5tupleIJNS5_1CILi64EEENS7_ILi80EEENS7_ILi192EEEEEENS_10bfloat16_tEfNS_4arch4Sm80ELb0ELb0ELb0ELb0ELb0ELb0ELb1ELb0ELi2ELi4ELi2ELi2ELb0EEENS1_21CollectiveEpilogueBwdISB_SC_SE_Li256ELb0ELb1ELi4EEENS1_19SingleTileSchedulerILb0ELb0ELb0ELi80EEEEEEEEEvNT_6ParamsE)
        /*0608*/ 	.word	0x00000000


	//----- nvinfo : EIATTR_MIN_STACK_SIZE
	.align		4
.L_268:
        /*060c*/ 	.byte	0x04, 0x12
        /*060e*/ 	.short	(.L_270 - .L_269)
	.align		4
.L_269:
        /*0610*/ 	.word	index@(_ZN7cutlass13device_kernelIN5flash19enable_sm80_to_sm89INS1_16FlashAttnBwdSm80INS1_25CollectiveMainloopBwdSm80ILi2ELi1EN4cute5tupleIJNS5_1CILi64EEENS7_ILi80EEENS7_ILi192EEEEEENS_10bfloat16_tEfNS_4arch4Sm80ELb0ELb0ELb0ELb0ELb1ELb0ELb1ELb0ELi2ELi4ELi2ELi2ELb0EEENS1_21CollectiveEpilogueBwdISB_SC_SE_Li256ELb0ELb1ELi4EEENS1_19SingleTileSchedulerILb0ELb0ELb0ELi80EEEEEEEEEvNT_6ParamsE)
        /*0614*/ 	.word	0x00000000


	//----- nvinfo : EIATTR_MIN_STACK_SIZE
	.align		4
.L_270:
        /*0618*/ 	.byte	0x04, 0x12
        /*061a*/ 	.short	(.L_272 - .L_271)
	.align		4
.L_271:
        /*061c*/ 	.word	index@(_ZN7cutlass13device_kernelIN5flash19enable_sm80_to_sm89INS1_16FlashAttnBwdSm80INS1_25CollectiveMainloopBwdSm80ILi2ELi1EN4cute5tupleIJNS5_1CILi64EEENS7_ILi80EEENS7_ILi192EEEEEENS_10bfloat16_tEfNS_4arch4Sm80ELb0ELb0ELb0ELb0ELb0ELb0ELb1ELb0ELi2ELi4ELi2ELi2ELb0EEENS1_24CollectiveEpilogueBwdGQAISB_fSE_Li256ELb0ELb0EEENS1_19SingleTileSchedulerILb0ELb0ELb0ELi80EEEEEEEEEvNT_6ParamsE)
        /*0620*/ 	.word	0x00000000


	//----- nvinfo : EIATTR_MIN_STACK_SIZE
	.align		4
.L_272:
        /*0624*/ 	.byte	0x04, 0x12
        /*0626*/ 	.short	(.L_274 - .L_273)
	.align		4
.L_273:
        /*0628*/ 	.word	index@(_ZN7cutlass13device_kernelIN5flash19enable_sm80_to_sm89INS1_16FlashAttnBwdSm80INS1_25CollectiveMainloopBwdSm80ILi2ELi1EN4cute5tupleIJNS5_1CILi64EEENS7_ILi80EEENS7_ILi192EEEEEENS_10bfloat16_tEfNS_4arch4Sm80ELb0ELb0ELb0ELb0ELb1ELb0ELb1ELb0ELi2ELi4ELi2ELi2ELb0EEENS1_24CollectiveEpilogueBwdGQAISB_fSE_Li256ELb0ELb1EEENS1_19SingleTileSchedulerILb0ELb0ELb0ELi80EEEEEEEEEvNT_6ParamsE)
        /*062c*/ 	.word	0x00000000


	//----- nvinfo : EIATTR_MIN_STACK_SIZE
	.align		4
.L_274:
        /*0630*/ 	.byte	0x04, 0x12
        /*0632*/ 	.short	(.L_276 - .L_275)
	.align		4
.L_275:
        /*0634*/ 	.word	index@(_ZN7cutlass13device_kernelIN5flash19enable_sm80_to_sm89INS1_16FlashAttnBwdSm80INS1_25CollectiveMainloopBwdSm80ILi2ELi1EN4cute5tupleIJNS5_1CILi64EEENS7_ILi80EEENS7_ILi192EEEEEENS_10bfloat16_tEfNS_4arch4Sm80ELb0ELb0ELb0ELb1ELb0ELb0ELb1ELb0ELi2ELi4ELi2ELi2ELb0EEENS1_21CollectiveEpilogueBwdISB_SC_SE_Li256ELb1ELb1ELi4EEENS1_19SingleTileSchedulerILb1ELb0ELb0ELi80EEEEEEEEEvNT_6ParamsE)
        /*0638*/ 	.word	0x00000000


	//----- nvinfo : EIATTR_MIN_STACK_SIZE
	.align		4
.L_276:
        /*063c*/ 	.byte	0x04, 0x12
        /*063e*/ 	.short	(.L_278 - .L_277)
	.align		4
.L_277:
        /*0640*/ 	.word	index@(_ZN7cutlass13device_kernelIN5flash19enable_sm80_to_sm89INS1_16FlashAttnBwdSm80INS1_25CollectiveMainloopBwdSm80ILi2ELi1EN4cute5tupleIJNS5_1CILi64EEENS7_ILi80EEENS7_ILi192EEEEEENS_10bfloat16_tEfNS_4arch4Sm80ELb0ELb0ELb0ELb1ELb1ELb0ELb1ELb0ELi2ELi4ELi2ELi2ELb0EEENS1_21CollectiveEpilogueBwdISB_SC_SE_Li256ELb1ELb1ELi4EEENS1_19SingleTileSchedulerILb1ELb0ELb0ELi80EEEEEEEEEvNT_6ParamsE)
        /*0644*/ 	.word	0x00000000


	//----- nvinfo : EIATTR_MIN_STACK_SIZE
	.align		4
.L_278:
        /*0648*/ 	.byte	0x04, 0x12
        /*064a*/ 	.short	(.L_280 - .L_279)
	.align		4
.L_279:
        /*064c*/ 	.word	index@(_ZN7cutlass13device_kernelIN5flash19enable_sm80_to_sm89INS1_16FlashAttnBwdSm80INS1_25CollectiveMainloopBwdSm80ILi2ELi1EN4cute5tupleIJNS5_1CILi64EEENS7_ILi80EEENS7_ILi192EEEEEENS_10bfloat16_tEfNS_4arch4Sm80ELb0ELb0ELb0ELb1ELb0ELb0ELb1ELb0ELi2ELi4ELi2ELi2ELb0EEENS1_24CollectiveEpilogueBwdGQAISB_fSE_Li256ELb1ELb0EEENS1_19SingleTileSchedulerILb1ELb0ELb0ELi80EEEEEEEEEvNT_6ParamsE)
        /*0650*/ 	.word	0x00000000


	//----- nvinfo : EIATTR_MIN_STACK_SIZE
	.align		4
.L_280:
        /*0654*/ 	.byte	0x04, 0x12
        /*0656*/ 	.short	(.L_282 - .L_281)
	.align		4
.L_281:
        /*0658*/ 	.word	index@(_ZN7cutlass13device_kernelIN5flash19enable_sm80_to_sm89INS1_16FlashAttnBwdSm80INS1_25CollectiveMainloopBwdSm80ILi2ELi1EN4cute5tupleIJNS5_1CILi64EEENS7_ILi80EEENS7_ILi192EEEEEENS_10bfloat16_tEfNS_4arch4Sm80ELb0ELb0ELb0ELb1ELb1ELb0ELb1ELb0ELi2ELi4ELi2ELi2ELb0EEENS1_24CollectiveEpilogueBwdGQAISB_fSE_Li256ELb1ELb1EEENS1_19SingleTileSchedulerILb1ELb0ELb0ELi80EEEEEEEEEvNT_6ParamsE)
        /*065c*/ 	.word	0x00000000


	//----- nvinfo : EIATTR_MIN_STACK_SIZE
	.align		4
.L_282:
        /*0660*/ 	.byte	0x04, 0x12
        /*0662*/ 	.short	(.L_284 - .L_283)
	.align		4
.L_283:
        /*0664*/ 	.word	index@(_ZN7cutlass13device_kernelIN5flash19enable_sm80_to_sm89INS1_16FlashAttnBwdSm80INS1_25CollectiveMainloopBwdSm80ILi2ELi1EN4cute5tupleIJNS5_1CILi64EEENS7_ILi80EEENS7_ILi192EEEEEENS_10bfloat16_tEfNS_4arch4Sm80ELb0ELb1ELb0ELb0ELb0ELb0ELb1ELb0ELi2ELi4ELi2ELi2ELb0EEENS1_21CollectiveEpilogueBwdISB_SC_SE_Li256ELb0ELb1ELi4EEENS1_19SingleTileSchedulerILb0ELb0ELb0ELi80EEEEEEEEEvNT_6ParamsE)
        /*0668*/ 	.word	0x00000000


	//----- nvinfo : EIATTR_MIN_STACK_SIZE
	.align		4
.L_284:
        /*066c*/ 	.byte	0x04, 0x12
        /*066e*/ 	.short	(.L_286 - .L_285)
	.align		4
.L_285:
        /*0670*/ 	.word	index@(_ZN7cutlass13device_kernelIN5flash19enable_sm80_to_sm89INS1_16FlashAttnBwdSm80INS1_25CollectiveMainloopBwdSm80ILi2ELi1EN4cute5tupleIJNS5_1CILi64EEENS7_ILi80EEENS7_ILi192EEEEEENS_10bfloat16_tEfNS_4arch4Sm80ELb0ELb1ELb0ELb0ELb1ELb0ELb1ELb0ELi2ELi4ELi2ELi2ELb0EEENS1_21CollectiveEpilogueBwdISB_SC_SE_Li256ELb0ELb1ELi4EEENS1_19SingleTileSchedulerILb0ELb0ELb0ELi80EEEEEEEEEvNT_6ParamsE)
        /*0674*/ 	.word	0x00000000


	//----- nvinfo : EIATTR_MIN_STACK_SIZE
	.align		4
.L_286:
        /*0678*/ 	.byte	0x04, 0x12
        /*067a*/ 	.short	(.L_288 - .L_287)
	.align		4
.L_287:
        /*067c*/ 	.word	index@(_ZN7cutlass13device_kernelIN5flash19enable_sm80_to_sm89INS1_16FlashAttnBwdSm80INS1_25CollectiveMainloopBwdSm80ILi2ELi1EN4cute5tupleIJNS5_1CILi64EEENS7_ILi80EEENS7_ILi192EEEEEENS_10bfloat16_tEfNS_4arch4Sm80ELb0ELb1ELb0ELb0ELb0ELb0ELb1ELb0ELi2ELi4ELi2ELi2ELb0EEENS1_24CollectiveEpilogueBwdGQAISB_fSE_Li256ELb0ELb0EEENS1_19SingleTileSchedulerILb0ELb0ELb0ELi80EEEEEEEEEvNT_6ParamsE)
        /*0680*/ 	.word	0x00000000


	//----- nvinfo : EIATTR_MIN_STACK_SIZE
	.align		4
.L_288:
        /*0684*/ 	.byte	0x04, 0x12
        /*0686*/ 	.short	(.L_290 - .L_289)
	.align		4
.L_289:
        /*0688*/ 	.word	index@(_ZN7cutlass13device_kernelIN5flash19enable_sm80_to_sm89INS1_16FlashAttnBwdSm80INS1_25CollectiveMainloopBwdSm80ILi2ELi1EN4cute5tupleIJNS5_1CILi64EEENS7_ILi80EEENS7_ILi192EEEEEENS_10bfloat16_tEfNS_4arch4Sm80ELb0ELb1ELb0ELb0ELb1ELb0ELb1ELb0ELi2ELi4ELi2ELi2ELb0EEENS1_24CollectiveEpilogueBwdGQAISB_fSE_Li256ELb0ELb1EEENS1_19SingleTileSchedulerILb0ELb0ELb0ELi80EEEEEEEEEvNT_6ParamsE)
        /*068c*/ 	.word	0x00000000


	//----- nvinfo : EIATTR_MIN_STACK_SIZE
	.align		4
.L_290:
        /*0690*/ 	.byte	0x04, 0x12
        /*0692*/ 	.short	(.L_292 - .L_291)
	.align		4
.L_291:
        /*0694*/ 	.word	index@(_ZN7cutlass13device_kernelIN5flash19enable_sm80_to_sm89INS1_16FlashAttnBwdSm80INS1_25CollectiveMainloopBwdSm80ILi2ELi1EN4cute5tupleIJNS5_1CILi64EEENS7_ILi80EEENS7_ILi192EEEEEENS_10bfloat16_tEfNS_4arch4Sm80ELb0ELb1ELb0ELb1ELb0ELb0ELb1ELb0ELi2ELi4ELi2ELi2ELb0EEENS1_21CollectiveEpilogueBwdISB_SC_SE_Li256ELb1ELb1ELi4EEENS1_19SingleTileSchedulerILb1ELb0ELb0ELi80EEEEEEEEEvNT_6ParamsE)
        /*0698*/ 	.word	0x00000000


	//----- nvinfo : EIATTR_MIN_STACK_SIZE
	.align		4
.L_292:
        /*069c*/ 	.byte	0x04, 0x12
        /*069e*/ 	.short	(.L_294 - .L_293)
	.align		4
.L_293:
        /*06a0*/ 	.word	index@(_ZN7cutlass13device_kernelIN5flash19enable_sm80_to_sm89INS1_16FlashAttnBwdSm80INS1_25CollectiveMainloopBwdSm80ILi2ELi1EN4cute5tupleIJNS5_1CILi64EEENS7_ILi80EEENS7_ILi192EEEEEENS_10bfloat16_tEfNS_4arch4Sm80ELb0ELb1ELb0ELb1ELb1ELb0ELb1ELb0ELi2ELi4ELi2ELi2ELb0EEENS1_21CollectiveEpilogueBwdISB_SC_SE_Li256ELb1ELb1ELi4EEENS1_19SingleTileSchedulerILb1ELb0ELb0ELi80EEEEEEEEEvNT_6ParamsE)
        /*06a4*/ 	.word	0x00000000


	//----- nvinfo : EIATTR_MIN_STACK_SIZE
	.align		4
.L_294:
        /*06a8*/ 	.byte	0x04, 0x12
        /*06aa*/ 	.short	(.L_296 - .L_295)
	.align		4
.L_295:
        /*06ac*/ 	.word	index@(_ZN7cutlass13device_kernelIN5flash19enable_sm80_to_sm89INS1_16FlashAttnBwdSm80INS1_25CollectiveMainloopBwdSm80ILi2ELi1EN4cute5tupleIJNS5_1CILi64EEENS7_ILi80EEENS7_ILi192EEEEEENS_10bfloat16_tEfNS_4arch4Sm80ELb0ELb1ELb0ELb1ELb0ELb0ELb1ELb0ELi2ELi4ELi2ELi2ELb0EEENS1_24CollectiveEpilogueBwdGQAISB_fSE_Li256ELb1ELb0EEENS1_19SingleTileSchedulerILb1ELb0ELb0ELi80EEEEEEEEEvNT_6ParamsE)
        /*06b0*/ 	.word	0x00000000


	//----- nvinfo : EIATTR_MIN_STACK_SIZE
	.align		4
.L_296:
        /*06b4*/ 	.byte	0x04, 0x12
        /*06b6*/ 	.short	(.L_298 - .L_297)
	.align		4
.L_297:
        /*06b8*/ 	.word	index@(_ZN7cutlass13device_kernelIN5flash19enable_sm80_to_sm89INS1_16FlashAttnBwdSm80INS1_25CollectiveMainloopBwdSm80ILi2ELi1EN4cute5tupleIJNS5_1CILi64EEENS7_ILi80EEENS7_ILi192EEEEEENS_10bfloat16_tEfNS_4arch4Sm80ELb0ELb1ELb0ELb1ELb1ELb0ELb1ELb0ELi2ELi4ELi2ELi2ELb0EEENS1_24CollectiveEpilogueBwdGQAISB_fSE_Li256ELb1ELb1EEENS1_19SingleTileSchedulerILb1ELb0ELb0ELi80EEEEEEEEEvNT_6ParamsE)
        /*06bc*/ 	.word	0x00000000


	//----- nvinfo : EIATTR_MIN_STACK_SIZE
	.align		4
.L_298:
        /*06c0*/ 	.byte	0x04, 0x12
        /*06c2*/ 	.short	(.L_300 - .L_299)
	.align		4
.L_299:
        /*06c4*/ 	.word	index@(_ZN7cutlass13device_kernelIN5flash19enable_sm80_to_sm89INS1_16FlashAttnBwdSm80INS1_25CollectiveMainloopBwdSm80ILi2ELi1EN4cute5tupleIJNS5_1CILi64EEENS7_ILi80EEENS7_ILi192EEEEEENS_10bfloat16_tEfNS_4arch4Sm80ELb1ELb0ELb0ELb0ELb0ELb0ELb1ELb0ELi2ELi4ELi2ELi2ELb0EEENS1_21CollectiveEpilogueBwdISB_SC_SE_Li256ELb0ELb1ELi4EEENS1_25SingleTileBwdLPTSchedulerILb0ELi80ELb0EEEEEEEEEvNT_6ParamsE)
        /*06c8*/ 	.word	0x00000000


	//----- nvinfo : EIATTR_MIN_STACK_SIZE
	.align		4
.L_300:
        /*06cc*/ 	.byte	0x04, 0x12
        /*06ce*/ 	.short	(.L_302 - .L_301)
	.align		4
.L_301:
        /*06d0*/ 	.word	index@(_ZN7cutlass13device_kernelIN5flash19enable_sm80_to_sm89INS1_16FlashAttnBwdSm80INS1_25CollectiveMainloopBwdSm80ILi2ELi1EN4cute5tupleIJNS5_1CILi64EEENS7_ILi80EEENS7_ILi192EEEEEENS_10bfloat16_tEfNS_4arch4Sm80ELb1ELb0ELb0ELb0ELb1ELb0ELb1ELb0ELi2ELi4ELi2ELi2ELb0EEENS1_21CollectiveEpilogueBwdISB_SC_SE_Li256ELb0ELb1ELi4EEENS1_25SingleTileBwdLPTSchedulerILb0ELi80ELb1EEEEEEEEEvNT_6ParamsE)
        /*06d4*/ 	.word	0x00000000


	//----- nvinfo : EIATTR_MIN_STACK_SIZE
	.align		4
.L_302:
        /*06d8*/ 	.byte	0x04, 0x12
        /*06da*/ 	.short	(.L_304 - .L_303)
	.align		4
.L_303:
        /*06dc*/ 	.word	index@(_ZN7cutlass13device_kernelIN5flash19enable_sm80_to_sm89INS1_16FlashAttnBwdSm80INS1_25CollectiveMainloopBwdSm80ILi2ELi1EN4cute5tupleIJNS5_1CILi64EEENS7_ILi80EEENS7_ILi192EEEEEENS_10bfloat16_tEfNS_4arch4Sm80ELb1ELb0ELb0ELb0ELb0ELb0ELb1ELb0ELi2ELi4ELi2ELi2ELb0EEENS1_24CollectiveEpilogueBwdGQAISB_fSE_Li256ELb0ELb0EEENS1_25SingleTileBwdLPTSchedulerILb0ELi80ELb0EEEEEEEEEvNT_6ParamsE)
        /*06e0*/ 	.word	0x00000000


	//----- nvinfo : EIATTR_MIN_STACK_SIZE
	.align		4
.L_304:
        /*06e4*/ 	.byte	0x04, 0x12
        /*06e6*/ 	.short	(.L_306 - .L_305)
	.align		4
.L_305:
        /*06e8*/ 	.word	index@(_ZN7cutlass13device_kernelIN5flash19enable_sm80_to_sm89INS1_16FlashAttnBwdSm80INS1_25CollectiveMainloopBwdSm80ILi2ELi1EN4cute5tupleIJNS5_1CILi64EEENS7_ILi80EEENS7_ILi192EEEEEENS_10bfloat16_tEfNS_4arch4Sm80ELb1ELb0ELb0ELb0ELb1ELb0ELb1ELb0ELi2ELi4ELi2ELi2ELb0EEENS1_24CollectiveEpilogueBwdGQAISB_fSE_Li256ELb0ELb1EEENS1_25SingleTileBwdLPTSchedulerILb0ELi80ELb1EEEEEEEEEvNT_6ParamsE)
        /*06ec*/ 	.word	0x00000000


	//----- nvinfo : EIATTR_MIN_STACK_SIZE
	.align		4
.L_306:
        /*06f0*/ 	.byte	0x04, 0x12
        /*06f2*/ 	.short	(.L_308 - .L_307)
	.align		4
.L_307:
        /*06f4*/ 	.word	index@(_ZN7cutlass13device_kernelIN5flash22FlashAttnBwdPreprocessIN4cute5tupleIJNS3_1CILi64EEENS5_ILi192EEEEEENS_10bfloat16_tEfNS_4arch4Sm80ELb1ELb0EEEEEvNT_6ParamsE)
        /*06f8*/ 	.word	0x00000000


	//----- nvinfo : EIATTR_MIN_STACK_SIZE
	.align		4
.L_308:
        /*06fc*/ 	.byte	0x04, 0x12
        /*06fe*/ 	.short	(.L_310 - .L_309)
	.align		4
.L_309:
        /*0700*/ 	.word	index@(_ZN7cutlass13device_kernelIN5flash19enable_sm80_to_sm89INS1_16FlashAttnBwdSm80INS1_25CollectiveMainloopBwdSm80ILi2ELi1EN4cute5tupleIJNS5_1CILi64EEENS7_ILi80EEENS7_ILi192EEEEEENS_10bfloat16_tEfNS_4arch4Sm80ELb1ELb0ELb0ELb1ELb0ELb0ELb1ELb0ELi2ELi4ELi2ELi2ELb0EEENS1_21CollectiveEpilogueBwdISB_SC_SE_Li256ELb1ELb1ELi4EEENS1_25SingleTileBwdLPTSchedulerILb1ELi80ELb0EEEEEEEEEvNT_6ParamsE)
        /*0704*/ 	.word	0x00000000


	//----- nvinfo : EIATTR_MIN_STACK_SIZE
	.align		4
.L_310:
        /*0708*/ 	.byte	0x04, 0x12
        /*070a*/ 	.short	(.L_312 - .L_311)
	.align		4
.L_311:
        /*070c*/ 	.word	index@(_ZN7cutlass13device_kernelIN5flash19enable_sm80_to_sm89INS1_16FlashAttnBwdSm80INS1_25CollectiveMainloopBwdSm80ILi2ELi1EN4cute5tupleIJNS5_1CILi64EEENS7_ILi80EEENS7_ILi192EEEEEENS_10bfloat16_tEfNS_4arch4Sm80ELb1ELb0ELb0ELb1ELb1ELb0ELb1ELb0ELi2ELi4ELi2ELi2ELb0EEENS1_21CollectiveEpilogueBwdISB_SC_SE_Li256ELb1ELb1ELi4EEENS1_25SingleTileBwdLPTSchedulerILb1ELi80ELb1EEEEEEEEEvNT_6ParamsE)
        /*0710*/ 	.word	0x00000000


	//----- nvinfo : EIATTR_MIN_STACK_SIZE
	.align		4
.L_312:
        /*0714*/ 	.byte	0x04, 0x12
        /*0716*/ 	.short	(.L_314 - .L_313)
	.align		4
.L_313:
        /*0718*/ 	.word	index@(_ZN7cutlass13device_kernelIN5flash19enable_sm80_to_sm89INS1_16FlashAttnBwdSm80INS1_25CollectiveMainloopBwdSm80ILi2ELi1EN4cute5tupleIJNS5_1CILi64EEENS7_ILi80EEENS7_ILi192EEEEEENS_10bfloat16_tEfNS_4arch4Sm80ELb1ELb0ELb0ELb1ELb0ELb0ELb1ELb0ELi2ELi4ELi2ELi2ELb0EEENS1_24CollectiveEpilogueBwdGQAISB_fSE_Li256ELb1ELb0EEENS1_25SingleTileBwdLPTSchedulerILb1ELi80ELb0EEEEEEEEEvNT_6ParamsE)
        /*071c*/ 	.word	0x00000000


	//----- nvinfo : EIATTR_MIN_STACK_SIZE
	.align		4
.L_314:
        /*0720*/ 	.byte	0x04, 0x12
        /*0722*/ 	.short	(.L_316 - .L_315)
	.align		4
.L_315:
        /*0724*/ 	.word	index@(_ZN7cutlass13device_kernelIN5flash32FlashAttnBwdPostprocessConvertdQIN4cute5tupleIJNS3_1CILi80EEENS5_ILi192EEEEEENS_10bfloat16_tEfNS_4arch4Sm80ELi256ENS3_8TiledMMAINS3_8MMA_AtomIJNS3_30SM80_16x8x16_F32BF16BF16F32_TNEEEENS3_6LayoutINS4_IJNS5_ILi4EEENS5_ILi2EEENS5_ILi1EEEEEENS4_IJSJ_SH_NS5_ILi0EEEEEEEENS4_IJNS5_ILi64EEENS5_ILi16EEESP_EEEEELb1EEEEEvNT_6ParamsE)
        /*0728*/ 	.word	0x00000000


	//----- nvinfo : EIATTR_MIN_STACK_SIZE
	.align		4
.L_316:
        /*072c*/ 	.byte	0x04, 0x12
        /*072e*/ 	.short	(.L_318 - .L_317)
	.align		4
.L_317:
        /*0730*/ 	.word	index@(_ZN7cutlass13device_kernelIN5flash32FlashAttnBwdPostprocessConvertdQIN4cute5tupleIJNS3_1CILi64EEENS5_ILi192EEEEEENS_10bfloat16_tEfNS_4arch4Sm80ELi256ENS3_8TiledMMAINS3_8MMA_AtomIJNS3_30SM80_16x8x16_F32BF16BF16F32_TNEEEENS3_6LayoutINS4_IJNS5_ILi2EEENS5_ILi4EEENS5_ILi1EEEEEENS4_IJSJ_SH_NS5_ILi0EEEEEEEENS4_IJNS5_ILi32EEES6_NS5_ILi16EEEEEEEELb0EEEEEvNT_6ParamsE)
        /*0734*/ 	.word	0x00000000


	//----- nvinfo : EIATTR_MIN_STACK_SIZE
	.align		4
.L_318:
        /*0738*/ 	.byte	0x04, 0x12
        /*073a*/ 	.short	(.L_320 - .L_319)
	.align		4
.L_319:
        /*073c*/ 	.word	index@(_ZN7cutlass13device_kernelIN5flash19enable_sm80_to_sm89INS1_16FlashAttnBwdSm80INS1_25CollectiveMainloopBwdSm80ILi2ELi1EN4cute5tupleIJNS5_1CILi64EEENS7_ILi80EEENS7_ILi192EEEEEENS_10bfloat16_tEfNS_4arch4Sm80ELb1ELb0ELb0ELb1ELb1ELb0ELb1ELb0ELi2ELi4ELi2ELi2ELb0EEENS1_24CollectiveEpilogueBwdGQAISB_fSE_Li256ELb1ELb1EEENS1_25SingleTileBwdLPTSchedulerILb1ELi80ELb1EEEEEEEEEvNT_6ParamsE)
        /*0740*/ 	.word	0x00000000


	//----- nvinfo : EIATTR_MIN_STACK_SIZE
	.align		4
.L_320:
        /*0744*/ 	.byte	0x04, 0x12
        /*0746*/ 	.short	(.L_322 - .L_321)
	.align		4
.L_321:
        /*0748*/ 	.word	index@(_ZN7cutlass13device_kernelIN5flash22FlashAttnBwdPreprocessIN4cute5tupleIJNS3_1CILi64EEENS5_ILi192EEEEEENS_10bfloat16_tEfNS_4arch4Sm80ELb1ELb1EEEEEvNT_6ParamsE)
        /*074c*/ 	.word	0x00000000
.L_322:


//--------------------- .nv.compat                --------------------------
	.section	.nv.compat,"",@"SHT_CUDA_COMPAT_INFO"
	.align	4
        /*0000*/ 	.byte	0x02, 0x09, 0x01, 0x00, 0x02, 0x02, 0x01, 0x00, 0x02, 0x05, 0x05, 0x00, 0x03, 0x07, 0x01, 0x01
        /*0010*/ 	.byte	0x02, 0x03, 0x00, 0x00, 0x02, 0x06, 0x01, 0x00, 0x04, 0x0b, 0x08, 0x00, 0x00, 0x00, 0x00, 0x00
        /*0020*/ 	.byte	0x00, 0x00, 0x00, 0x00


//--------------------- .nv.info._ZN7cutlass13device_kernelIN5flash19enable_sm80_to_sm89INS1_16FlashAttnBwdSm80INS1_25CollectiveMainloopBwdSm80ILi1ELi1EN4cute5tupleIJNS5_1CILi64EEES8_NS7_ILi192EEEEEENS_10bfloat16_tEfNS_4arch4Sm80ELb0ELb0ELb0ELb0ELb0ELb0ELb0ELb0ELi2ELi2ELi2ELi2ELb1EEENS1_21CollectiveEpilogueBwdISA_SB_SD_Li256ELb0ELb0ELi4EEENS1_19SingleTileSchedulerILb0ELb0ELb0ELi64EEEEEEEEEvNT_6ParamsE --------------------------
	.section	.nv.info._ZN7cutlass13device_kernelIN5flash19enable_sm80_to_sm89INS1_16FlashAttnBwdSm80INS1_25CollectiveMainloopBwdSm80ILi1ELi1EN4cute5tupleIJNS5_1CILi64EEES8_NS7_ILi192EEEEEENS_10bfloat16_tEfNS_4arch4Sm80ELb0ELb0ELb0ELb0ELb0ELb0ELb0ELb0ELi2ELi2ELi2ELi2ELb1EEENS1_21CollectiveEpilogueBwdISA_SB_SD_Li256ELb0ELb0ELi4EEENS1_19SingleTileSchedulerILb0ELb0ELb0ELi64EEEEEEEEEvNT_6ParamsE,"",@"SHT_CUDA_INFO"
	.sectionflags	@""
	.align	4


	//----- nvinfo : EIATTR_CUDA_API_VERSION
	.align		4
        /*0000*/ 	.byte	0x04, 0x37
        /*0002*/ 	.short	(.L_324 - .L_323)
.L_323:
        /*0004*/ 	.word	0x00000082


	//----- nvinfo : EIATTR_KPARAM_INFO
	.align		4
.L_324:
        /*0008*/ 	.byte	0x04, 0x17
        /*000a*/ 	.short	(.L_326 - .L_325)
.L_325:
        /*000c*/ 	.word	0x00000000
        /*0010*/ 	.short	0x0000
        /*0012*/ 	.short	0x0000
        /*0014*/ 	.byte	0x00, 0xf0, 0xc1, 0x09


	//----- nvinfo : EIATTR_SPARSE_MMA_MASK
	.align		4
.L_326:
        /*0018*/ 	.byte	0x03, 0x50
        /*001a*/ 	.short	0x0000


	//----- nvinfo : EIATTR_MAXREG_COUNT
	.align		4
        /*001c*/ 	.byte	0x03, 0x1b
        /*001e*/ 	.short	0x00ff


	//----- nvinfo : EIATTR_MERCURY_ISA_VERSION
	.align		4
        /*0020*/ 	.byte	0x03, 0x5f
        /*0022*/ 	.short	0x0101


	//----- nvinfo : EIATTR_EXIT_INSTR_OFFSETS
	.align		4
        /*0024*/ 	.byte	0x04, 0x1c
        /*0026*/ 	.short	(.L_328 - .L_327)


	//   ....[0]....
.L_327:
        /*0028*/ 	.word	0x00000010


	//----- nvinfo : EIATTR_MAX_THREADS
	.align		4
.L_328:
        /*002c*/ 	.byte	0x04, 0x05
        /*002e*/ 	.short	(.L_330 - .L_329)
.L_329:
        /*0030*/ 	.word	0x00000100
        /*0034*/ 	.word	0x00000001
        /*0038*/ 	.word	0x00000001


	//----- nvinfo : EIATTR_CBANK_PARAM_SIZE
	.align		4
.L_330:
        /*003c*/ 	.byte	0x03, 0x19
        /*003e*/ 	.short	0x0270


	//----- nvinfo : EIATTR_PARAM_CBANK
	.align		4
        /*0040*/ 	.byte	0x04, 0x0a
        /*0042*/ 	.short	(.L_332 - .L_331)
	.align		4
.L_331:
        /*0044*/ 	.word	index@(.nv.constant0._ZN7cutlass13device_kernelIN5flash19enable_sm80_to_sm89INS1_16FlashAttnBwdSm80INS1_25CollectiveMainloopBwdSm80ILi1ELi1EN4cute5tupleIJNS5_1CILi64EEES8_NS7_ILi192EEEEEENS_10bfloat16_tEfNS_4arch4Sm80ELb0ELb0ELb0ELb0ELb0ELb0ELb0ELb0ELi2ELi2ELi2ELi2ELb1EEENS1_21CollectiveEpilogueBwdISA_SB_SD_Li256ELb0ELb0ELi4EEENS1_19SingleTileSchedulerILb0ELb0ELb0ELi64EEEEEEEEEvNT_6ParamsE)
        /*0048*/ 	.short	0x0210
        /*004a*/ 	.short	0x0270


	//----- nvinfo : EIATTR_SW_WAR
	.align		4
.L_332:
        /*004c*/ 	.byte	0x04, 0x36
        /*004e*/ 	.short	(.L_334 - .L_333)
.L_333:
        /*0050*/ 	.word	0x00000008
.L_334:


//--------------------- .nv.info._ZN7cutlass13device_kernelIN5flash19enable_sm80_to_sm89INS1_16FlashAttnBwdSm80INS1_25CollectiveMainloopBwdSm80ILi1ELi1EN4cute5tupleIJNS5_1CILi64EEES8_NS7_ILi192EEEEEENS_10bfloat16_tEfNS_4arch4Sm80ELb0ELb0ELb0ELb0ELb1ELb0ELb0ELb0ELi2ELi2ELi2ELi2ELb1EEENS1_21CollectiveEpilogueBwdISA_SB_SD_Li256ELb0ELb0ELi4EEENS1_19SingleTileSchedulerILb0ELb0ELb0ELi64EEEEEEEEEvNT_6ParamsE --------------------------
	.section	.nv.info._ZN7cutlass13device_kernelIN5flash19enable_sm80_to_sm89INS1_16FlashAttnBwdSm80INS1_25CollectiveMainloopBwdSm80ILi1ELi1EN4cute5tupleIJNS5_1CILi64EEES8_NS7_ILi192EEEEEENS_10bfloat16_tEfNS_4arch4Sm80ELb0ELb0ELb0ELb0ELb1ELb0ELb0ELb0ELi2ELi2ELi2ELi2ELb1EEENS1_21CollectiveEpilogueBwdISA_SB_SD_Li256ELb0ELb0ELi4EEENS1_19SingleTileSchedulerILb0ELb0ELb0ELi64EEEEEEEEEvNT_6ParamsE,"",@"SHT_CUDA_INFO"
	.sectionflags	@""
	.align	4


	//----- nvinfo : EIATTR_CUDA_API_VERSION
	.align		4
        /*0000*/ 	.byte	0x04, 0x37
        /*0002*/ 	.short	(.L_336 - .L_335)
.L_335:
        /*0004*/ 	.word	0x00000082


	//----- nvinfo : EIATTR_KPARAM_INFO
	.align		4
.L_336:
        /*0008*/ 	.byte	0x04, 0x17
        /*000a*/ 	.short	(.L_338 - .L_337)
.L_337:
        /*000c*/ 	.word	0x00000000
        /*0010*/ 	.short	0x0000
        /*0012*/ 	.short	0x0000
        /*0014*/ 	.byte	0x00, 0xf0, 0xc1, 0x09


	//----- nvinfo : EIATTR_SPARSE_MMA_MASK
	.align		4
.L_338:
        /*0018*/ 	.byte	0x03, 0x50
        /*001a*/ 	.short	0x0000


	//----- nvinfo : EIATTR_MAXREG_COUNT
	.align		4
        /*001c*/ 	.byte	0x03, 0x1b
        /*001e*/ 	.short	0x00ff


	//----- nvinfo : EIATTR_MERCURY_ISA_VERSION
	.align		4
        /*0020*/ 	.byte	0x03, 0x5f
        /*0022*/ 	.short	0x0101


	//----- nvinfo : EIATTR_EXIT_INSTR_OFFSETS
	.align		4
        /*0024*/ 	.byte	0x04, 0x1c
        /*0026*/ 	.short	(.L_340 - .L_339)


	//   ....[0]....
.L_339:
        /*0028*/ 	.word	0x00000010


	//----- nvinfo : EIATTR_MAX_THREADS
	.align		4
.L_340:
        /*002c*/ 	.byte	0x04, 0x05
        /*002e*/ 	.short	(.L_342 - .L_341)
.L_341:
        /*0030*/ 	.word	0x00000100
        /*0034*/ 	.word	0x00000001
        /*0038*/ 	.word	0x00000001


	//----- nvinfo : EIATTR_CBANK_PARAM_SIZE
	.align		4
.L_342:
        /*003c*/ 	.byte	0x03, 0x19
        /*003e*/ 	.short	0x0270


	//----- nvinfo : EIATTR_PARAM_CBANK
	.align		4
        /*0040*/ 	.byte	0x04, 0x0a
        /*0042*/ 	.short	(.L_344 - .L_343)
	.align		4
.L_343:
        /*0044*/ 	.word	index@(.nv.constant0._ZN7cutlass13device_kernelIN5flash19enable_sm80_to_sm89INS1_16FlashAttnBwdSm80INS1_25CollectiveMainloopBwdSm80ILi1ELi1EN4cute5tupleIJNS5_1CILi64EEES8_NS7_ILi192EEEEEENS_10bfloat16_tEfNS_4arch4Sm80ELb0ELb0ELb0ELb0ELb1ELb0ELb0ELb0ELi2ELi2ELi2ELi2ELb1EEENS1_21CollectiveEpilogueBwdISA_SB_SD_Li256ELb0ELb0ELi4EEENS1_19SingleTileSchedulerILb0ELb0ELb0ELi64EEEEEEEEEvNT_6ParamsE)
        /*0048*/ 	.short	0x0210
        /*004a*/ 	.short	0x0270


	//----- nvinfo : EIATTR_SW_WAR
	.align		4
.L_344:
        /*004c*/ 	.byte	0x04, 0x36
        /*004e*/ 	.short	(.L_346 - .L_345)
.L_345:
        /*0050*/ 	.word	0x00000008
.L_346:


//--------------------- .nv.info._ZN7cutlass13device_kernelIN5flash19enable_sm80_to_sm89INS1_16FlashAttnBwdSm80INS1_25CollectiveMainloopBwdSm80ILi1ELi1EN4cute5tupleIJNS5_1CILi64EEES8_NS7_ILi192EEEEEENS_10bfloat16_tEfNS_4arch4Sm80ELb0ELb0ELb0ELb0ELb0ELb0ELb0ELb0ELi2ELi2ELi2ELi2ELb1EEENS1_24CollectiveEpilogueBwdGQAISA_fSD_Li256ELb0ELb0EEENS1_19SingleTileSchedulerILb0ELb0ELb0ELi64EEEEEEEEEvNT_6ParamsE --------------------------
	.section	.nv.info._ZN7cutlass13device_kernelIN5flash19enable_sm80_to_sm89INS1_16FlashAttnBwdSm80INS1_25CollectiveMainloopBwdSm80ILi1ELi1EN4cute5tupleIJNS5_1CILi64EEES8_NS7_ILi192EEEEEENS_10bfloat16_tEfNS_4arch4Sm80ELb0ELb0ELb0ELb0ELb0ELb0ELb0ELb0ELi2ELi2ELi2ELi2ELb1EEENS1_24CollectiveEpilogueBwdGQAISA_fSD_Li256ELb0ELb0EEENS1_19SingleTileSchedulerILb0ELb0ELb0ELi64EEEEEEEEEvNT_6ParamsE,"",@"SHT_CUDA_INFO"
	.sectionflags	@""
	.align	4


	//----- nvinfo : EIATTR_CUDA_API_VERSION
	.align		4
        /*0000*/ 	.byte	0x04, 0x37
        /*0002*/ 	.short	(.L_348 - .L_347)
.L_347:
        /*0004*/ 	.word	0x00000082


	//----- nvinfo : EIATTR_KPARAM_INFO
	.align		4
.L_348:
        /*0008*/ 	.byte	0x04, 0x17
        /*000a*/ 	.short	(.L_350 - .L_349)
.L_349:
        /*000c*/ 	.word	0x00000000
        /*0010*/ 	.short	0x0000
        /*0012*/ 	.short	0x0000
        /*0014*/ 	.byte	0x00, 0xf0, 0xe1, 0x09


	//----- nvinfo : EIATTR_SPARSE_MMA_MASK
	.align		4
.L_350:
        /*0018*/ 	.byte	0x03, 0x50
        /*001a*/ 	.short	0x0000


	//----- nvinfo : EIATTR_MAXREG_COUNT
	.align		4
        /*001c*/ 	.byte	0x03, 0x1b
        /*001e*/ 	.short	0x00ff


	//----- nvinfo : EIATTR_MERCURY_ISA_VERSION
	.align		4
        /*0020*/ 	.byte	0x03, 0x5f
        /*0022*/ 	.short	0x0101


	//----- nvinfo : EIATTR_EXIT_INSTR_OFFSETS
	.align		4
        /*0024*/ 	.byte	0x04, 0x1c
        /*0026*/ 	.short	(.L_352 - .L_351)


	//   ....[0]....
.L_351:
        /*0028*/ 	.word	0x00000010


	//----- nvinfo : EIATTR_MAX_THREADS
	.align		4
.L_352:
        /*002c*/ 	.byte	0x04, 0x05
        /*002e*/ 	.short	(.L_354 - .L_353)
.L_353:
        /*0030*/ 	.word	0x00000100
        /*0034*/ 	.word	0x00000001
        /*0038*/ 	.word	0x00000001


	//----- nvinfo : EIATTR_CBANK_PARAM_SIZE
	.align		4
.L_354:
        /*003c*/ 	.byte	0x03, 0x19
        /*003e*/ 	.short	0x0278


	//----- nvinfo : EIATTR_PARAM_CBANK
	.align		4
        /*0040*/ 	.byte	0x04, 0x0a
        /*0042*/ 	.short	(.L_356 - .L_355)
	.align		4
.L_355:
        /*0044*/ 	.word	index@(.nv.constant0._ZN7cutlass13device_kernelIN5flash19enable_sm80_to_sm89INS1_16FlashAttnBwdSm80INS1_25CollectiveMainloopBwdSm80ILi1ELi1EN4cute5tupleIJNS5_1CILi64EEES8_NS7_ILi192EEEEEENS_10bfloat16_tEfNS_4arch4Sm80ELb0ELb0ELb0ELb0ELb0ELb0ELb0ELb0ELi2ELi2ELi2ELi2ELb1EEENS1_24CollectiveEpilogueBwdGQAISA_fSD_Li256ELb0ELb0EEENS1_19SingleTileSchedulerILb0ELb0ELb0ELi64EEEEEEEEEvNT_6ParamsE)
        /*0048*/ 	.short	0x0210
        /*004a*/ 	.short	0x0278


	//----- nvinfo : EIATTR_SW_WAR
	.align		4
.L_356:
        /*004c*/ 	.byte	0x04, 0x36
        /*004e*/ 	.short	(.L_358 - .L_357)
.L_357:
        /*0050*/ 	.word	0x00000008
.L_358:


//--------------------- .nv.info._ZN7cutlass13device_kernelIN5flash19enable_sm80_to_sm89INS1_16FlashAttnBwdSm80INS1_25CollectiveMainloopBwdSm80ILi1ELi1EN4cute5tupleIJNS5_1CILi64EEES8_NS7_ILi192EEEEEENS_10bfloat16_tEfNS_4arch4Sm80ELb0ELb0ELb0ELb0ELb1ELb0ELb0ELb0ELi2ELi2ELi2ELi2ELb1EEENS1_24CollectiveEpilogueBwdGQAISA_fSD_Li256ELb0ELb1EEENS1_19SingleTileSchedulerILb0ELb0ELb0ELi64EEEEEEEEEvNT_6ParamsE --------------------------
	.section	.nv.info._ZN7cutlass13device_kernelIN5flash19enable_sm80_to_sm89INS1_16FlashAttnBwdSm80INS1_25CollectiveMainloopBwdSm80ILi1ELi1EN4cute5tupleIJNS5_1CILi64EEES8_NS7_ILi192EEEEEENS_10bfloat16_tEfNS_4arch4Sm80ELb0ELb0ELb0ELb0ELb1ELb0ELb0ELb0ELi2ELi2ELi2ELi2ELb1EEENS1_24CollectiveEpilogueBwdGQAISA_fSD_Li256ELb0ELb1EEENS1_19SingleTileSchedulerILb0ELb0ELb0ELi64EEEEEEEEEvNT_6ParamsE,"",@"SHT_CUDA_INFO"
	.sectionflags	@""
	.align	4


	//----- nvinfo : EIATTR_CUDA_API_VERSION
	.align		4
        /*0000*/ 	.byte	0x04, 0x37
        /*0002*/ 	.short	(.L_360 - .L_359)
.L_359:
        /*0004*/ 	.word	0x00000082


	//----- nvinfo : EIATTR_KPARAM_INFO
	.align		4
.L_360:
        /*0008*/ 	.byte	0x04, 0x17
        /*000a*/ 	.short	(.L_362 - .L_361)
.L_361:
        /*000c*/ 	.word	0x00000000
        /*0010*/ 	.short	0x0000
        /*0012*/ 	.short	0x0000
        /*0014*/ 	.byte	0x00, 0xf0, 0xe1, 0x09


	//----- nvinfo : EIATTR_SPARSE_MMA_MASK
	.align		4
.L_362:
        /*0018*/ 	.byte	0x03, 0x50
        /*001a*/ 	.short	0x0000


	//----- nvinfo : EIATTR_MAXREG_COUNT
	.align		4
        /*001c*/ 	.byte	0x03, 0x1b
        /*001e*/ 	.short	0x00ff


	//----- nvinfo : EIATTR_MERCURY_ISA_VERSION
	.align		4
        /*0020*/ 	.byte	0x03, 0x5f
        /*0022*/ 	.short	0x0101


	//----- nvinfo : EIATTR_EXIT_INSTR_OFFSETS
	.align		4
        /*0024*/ 	.byte	0x04, 0x1c
        /*0026*/ 	.short	(.L_364 - .L_363)


	//   ....[0]....
.L_363:
        /*0028*/ 	.word	0x00000010


	//----- nvinfo : EIATTR_MAX_THREADS
	.align		4
.L_364:
        /*002c*/ 	.byte	0x04, 0x05
        /*002e*/ 	.short	(.L_366 - .L_365)
.L_365:
        /*0030*/ 	.word	0x00000100
        /*0034*/ 	.word	0x00000001
        /*0038*/ 	.word	0x00000001


	//----- nvinfo : EIATTR_CBANK_PARAM_SIZE
	.align		4
.L_366:
        /*003c*/ 	.byte	0x03, 0x19
        /*003e*/ 	.short	0x0278


	//----- nvinfo : EIATTR_PARAM_CBANK
	.align		4
        /*0040*/ 	.byte	0x04, 0x0a
        /*0042*/ 	.short	(.L_368 - .L_367)
	.align		4
.L_367:
        /*0044*/ 	.word	index@(.nv.constant0._ZN7cutlass13device_kernelIN5flash19enable_sm80_to_sm89INS1_16FlashAttnBwdSm80INS1_25CollectiveMainloopBwdSm80ILi1ELi1EN4cute5tupleIJNS5_1CILi64EEES8_NS7_ILi192EEEEEENS_10bfloat16_tEfNS_4arch4Sm80ELb0ELb0ELb0ELb0ELb1ELb0ELb0ELb0ELi2ELi2ELi2ELi2ELb1EEENS1_24CollectiveEpilogueBwdGQAISA_fSD_Li256ELb0ELb1EEENS1_19SingleTileSchedulerILb0ELb0ELb0ELi64EEEEEEEEEvNT_6ParamsE)
        /*0048*/ 	.short	0x0210
        /*004a*/ 	.short	0x0278


	//----- nvinfo : EIATTR_SW_WAR
	.align		4
.L_368:
        /*004c*/ 	.byte	0x04, 0x36
        /*004e*/ 	.short	(.L_370 - .L_369)
.L_369:
        /*0050*/ 	.word	0x00000008
.L_370:


//--------------------- .nv.info._ZN7cutlass13device_kernelIN5flash19enable_sm80_to_sm89INS1_16FlashAttnBwdSm80INS1_25CollectiveMainloopBwdSm80ILi1ELi1EN4cute5tupleIJNS5_1CILi64EEES8_NS7_ILi192EEEEEENS_10bfloat16_tEfNS_4arch4Sm80ELb0ELb0ELb0ELb1ELb0ELb0ELb0ELb0ELi2ELi2ELi2ELi2ELb1EEENS1_21CollectiveEpilogueBwdISA_SB_SD_Li256ELb1ELb0ELi4EEENS1_19SingleTileSchedulerILb1ELb0ELb0ELi64EEEEEEEEEvNT_6ParamsE --------------------------
	.section	.nv.info._ZN7cutlass13device_kernelIN5flash19enable_sm80_to_sm89INS1_16FlashAttnBwdSm80INS1_25CollectiveMainloopBwdSm80ILi1ELi1EN4cute5tupleIJNS5_1CILi64EEES8_NS7_ILi192EEEEEENS_10bfloat16_tEfNS_4arch4Sm80ELb0ELb0ELb0ELb1ELb0ELb0ELb0ELb0ELi2ELi2ELi2ELi2ELb1EEENS1_21CollectiveEpilogueBwdISA_SB_SD_Li256ELb1ELb0ELi4EEENS1_19SingleTileSchedulerILb1ELb0ELb0ELi64EEEEEEEEEvNT_6ParamsE,"",@"SHT_CUDA_INFO"
	.sectionflags	@""
	.align	4


	//----- nvinfo : EIATTR_CUDA_API_VERSION
	.align		4
        /*0000*/ 	.byte	0x04, 0x37
        /*0002*/ 	.short	(.L_372 - .L_371)
.L_371:
        /*0004*/ 	.word	0x00000082


	//----- nvinfo : EIATTR_KPARAM_INFO
	.align		4
.L_372:
        /*0008*/ 	.byte	0x04, 0x17
        /*000a*/ 	.short	(.L_374 - .L_373)
.L_373:
        /*000c*/ 	.word	0x00000000
        /*0010*/ 	.short	0x0000
        /*0012*/ 	.short	0x0000
        /*0014*/ 	.byte	0x00, 0xf0, 0xc1, 0x09


	//----- nvinfo : EIATTR_SPARSE_MMA_MASK
	.align		4
.L_374:
        /*0018*/ 	.byte	0x03, 0x50
        /*001a*/ 	.short	0x0000


	//----- nvinfo : EIATTR_MAXREG_COUNT
	.align		4
        /*001c*/ 	.byte	0x03, 0x1b
        /*001e*/ 	.short	0x00ff


	//----- nvinfo : EIATTR_MERCURY_ISA_VERSION
	.align		4
        /*0020*/ 	.byte	0x03, 0x5f
        /*0022*/ 	.short	0x0101


	//----- nvinfo : EIATTR_EXIT_INSTR_OFFSETS
	.align		4
        /*0024*/ 	.byte	0x04, 0x1c
        /*0026*/ 	.short	(.L_376 - .L_375)


	//   ....[0]....
.L_375:
        /*0028*/ 	.word	0x00000010


	//----- nvinfo : EIATTR_MAX_THREADS
	.align		4
.L_376:
        /*002c*/ 	.byte	0x04, 0x05
        /*002e*/ 	.short	(.L_378 - .L_377)
.L_377:
        /*0030*/ 	.word	0x00000100
        /*0034*/ 	.word	0x00000001
        /*0038*/ 	.word	0x00000001


	//----- nvinfo : EIATTR_CBANK_PARAM_SIZE
	.align		4
.L_378:
        /*003c*/ 	.byte	0x03, 0x19
        /*003e*/ 	.short	0x0270


	//----- nvinfo : EIATTR_PARAM_CBANK
	.align		4
        /*0040*/ 	.byte	0x04, 0x0a
        /*0042*/ 	.short	(.L_380 - .L_379)
	.align		4
.L_379:
        /*0044*/ 	.word	index@(.nv.constant0._ZN7cutlass13device_kernelIN5flash19enable_sm80_to_sm89INS1_16FlashAttnBwdSm80INS1_25CollectiveMainloopBwdSm80ILi1ELi1EN4cute5tupleIJNS5_1CILi64EEES8_NS7_ILi192EEEEEENS_10bfloat16_tEfNS_4arch4Sm80ELb0ELb0ELb0ELb1ELb0ELb0ELb0ELb0ELi2ELi2ELi2ELi2ELb1EEENS1_21CollectiveEpilogueBwdISA_SB_SD_Li256ELb1ELb0ELi4EEENS1_19SingleTileSchedulerILb1ELb0ELb0ELi64EEEEEEEEEvNT_6ParamsE)
        /*0048*/ 	.short	0x0210
        /*004a*/ 	.short	0x0270


	//----- nvinfo : EIATTR_SW_WAR
	.align		4
.L_380:
        /*004c*/ 	.byte	0x04, 0x36
        /*004e*/ 	.short	(.L_382 - .L_381)
.L_381:
        /*0050*/ 	.word	0x00000008
.L_382:


//--------------------- .nv.info._ZN7cutlass13device_kernelIN5flash19enable_sm80_to_sm89INS1_16FlashAttnBwdSm80INS1_25CollectiveMainloopBwdSm80ILi1ELi1EN4cute5tupleIJNS5_1CILi64EEES8_NS7_ILi192EEEEEENS_10bfloat16_tEfNS_4arch4Sm80ELb0ELb0ELb0ELb1ELb1ELb0ELb0ELb0ELi2ELi2ELi2ELi2ELb1EEENS1_21CollectiveEpilogueBwdISA_SB_SD_Li256ELb1ELb0ELi4EEENS1_19SingleTileSchedulerILb1ELb0ELb0ELi64EEEEEEEEEvNT_6ParamsE --------------------------
	.section	.nv.info._ZN7cutlass13device_kernelIN5flash19enable_sm80_to_sm89INS1_16FlashAttnBwdSm80INS1_25CollectiveMainloopBwdSm80ILi1ELi1EN4cute5tupleIJNS5_1CILi64EEES8_NS7_ILi192EEEEEENS_10bfloat16_tEfNS_4arch4Sm80ELb0ELb0ELb0ELb1ELb1ELb0ELb0ELb0ELi2ELi2ELi2ELi2ELb1EEENS1_21CollectiveEpilogueBwdISA_SB_SD_Li256ELb1ELb0ELi4EEENS1_19SingleTileSchedulerILb1ELb0ELb0ELi64EEEEEEEEEvNT_6ParamsE,"",@"SHT_CUDA_INFO"
	.sectionflags	@""
	.align	4


	//----- nvinfo : EIATTR_CUDA_API_VERSION
	.align		4
        /*0000*/ 	.byte	0x04, 0x37
        /*0002*/ 	.short	(.L_384 - .L_383)
.L_383:
        /*0004*/ 	.word	0x00000082


	//----- nvinfo : EIATTR_KPARAM_INFO
	.align		4
.L_384:
        /*0008*/ 	.byte	0x04, 0x17
        /*000a*/ 	.short	(.L_386 - .L_385)
.L_385:
        /*000c*/ 	.word	0x00000000
        /*0010*/ 	.short	0x0000
        /*0012*/ 	.short	0x0000
        /*0014*/ 	.byte	0x00, 0xf0, 0xc1, 0x09


	//----- nvinfo : EIATTR_SPARSE_MMA_MASK
	.align		4
.L_386:
        /*0018*/ 	.byte	0x03, 0x50
        /*001a*/ 	.short	0x0000


	//----- nvinfo : EIATTR_MAXREG_COUNT
	.align		4
        /*001c*/ 	.byte	0x03, 0x1b
        /*001e*/ 	.short	0x00ff


	//----- nvinfo : EIATTR_MERCURY_ISA_VERSION
	.align		4
        /*0020*/ 	.byte	0x03, 0x5f
        /*0022*/ 	.short	0x0101


	//----- nvinfo : EIATTR_EXIT_INSTR_OFFSETS
	.align		4
        /*0024*/ 	.byte	0x04, 0x1c
        /*0026*/ 	.short	(.L_388 - .L_387)


	//   ....[0]....
.L_387:
        /*0028*/ 	.word	0x00000010


	//----- nvinfo : EIATTR_MAX_THREADS
	.align		4
.L_388:
        /*002c*/ 	.byte	0x04, 0x05
        /*002e*/ 	.short	(.L_390 - .L_389)
.L_389:
        /*0030*/ 	.word	0x00000100
        /*0034*/ 	.word	0x00000001
        /*0038*/ 	.word	0x00000001


	//----- nvinfo : EIATTR_CBANK_PARAM_SIZE
	.align		4
.L_390:
        /*003c*/ 	.byte	0x03, 0x19
        /*003e*/ 	.short	0x0270


	//----- nvinfo : EIATTR_PARAM_CBANK
	.align		4
        /*0040*/ 	.byte	0x04, 0x0a
        /*0042*/ 	.short	(.L_392 - .L_391)
	.align		4
.L_391:
        /*0044*/ 	.word	index@(.nv.constant0._ZN7cutlass13device_kernelIN5flash19enable_sm80_to_sm89INS1_16FlashAttnBwdSm80INS1_25CollectiveMainloopBwdSm80ILi1ELi1EN4cute5tupleIJNS5_1CILi64EEES8_NS7_ILi192EEEEEENS_10bfloat16_tEfNS_4arch4Sm80ELb0ELb0ELb0ELb1ELb1ELb0ELb0ELb0ELi2ELi2ELi2ELi2ELb1EEENS1_21CollectiveEpilogueBwdISA_SB_SD_Li256ELb1ELb0ELi4EEENS1_19SingleTileSchedulerILb1ELb0ELb0ELi64EEEEEEEEEvNT_6ParamsE)
        /*0048*/ 	.short	0x0210
        /*004a*/ 	.short	0x0270


	//----- nvinfo : EIATTR_SW_WAR
	.align		4
.L_392:
        /*004c*/ 	.byte	0x04, 0x36
        /*004e*/ 	.short	(.L_394 - .L_393)
.L_393:
        /*0050*/ 	.word	0x00000008
.L_394:


//--------------------- .nv.info._ZN7cutlass13device_kernelIN5flash19enable_sm80_to_sm89INS1_16FlashAttnBwdSm80INS1_25CollectiveMainloopBwdSm80ILi1ELi1EN4cute5tupleIJNS5_1CILi64EEES8_NS7_ILi192EEEEEENS_10bfloat16_tEfNS_4arch4Sm80ELb0ELb0ELb0ELb1ELb0ELb0ELb0ELb0ELi2ELi2ELi2ELi2ELb1EEENS1_24CollectiveEpilogueBwdGQAISA_fSD_Li256ELb1ELb0EEENS1_19SingleTileSchedulerILb1ELb0ELb0ELi64EEEEEEEEEvNT_6ParamsE --------------------------
	.section	.nv.info._ZN7cutlass13device_kernelIN5flash19enable_sm80_to_sm89INS1_16FlashAttnBwdSm80INS1_25CollectiveMainloopBwdSm80ILi1ELi1EN4cute5tupleIJNS5_1CILi64EEES8_NS7_ILi192EEEEEENS_10bfloat16_tEfNS_4arch4Sm80ELb0ELb0ELb0ELb1ELb0ELb0ELb0ELb0ELi2ELi2ELi2ELi2ELb1EEENS1_24CollectiveEpilogueBwdGQAISA_fSD_Li256ELb1ELb0EEENS1_19SingleTileSchedulerILb1ELb0ELb0ELi64EEEEEEEEEvNT_6ParamsE,"",@"SHT_CUDA_INFO"
	.sectionflags	@""
	.align	4


	//----- nvinfo : EIATTR_CUDA_API_VERSION
	.align		4
        /*0000*/ 	.byte	0x04, 0x37
        /*0002*/ 	.short	(.L_396 - .L_395)
.L_395:
        /*0004*/ 	.word	0x00000082


	//----- nvinfo : EIATTR_KPARAM_INFO
	.align		4
.L_396:
        /*0008*/ 	.byte	0x04, 0x17
        /*000a*/ 	.short	(.L_398 - .L_397)
.L_397:
        /*000c*/ 	.word	0x00000000
        /*0010*/ 	.short	0x0000
        /*0012*/ 	.short	0x0000
        /*0014*/ 	.byte	0x00, 0xf0, 0xe1, 0x09


	//----- nvinfo : EIATTR_SPARSE_MMA_MASK
	.align		4
.L_398:
        /*0018*/ 	.byte	0x03, 0x50
        /*001a*/ 	.short	0x0000


	//----- nvinfo : EIATTR_MAXREG_COUNT
	.align		4
        /*001c*/ 	.byte	0x03, 0x1b
        /*001e*/ 	.short	0x00ff


	//----- nvinfo : EIATTR_MERCURY_ISA_VERSION
	.align		4
        /*0020*/ 	.byte	0x03, 0x5f
        /*0022*/ 	.short	0x0101


	//----- nvinfo : EIATTR_EXIT_INSTR_OFFSETS
	.align		4
        /*0024*/ 	.byte	0x04, 0x1c
        /*0026*/ 	.short	(.L_400 - .L_399)


	//   ....[0]....
.L_399:
        /*0028*/ 	.word	0x00000010


	//----- nvinfo : EIATTR_MAX_THREADS
	.align		4
.L_400:
        /*002c*/ 	.byte	0x04, 0x05
        /*002e*/ 	.short	(.L_402 - .L_401)
.L_401:
        /*0030*/ 	.word	0x00000100
        /*0034*/ 	.word	0x00000001
        /*0038*/ 	.word	0x00000001


	//----- nvinfo : EIATTR_CBANK_PARAM_SIZE
	.align		4
.L_402:
        /*003c*/ 	.byte	0x03, 0x19
        /*003e*/ 	.short	0x0278


	//----- nvinfo : EIATTR_PARAM_CBANK
	.align		4
        /*0040*/ 	.byte	0x04, 0x0a
        /*0042*/ 	.short	(.L_404 - .L_403)
	.align		4
.L_403:
        /*0044*/ 	.word	index@(.nv.constant0._ZN7cutlass13device_kernelIN5flash19enable_sm80_to_sm89INS1_16FlashAttnBwdSm80INS1_25CollectiveMainloopBwdSm80ILi1ELi1EN4cute5tupleIJNS5_1CILi64EEES8_NS7_ILi192EEEEEENS_10bfloat16_tEfNS_4arch4Sm80ELb0ELb0ELb0ELb1ELb0ELb0ELb0ELb0ELi2ELi2ELi2ELi2ELb1EEENS1_24CollectiveEpilogueBwdGQAISA_fSD_Li256ELb1ELb0EEENS1_19SingleTileSchedulerILb1ELb0ELb0ELi64EEEEEEEEEvNT_6ParamsE)
        /*0048*/ 	.short	0x0210
        /*004a*/ 	.short	0x0278


	//----- nvinfo : EIATTR_SW_WAR
	.align		4
.L_404:
        /*004c*/ 	.byte	0x04, 0x36
        /*004e*/ 	.short	(.L_406 - .L_405)
.L_405:
        /*0050*/ 	.word	0x00000008
.L_406:


//--------------------- .nv.info._ZN7cutlass13device_kernelIN5flash19enable_sm80_to_sm89INS1_16FlashAttnBwdSm80INS1_25CollectiveMainloopBwdSm80ILi1ELi1EN4cute5tupleIJNS5_1CILi64EEES8_NS7_ILi192EEEEEENS_10bfloat16_tEfNS_4arch4Sm80ELb0ELb0ELb0ELb1ELb1ELb0ELb0ELb0ELi2ELi2ELi2ELi2ELb1EEENS1_24CollectiveEpilogueBwdGQAISA_fSD_Li256ELb1ELb1EEENS1_19SingleTileSchedulerILb1ELb0ELb0ELi64EEEEEEEEEvNT_6ParamsE --------------------------
	.section	.nv.info._ZN7cutlass13device_kernelIN5flash19enable_sm80_to_sm89INS1_16FlashAttnBwdSm80INS1_25CollectiveMainloopBwdSm80ILi1ELi1EN4cute5tupleIJNS5_1CILi64EEES8_NS7_ILi192EEEEEENS_10bfloat16_tEfNS_4arch4Sm80ELb0ELb0ELb0ELb1ELb1ELb0ELb0ELb0ELi2ELi2ELi2ELi2ELb1EEENS1_24CollectiveEpilogueBwdGQAISA_fSD_Li256ELb1ELb1EEENS1_19SingleTileSchedulerILb1ELb0ELb0ELi64EEEEEEEEEvNT_6ParamsE,"",@"SHT_CUDA_INFO"
	.sectionflags	@""
	.align	4


	//----- nvinfo : EIATTR_CUDA_API_VERSION
	.align		4
        /*0000*/ 	.byte	0x04, 0x37
        /*0002*/ 	.short	(.L_408 - .L_407)
.L_407:
        /*0004*/ 	.word	0x00000082


	//----- nvinfo : EIATTR_KPARAM_INFO
	.align		4
.L_408:
        /*0008*/ 	.byte	0x04, 0x17
        /*000a*/ 	.short	(.L_410 - .L_409)
.L_409:
        /*000c*/ 	.word	0x00000000
        /*0010*/ 	.short	0x0000
        /*0012*/ 	.short	0x0000
        /*0014*/ 	.byte	0x00, 0xf0, 0xe1, 0x09


	//----- nvinfo : EIATTR_SPARSE_MMA_MASK
	.align		4
.L_410:
        /*0018*/ 	.byte	0x03, 0x50
        /*001a*/ 	.short	0x0000


	//----- nvinfo : EIATTR_MAXREG_COUNT
	.align		4
        /*001c*/ 	.byte	0x03, 0x1b
        /*001e*/ 	.short	0x00ff


	//----- nvinfo : EIATTR_MERCURY_ISA_VERSION
	.align		4
        /*0020*/ 	.byte	0x03, 0x5f
        /*0022*/ 	.short	0x0101


	//----- nvinfo : EIATTR_EXIT_INSTR_OFFSETS
	.align		4
        /*0024*/ 	.byte	0x04, 0x1c
        /*0026*/ 	.short	(.L_412 - .L_411)


	//   ....[0]....
.L_411:
        /*0028*/ 	.word	0x00000010


	//----- nvinfo : EIATTR_MAX_THREADS
	.align		4
.L_412:
        /*002c*/ 	.byte	0x04, 0x05
        /*002e*/ 	.short	(.L_414 - .L_413)
.L_413:
        /*0030*/ 	.word	0x00000100
        /*0034*/ 	.word	0x00000001
        /*0038*/ 	.word	0x00000001


	//----- nvinfo : EIATTR_CBANK_PARAM_SIZE
	.align		4
.L_414:
        /*003c*/ 	.byte	0x03, 0x19
        /*003e*/ 	.short	0x0278


	//----- nvinfo : EIATTR_PARAM_CBANK
	.align		4
        /*0040*/ 	.byte	0x04, 0x0a
        /*0042*/ 	.short	(.L_416 - .L_415)
	.align		4
.L_415:
        /*0044*/ 	.word	index@(.nv.constant0._ZN7cutlass13device_kernelIN5flash19enable_sm80_to_sm89INS1_16FlashAttnBwdSm80INS1_25CollectiveMainloopBwdSm80ILi1ELi1EN4cute5tupleIJNS5_1CILi64EEES8_NS7_ILi192EEEEEENS_10bfloat16_tEfNS_4arch4Sm80ELb0ELb0ELb0ELb1ELb1ELb0ELb0ELb0ELi2ELi2ELi2ELi2ELb1EEENS1_24CollectiveEpilogueBwdGQAISA_fSD_Li256ELb1ELb1EEENS1_19SingleTileSchedulerILb1ELb0ELb0ELi64EEEEEEEEEvNT_6ParamsE)
        /*0048*/ 	.short	0x0210
        /*004a*/ 	.short	0x0278


	//----- nvinfo : EIATTR_SW_WAR
	.align		4
.L_416:
        /*004c*/ 	.byte	0x04, 0x36
        /*004e*/ 	.short	(.L_418 - .L_417)
.L_417:
        /*0050*/ 	.word	0x00000008
.L_418:


//--------------------- .nv.info._ZN7cutlass13device_kernelIN5flash19enable_sm80_to_sm89INS1_16FlashAttnBwdSm80INS1_25CollectiveMainloopBwdSm80ILi1ELi1EN4cute5tupleIJNS5_1CILi64EEES8_NS7_ILi192EEEEEENS_10bfloat16_tEfNS_4arch4Sm80ELb0ELb1ELb0ELb0ELb0ELb0ELb0ELb0ELi2ELi2ELi2ELi2ELb1EEENS1_21CollectiveEpilogueBwdISA_SB_SD_Li256ELb0ELb0ELi4EEENS1_19SingleTileSchedulerILb0ELb0ELb0ELi64EEEEEEEEEvNT_6ParamsE --------------------------
	.section	.nv.info._ZN7cutlass13device_kernelIN5flash19enable_sm80_to_sm89INS1_16FlashAttnBwdSm80INS1_25CollectiveMainloopBwdSm80ILi1ELi1EN4cute5tupleIJNS5_1CILi64EEES8_NS7_ILi192EEEEEENS_10bfloat16_tEfNS_4arch4Sm80ELb0ELb1ELb0ELb0ELb0ELb0ELb0ELb0ELi2ELi2ELi2ELi2ELb1EEENS1_21CollectiveEpilogueBwdISA_SB_SD_Li256ELb0ELb0ELi4EEENS1_19SingleTileSchedulerILb0ELb0ELb0ELi64EEEEEEEEEvNT_6ParamsE,"",@"SHT_CUDA_INFO"
	.sectionflags	@""
	.align	4


	//----- nvinfo : EIATTR_CUDA_API_VERSION
	.align		4
        /*0000*/ 	.byte	0x04, 0x37
        /*0002*/ 	.short	(.L_420 - .L_419)
.L_419:
        /*0004*/ 	.word	0x00000082


	//----- nvinfo : EIATTR_KPARAM_INFO
	.align		4
.L_420:
        /*0008*/ 	.byte	0x04, 0x17
        /*000a*/ 	.short	(.L_422 - .L_421)
.L_421:
        /*000c*/ 	.word	0x00000000
        /*0010*/ 	.short	0x0000
        /*0012*/ 	.short	0x0000
        /*0014*/ 	.byte	0x00, 0xf0, 0xc1, 0x09


	//----- nvinfo : EIATTR_SPARSE_MMA_MASK
	.align		4
.L_422:
        /*0018*/ 	.byte	0x03, 0x50
        /*001a*/ 	.short	0x0000


	//----- nvinfo : EIATTR_MAXREG_COUNT
	.align		4
        /*001c*/ 	.byte	0x03, 0x1b
        /*001e*/ 	.short	0x00ff


	//----- nvinfo : EIATTR_MERCURY_ISA_VERSION
	.align		4
        /*0020*/ 	.byte	0x03, 0x5f
        /*0022*/ 	.short	0x0101


	//----- nvinfo : EIATTR_EXIT_INSTR_OFFSETS
	.align		4
        /*0024*/ 	.byte	0x04, 0x1c
        /*0026*/ 	.short	(.L_424 - .L_423)


	//   ....[0]....
.L_423:
        /*0028*/ 	.word	0x00000010


	//----- nvinfo : EIATTR_MAX_THREADS
	.align		4
.L_424:
        /*002c*/ 	.byte	0x04, 0x05
        /*002e*/ 	.short	(.L_426 - .L_425)
.L_425:
        /*0030*/ 	.word	0x00000100
        /*0034*/ 	.word	0x00000001
        /*0038*/ 	.word	0x00000001


	//----- nvinfo : EIATTR_CBANK_PARAM_SIZE
	.align		4
.L_426:
        /*003c*/ 	.byte	0x03, 0x19
        /*003e*/ 	.short	0x0270


	//----- nvinfo : EIATTR_PARAM_CBANK
	.align		4
        /*0040*/ 	.byte	0x04, 0x0a
        /*0042*/ 	.short	(.L_428 - .L_427)
	.align		4
.L_427:
        /*0044*/ 	.word	index@(.nv.constant0._ZN7cutlass13device_kernelIN5flash19enable_sm80_to_sm89INS1_16FlashAttnBwdSm80INS1_25CollectiveMainloopBwdSm80ILi1ELi1EN4cute5tupleIJNS5_1CILi64EEES8_NS7_ILi192EEEEEENS_10bfloat16_tEfNS_4arch4Sm80ELb0ELb1ELb0ELb0ELb0ELb0ELb0ELb0ELi2ELi2ELi2ELi2ELb1EEENS1_21CollectiveEpilogueBwdISA_SB_SD_Li256ELb0ELb0ELi4EEENS1_19SingleTileSchedulerILb0ELb0ELb0ELi64EEEEEEEEEvNT_6ParamsE)
        /*0048*/ 	.short	0x0210
        /*004a*/ 	.short	0x0270


	//----- nvinfo : EIATTR_SW_WAR
	.align		4
.L_428:
        /*004c*/ 	.byte	0x04, 0x36
        /*004e*/ 	.short	(.L_430 - .L_429)
.L_429:
        /*0050*/ 	.word	0x00000008
.L_430:


//--------------------- .nv.info._ZN7cutlass13device_kernelIN5flash19enable_sm80_to_sm89INS1_16FlashAttnBwdSm80INS1_25CollectiveMainloopBwdSm80ILi1ELi1EN4cute5tupleIJNS5_1CILi64EEES8_NS7_ILi192EEEEEENS_10bfloat16_tEfNS_4arch4Sm80ELb0ELb1ELb0ELb0ELb1ELb0ELb0ELb0ELi2ELi2ELi2ELi2ELb1EEENS1_21CollectiveEpilogueBwdISA_SB_SD_Li256ELb0ELb0ELi4EEENS1_19SingleTileSchedulerILb0ELb0ELb0ELi64EEEEEEEEEvNT_6ParamsE --------------------------
	.section	.nv.info._ZN7cutlass13device_kernelIN5flash19enable_sm80_to_sm89INS1_16FlashAttnBwdSm80INS1_25CollectiveMainloopBwdSm80ILi1ELi1EN4cute5tupleIJNS5_1CILi64EEES8_NS7_ILi192EEEEEENS_10bfloat16_tEfNS_4arch4Sm80ELb0ELb1ELb0ELb0ELb1ELb0ELb0ELb0ELi2ELi2ELi2ELi2ELb1EEENS1_21CollectiveEpilogueBwdISA_SB_SD_Li256ELb0ELb0ELi4EEENS1_19SingleTileSchedulerILb0ELb0ELb0ELi64EEEEEEEEEvNT_6ParamsE,"",@"SHT_CUDA_INFO"
	.sectionflags	@""
	.align	4


	//----- nvinfo : EIATTR_CUDA_API_VERSION
	.align		4
        /*0000*/ 	.byte	0x04, 0x37
        /*0002*/ 	.short	(.L_432 - .L_431)
.L_431:
        /*0004*/ 	.word	0x00000082


	//----- nvinfo : EIATTR_KPARAM_INFO
	.align		4
.L_432:
        /*0008*/ 	.byte	0x04, 0x17
        /*000a*/ 	.short	(.L_434 - .L_433)
.L_433:
        /*000c*/ 	.word	0x00000000
        /*0010*/ 	.short	0x0000
        /*0012*/ 	.short	0x0000
        /*0014*/ 	.byte	0x00, 0xf0, 0xc1, 0x09


	//----- nvinfo : EIATTR_SPARSE_MMA_MASK
	.align		4
.L_434:
        /*0018*/ 	.byte	0x03, 0x50
        /*001a*/ 	.short	0x0000


	//----- nvinfo : EIATTR_MAXREG_COUNT
	.align		4
        /*001c*/ 	.byte	0x03, 0x1b
        /*001e*/ 	.short	0x00ff


	//----- nvinfo : EIATTR_MERCURY_ISA_VERSION
	.align		4
        /*0020*/ 	.byte	0x03, 0x5f
        /*0022*/ 	.short	0x0101


	//----- nvinfo : EIATTR_EXIT_INSTR_OFFSETS
	.align		4
        /*0024*/ 	.byte	0x04, 0x1c
        /*0026*/ 	.short	(.L_436 - .L_435)


	//   ....[0]....
.L_435:
        /*0028*/ 	.word	0x00000010


	//----- nvinfo : EIATTR_MAX_THREADS
	.align		4
.L_436:
        /*002c*/ 	.byte	0x04, 0x05
        /*002e*/ 	.short	(.L_438 - .L_437)
.L_437:
        /*0030*/ 	.word	0x00000100
        /*0034*/ 	.word	0x00000001
        /*0038*/ 	.word	0x00000001


	//----- nvinfo : EIATTR_CBANK_PARAM_SIZE
	.align		4
.L_438:
        /*003c*/ 	.byte	0x03, 0x19
        /*003e*/ 	.short	0x0270


	//----- nvinfo : EIATTR_PARAM_CBANK
	.align		4
        /*0040*/ 	.byte	0x04, 0x0a
        /*0042*/ 	.short	(.L_440 - .L_439)
	.align		4
.L_439:
        /*0044*/ 	.word	index@(.nv.constant0._ZN7cutlass13device_kernelIN5flash19enable_sm80_to_sm89INS1_16FlashAttnBwdSm80INS1_25CollectiveMainloopBwdSm80ILi1ELi1EN4cute5tupleIJNS5_1CILi64EEES8_NS7_ILi192EEEEEENS_10bfloat16_tEfNS_4arch4Sm80ELb0ELb1ELb0ELb0ELb1ELb0ELb0ELb0ELi2ELi2ELi2ELi2ELb1EEENS1_21CollectiveEpilogueBwdISA_SB_SD_Li256ELb0ELb0ELi4EEENS1_19SingleTileSchedulerILb0ELb0ELb0ELi64EEEEEEEEEvNT_6ParamsE)
        /*0048*/ 	.short	0x0210
        /*004a*/ 	.short	0x0270


	//----- nvinfo : EIATTR_SW_WAR
	.align		4
.L_440:
        /*004c*/ 	.byte	0x04, 0x36
        /*004e*/ 	.short	(.L_442 - .L_441)
.L_441:
        /*0050*/ 	.word	0x00000008
.L_442:


//--------------------- .nv.info._ZN7cutlass13device_kernelIN5flash19enable_sm80_to_sm89INS1_16FlashAttnBwdSm80INS1_25CollectiveMainloopBwdSm80ILi1ELi1EN4cute5tupleIJNS5_1CILi64EEES8_NS7_ILi192EEEEEENS_10bfloat16_tEfNS_4arch4Sm80ELb0ELb1ELb0ELb0ELb0ELb0ELb0ELb0ELi2ELi2ELi2ELi2ELb1EEENS1_24CollectiveEpilogueBwdGQAISA_fSD_Li256ELb0ELb0EEENS1_19SingleTileSchedulerILb0ELb0ELb0ELi64EEEEEEEEEvNT_6ParamsE --------------------------
	.section	.nv.info._ZN7cutlass13device_kernelIN5flash19enable_sm80_to_sm89INS1_16FlashAttnBwdSm80INS1_25CollectiveMainloopBwdSm80ILi1ELi1EN4cute5tupleIJNS5_1CILi64EEES8_NS7_ILi192EEEEEENS_10bfloat16_tEfNS_4arch4Sm80ELb0ELb1ELb0ELb0ELb0ELb0ELb0ELb0ELi2ELi2ELi2ELi2ELb1EEENS1_24CollectiveEpilogueBwdGQAISA_fSD_Li256ELb0ELb0EEENS1_19SingleTileSchedulerILb0ELb0ELb0ELi64EEEEEEEEEvNT_6ParamsE,"",@"SHT_CUDA_INFO"
	.sectionflags	@""
	.align	4


	//----- nvinfo : EIATTR_CUDA_API_VERSION
	.align		4
        /*0000*/ 	.byte	0x04, 0x37
        /*0002*/ 	.short	(.L_444 - .L_443)
.L_443:
        /*0004*/ 	.word	0x00000082


	//----- nvinfo : EIATTR_KPARAM_INFO
	.align		4
.L_444:
        /*0008*/ 	.byte	0x04, 0x17
        /*000a*/ 	.short	(.L_446 - .L_445)
.L_445:
        /*000c*/ 	.word	0x00000000
        /*0010*/ 	.short	0x0000
        /*0012*/ 	.short	0x0000
        /*0014*/ 	.byte	0x00, 0xf0, 0xe1, 0x09


	//----- nvinfo : EIATTR_SPARSE_MMA_MASK
	.align		4
.L_446:
        /*0018*/ 	.byte	0x03, 0x50
        /*001a*/ 	.short	0x0000


	//----- nvinfo : EIATTR_MAXREG_COUNT
	.align		4
        /*001c*/ 	.byte	0x03, 0x1b
        /*001e*/ 	.short	0x00ff


	//----- nvinfo : EIATTR_MERCURY_ISA_VERSION
	.align		4
        /*0020*/ 	.byte	0x03, 0x5f
        /*0022*/ 	.short	0x0101


	//----- nvinfo : EIATTR_EXIT_INSTR_OFFSETS
	.align		4
        /*0024*/ 	.byte	0x04, 0x1c
        /*0026*/ 	.short	(.L_448 - .L_447)


	//   ....[0]....
.L_447:
        /*0028*/ 	.word	0x00000010


	//----- nvinfo : EIATTR_MAX_THREADS
	.align		4
.L_448:
        /*002c*/ 	.byte	0x04, 0x05
        /*002e*/ 	.short	(.L_450 - .L_449)
.L_449:
        /*0030*/ 	.word	0x00000100
        /*0034*/ 	.word	0x00000001
        /*0038*/ 	.word	0x00000001


	//----- nvinfo : EIATTR_CBANK_PARAM_SIZE
	.align		4
.L_450:
        /*003c*/ 	.byte	0x03, 0x19
        /*003e*/ 	.short	0x0278


	//----- nvinfo : EIATTR_PARAM_CBANK
	.align		4
        /*0040*/ 	.byte	0x04, 0x0a
        /*0042*/ 	.short	(.L_452 - .L_451)
	.align		4
.L_451:
        /*0044*/ 	.word	index@(.nv.constant0._ZN7cutlass13device_kernelIN5flash19enable_sm80_to_sm89INS1_16FlashAttnBwdSm80INS1_25CollectiveMainloopBwdSm80ILi1ELi1EN4cute5tupleIJNS5_1CILi64EEES8_NS7_ILi192EEEEEENS_10bfloat16_tEfNS_4arch4Sm80ELb0ELb1ELb0ELb0ELb0ELb0ELb0ELb0ELi2ELi2ELi2ELi2ELb1EEENS1_24CollectiveEpilogueBwdGQAISA_fSD_Li256ELb0ELb0EEENS1_19SingleTileSchedulerILb0ELb0ELb0ELi64EEEEEEEEEvNT_6ParamsE)
        /*0048*/ 	.short	0x0210
        /*004a*/ 	.short	0x0278


	//----- nvinfo : EIATTR_SW_WAR
	.align		4
.L_452:
        /*004c*/ 	.byte	0x04, 0x36
        /*004e*/ 	.short	(.L_454 - .L_453)
.L_453:
        /*0050*/ 	.word	0x00000008
.L_454:


//--------------------- .nv.info._ZN7cutlass13device_kernelIN5flash19enable_sm80_to_sm89INS1_16FlashAttnBwdSm80INS1_25CollectiveMainloopBwdSm80ILi1ELi1EN4cute5tupleIJNS5_1CILi64EEES8_NS7_ILi192EEEEEENS_10bfloat16_tEfNS_4arch4Sm80ELb0ELb1ELb0ELb0ELb1ELb0ELb0ELb0ELi2ELi2ELi2ELi2ELb1EEENS1_24CollectiveEpilogueBwdGQAISA_fSD_Li256ELb0ELb1EEENS1_19SingleTileSchedulerILb0ELb0ELb0ELi64EEEEEEEEEvNT_6ParamsE --------------------------
	.section	.nv.info._ZN7cutlass13device_kernelIN5flash19enable_sm80_to_sm89INS1_16FlashAttnBwdSm80INS1_25CollectiveMainloopBwdSm80ILi1ELi1EN4cute5tupleIJNS5_1CILi64EEES8_NS7_ILi192EEEEEENS_10bfloat16_tEfNS_4arch4Sm80ELb0ELb1ELb0ELb0ELb1ELb0ELb0ELb0ELi2ELi2ELi2ELi2ELb1EEENS1_24CollectiveEpilogueBwdGQAISA_fSD_Li256ELb0ELb1EEENS1_19SingleTileSchedulerILb0ELb0ELb0ELi64EEEEEEEEEvNT_6ParamsE,"",@"SHT_CUDA_INFO"
	.sectionflags	@""
	.align	4


	//----- nvinfo : EIATTR_CUDA_API_VERSION
	.align		4
        /*0000*/ 	.byte	0x04, 0x37
        /*0002*/ 	.short	(.L_456 - .L_455)
.L_455:
        /*0004*/ 	.word	0x00000082


	//----- nvinfo : EIATTR_KPARAM_INFO
	.align		4
.L_456:
        /*0008*/ 	.byte	0x04, 0x17
        /*000a*/ 	.short	(.L_458 - .L_457)
.L_457:
        /*000c*/ 	.word	0x00000000
        /*0010*/ 	.short	0x0000
        /*0012*/ 	.short	0x0000
        /*0014*/ 	.byte	0x00, 0xf0, 0xe1, 0x09


	//----- nvinfo : EIATTR_SPARSE_MMA_MASK
	.align		4
.L_458:
        /*0018*/ 	.byte	0x03, 0x50
        /*001a*/ 	.short	0x0000


	//----- nvinfo : EIATTR_MAXREG_COUNT
	.align		4
        /*001c*/ 	.byte	0x03, 0x1b
        /*001e*/ 	.short	0x00ff


	//----- nvinfo : EIATTR_MERCURY_ISA_VERSION
	.align		4
        /*0020*/ 	.byte	0x03, 0x5f
        /*0022*/ 	.short	0x0101


	//----- nvinfo : EIATTR_EXIT_INSTR_OFFSETS
	.align		4
        /*0024*/ 	.byte	0x04, 0x1c
        /*0026*/ 	.short	(.L_460 - .L_459)


	//   ....[0]....
.L_459:
        /*0028*/ 	.word	0x00000010


	//----- nvinfo : EIATTR_MAX_THREADS
	.align		4
.L_460:
        /*002c*/ 	.byte	0x04, 0x05
        /*002e*/ 	.short	(.L_462 - .L_461)
.L_461:
        /*0030*/ 	.word	0x00000100
        /*0034*/ 	.word	0x00000001
        /*0038*/ 	.word	0x00000001


	//----- nvinfo : EIATTR_CBANK_PARAM_SIZE
	.align		4
.L_462:
        /*003c*/ 	.byte	0x03, 0x19
        /*003e*/ 	.short	0x0278


	//----- nvinfo : EIATTR_PARAM_CBANK
	.align		4
        /*0040*/ 	.byte	0x04, 0x0a
        /*0042*/ 	.short	(.L_464 - .L_463)
	.align		4
.L_463:
        /*0044*/ 	.word	index@(.nv.constant0._ZN7cutlass13device_kernelIN5flash19enable_sm80_to_sm89INS1_16FlashAttnBwdSm80INS1_25CollectiveMainloopBwdSm80ILi1ELi1EN4cute5tupleIJNS5_1CILi64EEES8_NS7_ILi192EEEEEENS_10bfloat16_tEfNS_4arch4Sm80ELb0ELb1ELb0ELb0ELb1ELb0ELb0ELb0ELi2ELi2ELi2ELi2ELb1EEENS1_24CollectiveEpilogueBwdGQAISA_fSD_Li256ELb0ELb1EEENS1_19SingleTileSchedulerILb0ELb0ELb0ELi64EEEEEEEEEvNT_6ParamsE)
        /*0048*/ 	.short	0x0210
        /*004a*/ 	.short	0x0278


	//----- nvinfo : EIATTR_SW_WAR
	.align		4
.L_464:
        /*004c*/ 	.byte	0x04, 0x36
        /*004e*/ 	.short	(.L_466 - .L_465)
.L_465:
        /*0050*/ 	.word	0x00000008
.L_466:


//--------------------- .nv.info._ZN7cutlass13device_kernelIN5flash19enable_sm80_to_sm89INS1_16FlashAttnBwdSm80INS1_25CollectiveMainloopBwdSm80ILi1ELi1EN4cute5tupleIJNS5_1CILi64EEES8_NS7_ILi192EEEEEENS_10bfloat16_tEfNS_4arch4Sm80ELb0ELb1ELb0ELb1ELb0ELb0ELb0ELb0ELi2ELi2ELi2ELi2ELb1EEENS1_21CollectiveEpilogueBwdISA_SB_SD_Li256ELb1ELb0ELi4EEENS1_19SingleTileSchedulerILb1ELb0ELb0ELi64EEEEEEEEEvNT_6ParamsE --------------------------
	.section	.nv.info._ZN7cutlass13device_kernelIN5flash19enable_sm80_to_sm89INS1_16FlashAttnBwdSm80INS1_25CollectiveMainloopBwdSm80ILi1ELi1EN4cute5tupleIJNS5_1CILi64EEES8_NS7_ILi192EEEEEENS_10bfloat16_tEfNS_4arch4Sm80ELb0ELb1ELb0ELb1ELb0ELb0ELb0ELb0ELi2ELi2ELi2ELi2ELb1EEENS1_21CollectiveEpilogueBwdISA_SB_SD_Li256ELb1ELb0ELi4EEENS1_19SingleTileSchedulerILb1ELb0ELb0ELi64EEEEEEEEEvNT_6ParamsE,"",@"SHT_CUDA_INFO"
	.sectionflags	@""
	.align	4


	//----- nvinfo : EIATTR_CUDA_API_VERSION
	.align		4
        /*0000*/ 	.byte	0x04, 0x37
        /*0002*/ 	.short	(.L_468 - .L_467)
.L_467:
        /*0004*/ 	.word	0x00000082


	//----- nvinfo : EIATTR_KPARAM_INFO
	.align		4
.L_468:
        /*0008*/ 	.byte	0x04, 0x17
        /*000a*/ 	.short	(.L_470 - .L_469)
.L_469:
        /*000c*/ 	.word	0x00000000
        /*0010*/ 	.short	0x0000
        /*0012*/ 	.short	0x0000
        /*0014*/ 	.byte	0x00, 0xf0, 0xc1, 0x09


	//----- nvinfo : EIATTR_SPARSE_MMA_MASK
	.align		4
.L_470:
        /*0018*/ 	.byte	0x03, 0x50
        /*001a*/ 	.short	0x0000


	//----- nvinfo : EIATTR_MAXREG_COUNT
	.align		4
        /*001c*/ 	.byte	0x03, 0x1b
        /*001e*/ 	.short	0x00ff


	//----- nvinfo : EIATTR_MERCURY_ISA_VERSION
	.align		4
        /*0020*/ 	.byte	0x03, 0x5f
        /*0022*/ 	.short	0x0101


	//----- nvinfo : EIATTR_EXIT_INSTR_OFFSETS
	.align		4
        /*0024*/ 	.byte	0x04, 0x1c
        /*0026*/ 	.short	(.L_472 - .L_471)


	//   ....[0]....
.L_471:
        /*0028*/ 	.word	0x00000010


	//----- nvinfo : EIATTR_MAX_THREADS
	.align		4
.L_472:
        /*002c*/ 	.byte	0x04, 0x05
        /*002e*/ 	.short	(.L_474 - .L_473)
.L_473:
        /*0030*/ 	.word	0x00000100
        /*0034*/ 	.word	0x00000001
        /*0038*/ 	.word	0x00000001


	//----- nvinfo : EIATTR_CBANK_PARAM_SIZE
	.align		4
.L_474:
        /*003c*/ 	.byte	0x03, 0x19
        /*003e*/ 	.short	0x0270


	//----- nvinfo : EIATTR_PARAM_CBANK
	.align		4
        /*0040*/ 	.byte	0x04, 0x0a
        /*0042*/ 	.short	(.L_476 - .L_475)
	.align		4
.L_475:
        /*0044*/ 	.word	index@(.nv.constant0._ZN7cutlass13device_kernelIN5flash19enable_sm80_to_sm89INS1_16FlashAttnBwdSm80INS1_25CollectiveMainloopBwdSm80ILi1ELi1EN4cute5tupleIJNS5_1CILi64EEES8_NS7_ILi192EEEEEENS_10bfloat16_tEfNS_4arch4Sm80ELb0ELb1ELb0ELb1ELb0ELb0ELb0ELb0ELi2ELi2ELi2ELi2ELb1EEENS1_21CollectiveEpilogueBwdISA_SB_SD_Li256ELb1ELb0ELi4EEENS1_19SingleTileSchedulerILb1ELb0ELb0ELi64EEEEEEEEEvNT_6ParamsE)
        /*0048*/ 	.short	0x0210
        /*004a*/ 	.short	0x0270


	//----- nvinfo : EIATTR_SW_WAR
	.align		4
.L_476:
        /*004c*/ 	.byte	0x04, 0x36
        /*004e*/ 	.short	(.L_478 - .L_477)
.L_477:
        /*0050*/ 	.word	0x00000008
.L_478:


//--------------------- .nv.info._ZN7cutlass13device_kernelIN5flash19enable_sm80_to_sm89INS1_16FlashAttnBwdSm80INS1_25CollectiveMainloopBwdSm80ILi1ELi1EN4cute5tupleIJNS5_1CILi64EEES8_NS7_ILi192EEEEEENS_10bfloat16_tEfNS_4arch4Sm80ELb0ELb1ELb0ELb1ELb1ELb0ELb0ELb0ELi2ELi2ELi2ELi2ELb1EEENS1_21CollectiveEpilogueBwdISA_SB_SD_Li256ELb1ELb0ELi4EEENS1_19SingleTileSchedulerILb1ELb0ELb0ELi64EEEEEEEEEvNT_6ParamsE --------------------------
	.section	.nv.info._ZN7cutlass13device_kernelIN5flash19enable_sm80_to_sm89INS1_16FlashAttnBwdSm80INS1_25CollectiveMainloopBwdSm80ILi1ELi1EN4cute5tupleIJNS5_1CILi64EEES8_NS7_ILi192EEEEEENS_10bfloat16_tEfNS_4arch4Sm80ELb0ELb1ELb0ELb1ELb1ELb0ELb0ELb0ELi2ELi2ELi2ELi2ELb1EEENS1_21CollectiveEpilogueBwdISA_SB_SD_Li256ELb1ELb0ELi4EEENS1_19SingleTileSchedulerILb1ELb0ELb0ELi64EEEEEEEEEvNT_6ParamsE,"",@"SHT_CUDA_INFO"
	.sectionflags	@""
	.align	4


	//----- nvinfo : EIATTR_CUDA_API_VERSION
	.align		4
        /*0000*/ 	.byte	0x04, 0x37
        /*0002*/ 	.short	(.L_480 - .L_479)
.L_479:
        /*0004*/ 	.word	0x00000082


	//----- nvinfo : EIATTR_KPARAM_INFO
	.align		4
.L_480:
        /*0008*/ 	.byte	0x04, 0x17
        /*000a*/ 	.short	(.L_482 - .L_481)
.L_481:
        /*000c*/ 	.word	0x00000000
        /*0010*/ 	.short	0x0000
        /*0012*/ 	.short	0x0000
        /*0014*/ 	.byte	0x00, 0xf0, 0xc1, 0x09


	//----- nvinfo : EIATTR_SPARSE_MMA_MASK
	.align		4
.L_482:
        /*0018*/ 	.byte	0x03, 0x50
        /*001a*/ 	.short	0x0000


	//----- nvinfo : EIATTR_MAXREG_COUNT
	.align		4
        /*001c*/ 	.byte	0x03, 0x1b
        /*001e*/ 	.short	0x00ff


	//----- nvinfo : EIATTR_MERCURY_ISA_VERSION
	.align		4
        /*0020*/ 	.byte	0x03, 0x5f
        /*0022*/ 	.short	0x0101


	//----- nvinfo : EIATTR_EXIT_INSTR_OFFSETS
	.align		4
        /*0024*/ 	.byte	0x04, 0x1c
        /*0026*/ 	.short	(.L_484 - .L_483)


	//   ....[0]....
.L_483:
        /*0028*/ 	.word	0x00000010


	//----- nvinfo : EIATTR_MAX_THREADS
	.align		4
.L_484:
        /*002c*/ 	.byte	0x04, 0x05
        /*002e*/ 	.short	(.L_486 - .L_485)
.L_485:
        /*0030*/ 	.word	0x00000100
        /*0034*/ 	.word	0x00000001
        /*0038*/ 	.word	0x00000001


	//----- nvinfo : EIATTR_CBANK_PARAM_SIZE
	.align		4
.L_486:
        /*003c*/ 	.byte	0x03, 0x19
        /*003e*/ 	.short	0x0270


	//----- nvinfo : EIATTR_PARAM_CBANK
	.align		4
        /*0040*/ 	.byte	0x04, 0x0a
        /*0042*/ 	.short	(.L_488 - .L_487)
	.align		4
.L_487:
        /*0044*/ 	.word	index@(.nv.constant0._ZN7cutlass13device_kernelIN5flash19enable_sm80_to_sm89INS1_16FlashAttnBwdSm80INS1_25CollectiveMainloopBwdSm80ILi1ELi1EN4cute5tupleIJNS5_1CILi64EEES8_NS7_ILi192EEEEEENS_10bfloat16_tEfNS_4arch4Sm80ELb0ELb1ELb0ELb1ELb1ELb0ELb0ELb0ELi2ELi2ELi2ELi2ELb1EEENS1_21CollectiveEpilogueBwdISA_SB_SD_Li256ELb1ELb0ELi4EEENS1_19SingleTileSchedulerILb1ELb0ELb0ELi64EEEEEEEEEvNT_6ParamsE)
        /*0048*/ 	.short	0x0210
        /*004a*/ 	.short	0x0270


	//----- nvinfo : EIATTR_SW_WAR
	.align		4
.L_488:
        /*004c*/ 	.byte	0x04, 0x36
        /*004e*/ 	.short	(.L_490 - .L_489)
.L_489:
        /*0050*/ 	.word	0x00000008
.L_490:


//--------------------- .nv.info._ZN7cutlass13device_kernelIN5flash19enable_sm80_to_sm89INS1_16FlashAttnBwdSm80INS1_25CollectiveMainloopBwdSm80ILi1ELi1EN4cute5tupleIJNS5_1CILi64EEES8_NS7_ILi192EEEEEENS_10bfloat16_tEfNS_4arch4Sm80ELb0ELb1ELb0ELb1ELb0ELb0ELb0ELb0ELi2ELi2ELi2ELi2ELb1EEENS1_24CollectiveEpilogueBwdGQAISA_fSD_Li256ELb1ELb0EEENS1_19SingleTileSchedulerILb1ELb0ELb0ELi64EEEEEEEEEvNT_6ParamsE --------------------------
	.section	.nv.info._ZN7cutlass13device_kernelIN5flash19enable_sm80_to_sm89INS1_16FlashAttnBwdSm80INS1_25CollectiveMainloopBwdSm80ILi1ELi1EN4cute5tupleIJNS5_1CILi64EEES8_NS7_ILi192EEEEEENS_10bfloat16_tEfNS_4arch4Sm80ELb0ELb1ELb0ELb1ELb0ELb0ELb0ELb0ELi2ELi2ELi2ELi2ELb1EEENS1_24CollectiveEpilogueBwdGQAISA_fSD_Li256ELb1ELb0EEENS1_19SingleTileSchedulerILb1ELb0ELb0ELi64EEEEEEEEEvNT_6ParamsE,"",@"SHT_CUDA_INFO"
	.sectionflags	@""
	.align	4


	//----- nvinfo : EIATTR_CUDA_API_VERSION
	.align		4
        /*0000*/ 	.byte	0x04, 0x37
        /*0002*/ 	.short	(.L_492 - .L_491)
.L_491:
        /*0004*/ 	.word	0x00000082


	//----- nvinfo : EIATTR_KPARAM_INFO
	.align		4
.L_492:
        /*0008*/ 	.byte	0x04, 0x17
        /*000a*/ 	.short	(.L_494 - .L_493)
.L_493:
        /*000c*/ 	.word	0x00000000
        /*0010*/ 	.short	0x0000
        /*0012*/ 	.short	0x0000
        /*0014*/ 	.byte	0x00, 0xf0, 0xe1, 0x09


	//----- nvinfo : EIATTR_SPARSE_MMA_MASK
	.align		4
.L_494:
        /*0018*/ 	.byte	0x03, 0x50
        /*001a*/ 	.short	0x0000


	//----- nvinfo : EIATTR_MAXREG_COUNT
	.align		4
        /*001c*/ 	.byte	0x03, 0x1b
        /*001e*/ 	.short	0x00ff


	//----- nvinfo : EIATTR_MERCURY_ISA_VERSION
	.align		4
        /*0020*/ 	.byte	0x03, 0x5f
        /*0022*/ 	.short	0x0101


	//----- nvinfo : EIATTR_EXIT_INSTR_OFFSETS
	.align		4
        /*0024*/ 	.byte	0x04, 0x1c
        /*0026*/ 	.short	(.L_496 - .L_495)


	//   ....[0]....
.L_495:
        /*0028*/ 	.word	0x00000010


	//----- nvinfo : EIATTR_MAX_THREADS
	.align		4
.L_496:
        /*002c*/ 	.byte	0x04, 0x05
        /*002e*/ 	.short	(.L_498 - .L_497)
.L_497:
        /*0030*/ 	.word	0x00000100
        /*0034*/ 	.word	0x00000001
        /*0038*/ 	.word	0x00000001


	//----- nvinfo : EIATTR_CBANK_PARAM_SIZE
	.align		4
.L_498:
        /*003c*/ 	.byte	0x03, 0x19
        /*003e*/ 	.short	0x0278


	//----- nvinfo : EIATTR_PARAM_CBANK
	.align		4
        /*0040*/ 	.byte	0x04, 0x0a
        /*0042*/ 	.short	(.L_500 - .L_499)
	.align		4
.L_499:
        /*0044*/ 	.word	index@(.nv.constant0._ZN7cutlass13device_kernelIN5flash19enable_sm80_to_sm89INS1_16FlashAttnBwdSm80INS1_25CollectiveMainloopBwdSm80ILi1ELi1EN4cute5tupleIJNS5_1CILi64EEES8_NS7_ILi192EEEEEENS_10bfloat16_tEfNS_4arch4Sm80ELb0ELb1ELb0ELb1ELb0ELb0ELb0ELb0ELi2ELi2ELi2ELi2ELb1EEENS1_24CollectiveEpilogueBwdGQAISA_fSD_Li256ELb1ELb0EEENS1_19SingleTileSchedulerILb1ELb0ELb0ELi64EEEEEEEEEvNT_6ParamsE)
        /*0048*/ 	.short	0x0210
        /*004a*/ 	.short	0x0278


	//----- nvinfo : EIATTR_SW_WAR
	.align		4
.L_500:
        /*004c*/ 	.byte	0x04, 0x36
        /*004e*/ 	.short	(.L_502 - .L_501)
.L_501:
        /*0050*/ 	.word	0x00000008
.L_502:


//--------------------- .nv.info._ZN7cutlass13device_kernelIN5flash19enable_sm80_to_sm89INS1_16FlashAttnBwdSm80INS1_25CollectiveMainloopBwdSm80ILi1ELi1EN4cute5tupleIJNS5_1CILi64EEES8_NS7_ILi192EEEEEENS_10bfloat16_tEfNS_4arch4Sm80ELb0ELb1ELb0ELb1ELb1ELb0ELb0ELb0ELi2ELi2ELi2ELi2ELb1EEENS1_24CollectiveEpilogueBwdGQAISA_fSD_Li256ELb1ELb1EEENS1_19SingleTileSchedulerILb1ELb0ELb0ELi64EEEEEEEEEvNT_6ParamsE --------------------------
	.section	.nv.info._ZN7cutlass13device_kernelIN5flash19enable_sm80_to_sm89INS1_16FlashAttnBwdSm80INS1_25CollectiveMainloopBwdSm80ILi1ELi1EN4cute5tupleIJNS5_1CILi64EEES8_NS7_ILi192EEEEEENS_10bfloat16_tEfNS_4arch4Sm80ELb0ELb1ELb0ELb1ELb1ELb0ELb0ELb0ELi2ELi2ELi2ELi2ELb1EEENS1_24CollectiveEpilogueBwdGQAISA_fSD_Li256ELb1ELb1EEENS1_19SingleTileSchedulerILb1ELb0ELb0ELi64EEEEEEEEEvNT_6ParamsE,"",@"SHT_CUDA_INFO"
	.sectionflags	@""
	.align	4


	//----- nvinfo : EIATTR_CUDA_API_VERSION
	.align		4
        /*0000*/ 	.byte	0x04, 0x37
        /*0002*/ 	.short	(.L_504 - .L_503)
.L_503:
        /*0004*/ 	.word	0x00000082


	//----- nvinfo : EIATTR_KPARAM_INFO
	.align		4
.L_504:
        /*0008*/ 	.byte	0x04, 0x17
        /*000a*/ 	.short	(.L_506 - .L_505)
.L_505:
        /*000c*/ 	.word	0x00000000
        /*0010*/ 	.short	0x0000
        /*0012*/ 	.short	0x0000
        /*0014*/ 	.byte	0x00, 0xf0, 0xe1, 0x09


	//----- nvinfo : EIATTR_SPARSE_MMA_MASK
	.align		4
.L_506:
        /*0018*/ 	.byte	0x03, 0x50
        /*001a*/ 	.short	0x0000


	//----- nvinfo : EIATTR_MAXREG_COUNT
	.align		4
        /*001c*/ 	.byte	0x03, 0x1b
        /*001e*/ 	.short	0x00ff


	//----- nvinfo : EIATTR_MERCURY_ISA_VERSION
	.align		4
        /*0020*/ 	.byte	0x03, 0x5f
        /*0022*/ 	.short	0x0101


	//----- nvinfo : EIATTR_EXIT_INSTR_OFFSETS
	.align		4
        /*0024*/ 	.byte	0x04, 0x1c
        /*0026*/ 	.short	(.L_508 - .L_507)


	//   ....[0]....
.L_507:
        /*0028*/ 	.word	0x00000010


	//----- nvinfo : EIATTR_MAX_THREADS
	.align		4
.L_508:
        /*002c*/ 	.byte	0x04, 0x05
        /*002e*/ 	.short	(.L_510 - .L_509)
.L_509:
        /*0030*/ 	.word	0x00000100
        /*0034*/ 	.word	0x00000001
        /*0038*/ 	.word	0x00000001


	//----- nvinfo : EIATTR_CBANK_PARAM_SIZE
	.align		4
.L_510:
        /*003c*/ 	.byte	0x03, 0x19
        /*003e*/ 	.short	0x0278


	//----- nvinfo : EIATTR_PARAM_CBANK
	.align		4
        /*0040*/ 	.byte	0x04, 0x0a
        /*0042*/ 	.short	(.L_512 - .L_511)
	.align		4
.L_511:
        /*0044*/ 	.word	index@(.nv.constant0._ZN7cutlass13device_kernelIN5flash19enable_sm80_to_sm89INS1_16FlashAttnBwdSm80INS1_25CollectiveMainloopBwdSm80ILi1ELi1EN4cute5tupleIJNS5_1CILi64EEES8_NS7_ILi192EEEEEENS_10bfloat16_tEfNS_4arch4Sm80ELb0ELb1ELb0ELb1ELb1ELb0ELb0ELb0ELi2ELi2ELi2ELi2ELb1EEENS1_24CollectiveEpilogueBwdGQAISA_fSD_Li256ELb1ELb1EEENS1_19SingleTileSchedulerILb1ELb0ELb0ELi64EEEEEEEEEvNT_6ParamsE)
        /*0048*/ 	.short	0x0210
        /*004a*/ 	.short	0x0278


	//----- nvinfo : EIATTR_SW_WAR
	.align		4
.L_512:
        /*004c*/ 	.byte	0x04, 0x36
        /*004e*/ 	.short	(.L_514 - .L_513)
.L_513:
        /*0050*/ 	.word	0x00000008
.L_514:


//--------------------- .nv.info._ZN7cutlass13device_kernelIN5flash19enable_sm80_to_sm89INS1_16FlashAttnBwdSm80INS1_25CollectiveMainloopBwdSm80ILi1ELi1EN4cute5tupleIJNS5_1CILi64EEES8_NS7_ILi192EEEEEENS_10bfloat16_tEfNS_4arch4Sm80ELb1ELb0ELb0ELb0ELb0ELb0ELb0ELb0ELi2ELi2ELi2ELi2ELb1EEENS1_21CollectiveEpilogueBwdISA_SB_SD_Li256ELb0ELb0ELi4EEENS1_25SingleTileBwdLPTSchedulerILb0ELi64ELb0EEEEEEEEEvNT_6ParamsE --------------------------
	.section	.nv.info._ZN7cutlass13device_kernelIN5flash19enable_sm80_to_sm89INS1_16FlashAttnBwdSm80INS1_25CollectiveMainloopBwdSm80ILi1ELi1EN4cute5tupleIJNS5_1CILi64EEES8_NS7_ILi192EEEEEENS_10bfloat16_tEfNS_4arch4Sm80ELb1ELb0ELb0ELb0ELb0ELb0ELb0ELb0ELi2ELi2ELi2ELi2ELb1EEENS1_21CollectiveEpilogueBwdISA_SB_SD_Li256ELb0ELb0ELi4EEENS1_25SingleTileBwdLPTSchedulerILb0ELi64ELb0EEEEEEEEEvNT_6ParamsE,"",@"SHT_CUDA_INFO"
	.sectionflags	@""
	.align	4


	//----- nvinfo : EIATTR_CUDA_API_VERSION
	.align		4
        /*0000*/ 	.byte	0x04, 0x37
        /*0002*/ 	.short	(.L_516 - .L_515)
.L_515:
        /*0004*/ 	.word	0x00000082


	//----- nvinfo : EIATTR_KPARAM_INFO
	.align		4
.L_516:
        /*0008*/ 	.byte	0x04, 0x17
        /*000a*/ 	.short	(.L_518 - .L_517)
.L_517:
        /*000c*/ 	.word	0x00000000
        /*0010*/ 	.short	0x0000
        /*0012*/ 	.short	0x0000
        /*0014*/ 	.byte	0x00, 0xf0, 0x21, 0x0a


	//----- nvinfo : EIATTR_SPARSE_MMA_MASK
	.align		4
.L_518:
        /*0018*/ 	.byte	0x03, 0x50
        /*001a*/ 	.short	0x0000


	//----- nvinfo : EIATTR_MAXREG_COUNT
	.align		4
        /*001c*/ 	.byte	0x03, 0x1b
        /*001e*/ 	.short	0x00ff


	//----- nvinfo : EIATTR_MERCURY_ISA_VERSION
	.align		4
        /*0020*/ 	.byte	0x03, 0x5f
        /*0022*/ 	.short	0x0101


	//----- nvinfo : EIATTR_EXIT_INSTR_OFFSETS
	.align		4
        /*0024*/ 	.byte	0x04, 0x1c
        /*0026*/ 	.short	(.L_520 - .L_519)


	//   ....[0]....
.L_519:
        /*0028*/ 	.word	0x00000010


	//----- nvinfo : EIATTR_MAX_THREADS
	.align		4
.L_520:
        /*002c*/ 	.byte	0x04, 0x05
        /*002e*/ 	.short	(.L_522 - .L_521)
.L_521:
        /*0030*/ 	.word	0x00000100
        /*0034*/ 	.word	0x00000001
        /*0038*/ 	.word	0x00000001


	//----- nvinfo : EIATTR_CBANK_PARAM_SIZE
	.align		4
.L_522:
        /*003c*/ 	.byte	0x03, 0x19
        /*003e*/ 	.short	0x0288


	//----- nvinfo : EIATTR_PARAM_CBANK
	.align		4
        /*0040*/ 	.byte	0x04, 0x0a
        /*0042*/ 	.short	(.L_524 - .L_523)
	.align		4
.L_523:
        /*0044*/ 	.word	index@(.nv.constant0._ZN7cutlass13device_kernelIN5flash19enable_sm80_to_sm89INS1_16FlashAttnBwdSm80INS1_25CollectiveMainloopBwdSm80ILi1ELi1EN4cute5tupleIJNS5_1CILi64EEES8_NS7_ILi192EEEEEENS_10bfloat16_tEfNS_4arch4Sm80ELb1ELb0ELb0ELb0ELb0ELb0ELb0ELb0ELi2ELi2ELi2ELi2ELb1EEENS1_21CollectiveEpilogueBwdISA_SB_SD_Li256ELb0ELb0ELi4EEENS1_25SingleTileBwdLPTSchedulerILb0ELi64ELb0EEEEEEEEEvNT_6ParamsE)
        /*0048*/ 	.short	0x0210
        /*004a*/ 	.short	0x0288


	//----- nvinfo : EIATTR_SW_WAR
	.align		4
.L_524:
        /*004c*/ 	.byte	0x04, 0x36
        /*004e*/ 	.short	(.L_526 - .L_525)
.L_525:
        /*0050*/ 	.word	0x00000008
.L_526:


//--------------------- .nv.info._ZN7cutlass13device_kernelIN5flash19enable_sm80_to_sm89INS1_16FlashAttnBwdSm80INS1_25CollectiveMainloopBwdSm80ILi1ELi1EN4cute5tupleIJNS5_1CILi64EEES8_NS7_ILi192EEEEEENS_10bfloat16_tEfNS_4arch4Sm80ELb1ELb0ELb0ELb0ELb1ELb0ELb0ELb0ELi2ELi2ELi2ELi2ELb1EEENS1_21CollectiveEpilogueBwdISA_SB_SD_Li256ELb0ELb0ELi4EEENS1_25SingleTileBwdLPTSchedulerILb0ELi64ELb1EEEEEEEEEvNT_6ParamsE --------------------------
	.section	.nv.info._ZN7cutlass13device_kernelIN5flash19enable_sm80_to_sm89INS1_16FlashAttnBwdSm80INS1_25CollectiveMainloopBwdSm80ILi1ELi1EN4cute5tupleIJNS5_1CILi64EEES8_NS7_ILi192EEEEEENS_10bfloat16_tEfNS_4arch4Sm80ELb1ELb0ELb0ELb0ELb1ELb0ELb0ELb0ELi2ELi2ELi2ELi2ELb1EEENS1_21CollectiveEpilogueBwdISA_SB_SD_Li256ELb0ELb0ELi4EEENS1_25SingleTileBwdLPTSchedulerILb0ELi64ELb1EEEEEEEEEvNT_6ParamsE,"",@"SHT_CUDA_INFO"
	.sectionflags	@""
	.align	4


	//----- nvinfo : EIATTR_CUDA_API_VERSION
	.align		4
        /*0000*/ 	.byte	0x04, 0x37
        /*0002*/ 	.short	(.L_528 - .L_527)
.L_527:
        /*0004*/ 	.word	0x00000082


	//----- nvinfo : EIATTR_KPARAM_INFO
	.align		4
.L_528:
        /*0008*/ 	.byte	0x04, 0x17
        /*000a*/ 	.short	(.L_530 - .L_529)
.L_529:
        /*000c*/ 	.word	0x00000000
        /*0010*/ 	.short	0x0000
        /*0012*/ 	.short	0x0000
        /*0014*/ 	.byte	0x00, 0xf0, 0x21, 0x0a


	//----- nvinfo : EIATTR_SPARSE_MMA_MASK
	.align		4
.L_530:
        /*0018*/ 	.byte	0x03, 0x50
        /*001a*/ 	.short	0x0000


	//----- nvinfo : EIATTR_MAXREG_COUNT
	.align		4
        /*001c*/ 	.byte	0x03, 0x1b
        /*001e*/ 	.short	0x00ff


	//----- nvinfo : EIATTR_MERCURY_ISA_VERSION
	.align		4
        /*0020*/ 	.byte	0x03, 0x5f
        /*0022*/ 	.short	0x0101


	//----- nvinfo : EIATTR_EXIT_INSTR_OFFSETS
	.align		4
        /*0024*/ 	.byte	0x04, 0x1c
        /*0026*/ 	.short	(.L_532 - .L_531)


	//   ....[0]....
.L_531:
        /*0028*/ 	.word	0x00000010


	//----- nvinfo : EIATTR_MAX_THREADS
	.align		4
.L_532:
        /*002c*/ 	.byte	0x04, 0x05
        /*002e*/ 	.short	(.L_534 - .L_533)
.L_533:
        /*0030*/ 	.word	0x00000100
        /*0034*/ 	.word	0x00000001
        /*0038*/ 	.word	0x00000001


	//----- nvinfo : EIATTR_CBANK_PARAM_SIZE
	.align		4
.L_534:
        /*003c*/ 	.byte	0x03, 0x19
        /*003e*/ 	.short	0x0288


	//----- nvinfo : EIATTR_PARAM_CBANK
	.align		4
        /*0040*/ 	.byte	0x04, 0x0a
        /*0042*/ 	.short	(.L_536 - .L_535)
	.align		4
.L_535:
        /*0044*/ 	.word	index@(.nv.constant0._ZN7cutlass13device_kernelIN5flash19enable_sm80_to_sm89INS1_16FlashAttnBwdSm80INS1_25CollectiveMainloopBwdSm80ILi1ELi1EN4cute5tupleIJNS5_1CILi64EEES8_NS7_ILi192EEEEEENS_10bfloat16_tEfNS_4arch4Sm80ELb1ELb0ELb0ELb0ELb1ELb0ELb0ELb0ELi2ELi2ELi2ELi2ELb1EEENS1_21CollectiveEpilogueBwdISA_SB_SD_Li256ELb0ELb0ELi4EEENS1_25SingleTileBwdLPTSchedulerILb0ELi64ELb1EEEEEEEEEvNT_6ParamsE)
        /*0048*/ 	.short	0x0210
        /*004a*/ 	.short	0x0288


	//----- nvinfo : EIATTR_SW_WAR
	.align		4
.L_536:
        /*004c*/ 	.byte	0x04, 0x36
        /*004e*/ 	.short	(.L_538 - .L_537)
.L_537:
        /*0050*/ 	.word	0x00000008
.L_538:


//--------------------- .nv.info._ZN7cutlass13device_kernelIN5flash19enable_sm80_to_sm89INS1_16FlashAttnBwdSm80INS1_25CollectiveMainloopBwdSm80ILi1ELi1EN4cute5tupleIJNS5_1CILi64EEES8_NS7_ILi192EEEEEENS_10bfloat16_tEfNS_4arch4Sm80ELb1ELb0ELb0ELb0ELb0ELb0ELb0ELb0ELi2ELi2ELi2ELi2ELb1EEENS1_24CollectiveEpilogueBwdGQAISA_fSD_Li256ELb0ELb0EEENS1_25SingleTileBwdLPTSchedulerILb0ELi64ELb0EEEEEEEEEvNT_6ParamsE --------------------------
	.section	.nv.info._ZN7cutlass13device_kernelIN5flash19enable_sm80_to_sm89INS1_16FlashAttnBwdSm80INS1_25CollectiveMainloopBwdSm80ILi1ELi1EN4cute5tupleIJNS5_1CILi64EEES8_NS7_ILi192EEEEEENS_10bfloat16_tEfNS_4arch4Sm80ELb1ELb0ELb0ELb0ELb0ELb0ELb0ELb0ELi2ELi2ELi2ELi2ELb1EEENS1_24CollectiveEpilogueBwdGQAISA_fSD_Li256ELb0ELb0EEENS1_25SingleTileBwdLPTSchedulerILb0ELi64ELb0EEEEEEEEEvNT_6ParamsE,"",@"SHT_CUDA_INFO"
	.sectionflags	@""
	.align	4


	//----- nvinfo : EIATTR_CUDA_API_VERSION
	.align		4
        /*0000*/ 	.byte	0x04, 0x37
        /*0002*/ 	.short	(.L_540 - .L_539)
.L_539:
        /*0004*/ 	.word	0x00000082


	//----- nvinfo : EIATTR_KPARAM_INFO
	.align		4
.L_540:
        /*0008*/ 	.byte	0x04, 0x17
        /*000a*/ 	.short	(.L_542 - .L_541)
.L_541:
        /*000c*/ 	.word	0x00000000
        /*0010*/ 	.short	0x0000
        /*0012*/ 	.short	0x0000
        /*0014*/ 	.byte	0x00, 0xf0, 0x41, 0x0a


	//----- nvinfo : EIATTR_SPARSE_MMA_MASK
	.align		4
.L_542:
        /*0018*/ 	.byte	0x03, 0x50
        /*001a*/ 	.short	0x0000


	//----- nvinfo : EIATTR_MAXREG_COUNT
	.align		4
        /*001c*/ 	.byte	0x03, 0x1b
        /*001e*/ 	.short	0x00ff


	//----- nvinfo : EIATTR_MERCURY_ISA_VERSION
	.align		4
        /*0020*/ 	.byte	0x03, 0x5f
        /*0022*/ 	.short	0x0101


	//----- nvinfo : EIATTR_EXIT_INSTR_OFFSETS
	.align		4
        /*0024*/ 	.byte	0x04, 0x1c
        /*0026*/ 	.short	(.L_544 - .L_543)


	//   ....[0]....
.L_543:
        /*0028*/ 	.word	0x00000010


	//----- nvinfo : EIATTR_MAX_THREADS
	.align		4
.L_544:
        /*002c*/ 	.byte	0x04, 0x05
        /*002e*/ 	.short	(.L_546 - .L_545)
.L_545:
        /*0030*/ 	.word	0x00000100
        /*0034*/ 	.word	0x00000001
        /*0038*/ 	.word	0x00000001


	//----- nvinfo : EIATTR_CBANK_PARAM_SIZE
	.align		4
.L_546:
        /*003c*/ 	.byte	0x03, 0x19
        /*003e*/ 	.short	0x0290


	//----- nvinfo : EIATTR_PARAM_CBANK
	.align		4
        /*0040*/ 	.byte	0x04, 0x0a
        /*0042*/ 	.short	(.L_548 - .L_547)
	.align		4
.L_547:
        /*0044*/ 	.word	index@(.nv.constant0._ZN7cutlass13device_kernelIN5flash19enable_sm80_to_sm89INS1_16FlashAttnBwdSm80INS1_25CollectiveMainloopBwdSm80ILi1ELi1EN4cute5tupleIJNS5_1CILi64EEES8_NS7_ILi192EEEEEENS_10bfloat16_tEfNS_4arch4Sm80ELb1ELb0ELb0ELb0ELb0ELb0ELb0ELb0ELi2ELi2ELi2ELi2ELb1EEENS1_24CollectiveEpilogueBwdGQAISA_fSD_Li256ELb0ELb0EEENS1_25SingleTileBwdLPTSchedulerILb0ELi64ELb0EEEEEEEEEvNT_6ParamsE)
        /*0048*/ 	.short	0x0210
        /*004a*/ 	.short	0x0290


	//----- nvinfo : EIATTR_SW_WAR
	.align		4
.L_548:
        /*004c*/ 	.byte	0x04, 0x36
        /*004e*/ 	.short	(.L_550 - .L_549)
.L_549:
        /*0050*/ 	.word	0x00000008
.L_550:


//--------------------- .nv.info._ZN7cutlass13device_kernelIN5flash19enable_sm80_to_sm89INS1_16FlashAttnBwdSm80INS1_25CollectiveMainloopBwdSm80ILi1ELi1EN4cute5tupleIJNS5_1CILi64EEES8_NS7_ILi192EEEEEENS_10bfloat16_tEfNS_4arch4Sm80ELb1ELb0ELb0ELb0ELb1ELb0ELb0ELb0ELi2ELi2ELi2ELi2ELb1EEENS1_24CollectiveEpilogueBwdGQAISA_fSD_Li256ELb0ELb1EEENS1_25SingleTileBwdLPTSchedulerILb0ELi64ELb1EEEEEEEEEvNT_6ParamsE --------------------------
	.section	.nv.info._ZN7cutlass13device_kernelIN5flash19enable_sm80_to_sm89INS1_16FlashAttnBwdSm80INS1_25CollectiveMainloopBwdSm80ILi1ELi1EN4cute5tupleIJNS5_1CILi64EEES8_NS7_ILi192EEEEEENS_10bfloat16_tEfNS_4arch4Sm80ELb1ELb0ELb0ELb0ELb1ELb0ELb0ELb0ELi2ELi2ELi2ELi2ELb1EEENS1_24CollectiveEpilogueBwdGQAISA_fSD_Li256ELb0ELb1EEENS1_25SingleTileBwdLPTSchedulerILb0ELi64ELb1EEEEEEEEEvNT_6ParamsE,"",@"SHT_CUDA_INFO"
	.sectionflags	@""
	.align	4


	//----- nvinfo : EIATTR_CUDA_API_VERSION
	.align		4
        /*0000*/ 	.byte	0x04, 0x37
        /*0002*/ 	.short	(.L_552 - .L_551)
.L_551:
        /*0004*/ 	.word	0x00000082


	//----- nvinfo : EIATTR_KPARAM_INFO
	.align		4
.L_552:
        /*0008*/ 	.byte	0x04, 0x17
        /*000a*/ 	.short	(.L_554 - .L_553)
.L_553:
        /*000c*/ 	.word	0x00000000
        /*0010*/ 	.short	0x0000
        /*0012*/ 	.short	0x0000
        /*0014*/ 	.byte	0x00, 0xf0, 0x41, 0x0a


	//----- nvinfo : EIATTR_SPARSE_MMA_MASK
	.align		4
.L_554:
        /*0018*/ 	.byte	0x03, 0x50
        /*001a*/ 	.short	0x0000


	//----- nvinfo : EIATTR_MAXREG_COUNT
	.align		4
        /*001c*/ 	.byte	0x03, 0x1b
        /*001e*/ 	.short	0x00ff


	//----- nvinfo : EIATTR_MERCURY_ISA_VERSION
	.align		4
        /*0020*/ 	.byte	0x03, 0x5f
        /*0022*/ 	.short	0x0101


	//----- nvinfo : EIATTR_EXIT_INSTR_OFFSETS
	.align		4
        /*0024*/ 	.byte	0x04, 0x1c
        /*0026*/ 	.short	(.L_556 - .L_555)


	//   ....[0]....
.L_555:
        /*0028*/ 	.word	0x00000010


	//----- nvinfo : EIATTR_MAX_THREADS
	.align		4
.L_556:
        /*002c*/ 	.byte	0x04, 0x05
        /*002e*/ 	.short	(.L_558 - .L_557)
.L_557:
        /*0030*/ 	.word	0x00000100
        /*0034*/ 	.word	0x00000001
        /*0038*/ 	.word	0x00000001


	//----- nvinfo : EIATTR_CBANK_PARAM_SIZE
	.align		4
.L_558:
        /*003c*/ 	.byte	0x03, 0x19
        /*003e*/ 	.short	0x0290


	//----- nvinfo : EIATTR_PARAM_CBANK
	.align		4
        /*0040*/ 	.byte	0x04, 0x0a
        /*0042*/ 	.short	(.L_560 - .L_559)
	.align		4
.L_559:
        /*0044*/ 	.word	index@(.nv.constant0._ZN7cutlass13device_kernelIN5flash19enable_sm80_to_sm89INS1_16FlashAttnBwdSm80INS1_25CollectiveMainloopBwdSm80ILi1ELi1EN4cute5tupleIJNS5_1CILi64EEES8_NS7_ILi192EEEEEENS_10bfloat16_tEfNS_4arch4Sm80ELb1ELb0ELb0ELb0ELb1ELb0ELb0ELb0ELi2ELi2ELi2ELi2ELb1EEENS1_24CollectiveEpilogueBwdGQAISA_fSD_Li256ELb0ELb1EEENS1_25SingleTileBwdLPTSchedulerILb0ELi64ELb1EEEEEEEEEvNT_6ParamsE)
        /*0048*/ 	.short	0x0210
        /*004a*/ 	.short	0x0290


	//----- nvinfo : EIATTR_SW_WAR
	.align		4
.L_560:
        /*004c*/ 	.byte	0x04, 0x36
        /*004e*/ 	.short	(.L_562 - .L_561)
.L_561:
        /*0050*/ 	.word	0x00000008
.L_562:


//--------------------- .nv.info._ZN7cutlass13device_kernelIN5flash19enable_sm80_to_sm89INS1_16FlashAttnBwdSm80INS1_25CollectiveMainloopBwdSm80ILi1ELi1EN4cute5tupleIJNS5_1CILi64EEES8_NS7_ILi192EEEEEENS_10bfloat16_tEfNS_4arch4Sm80ELb1ELb0ELb0ELb1ELb0ELb0ELb0ELb0ELi2ELi2ELi2ELi2ELb1EEENS1_21CollectiveEpilogueBwdISA_SB_SD_Li256ELb1ELb0ELi4EEENS1_25SingleTileBwdLPTSchedulerILb1ELi64ELb0EEEEEEEEEvNT_6ParamsE --------------------------
	.section	.nv.info._ZN7cutlass13device_kernelIN5flash19enable_sm80_to_sm89INS1_16FlashAttnBwdSm80INS1_25CollectiveMainloopBwdSm80ILi1ELi1EN4cute5tupleIJNS5_1CILi64EEES8_NS7_ILi192EEEEEENS_10bfloat16_tEfNS_4arch4Sm80ELb1ELb0ELb0ELb1ELb0ELb0ELb0ELb0ELi2ELi2ELi2ELi2ELb1EEENS1_21CollectiveEpilogueBwdISA_SB_SD_Li256ELb1ELb0ELi4EEENS1_25SingleTileBwdLPTSchedulerILb1ELi64ELb0EEEEEEEEEvNT_6ParamsE,"",@"SHT_CUDA_INFO"
	.sectionflags	@""
	.align	4


	//----- nvinfo : EIATTR_CUDA_API_VERSION
	.align		4
        /*0000*/ 	.byte	0x04, 0x37
        /*0002*/ 	.short	(.L_564 - .L_563)
.L_563:
        /*0004*/ 	.word	0x00000082


	//----- nvinfo : EIATTR_KPARAM_INFO
	.align		4
.L_564:
        /*0008*/ 	.byte	0x04, 0x17
        /*000a*/ 	.short	(.L_566 - .L_565)
.L_565:
        /*000c*/ 	.word	0x00000000
        /*0010*/ 	.short	0x0000
        /*0012*/ 	.short	0x0000
        /*0014*/ 	.byte	0x00, 0xf0, 0x21, 0x0a


	//----- nvinfo : EIATTR_SPARSE_MMA_MASK
	.align		4
.L_566:
        /*0018*/ 	.byte	0x03, 0x50
        /*001a*/ 	.short	0x0000


	//----- nvinfo : EIATTR_MAXREG_COUNT
	.align		4
        /*001c*/ 	.byte	0x03, 0x1b
        /*001e*/ 	.short	0x00ff


	//----- nvinfo : EIATTR_MERCURY_ISA_VERSION
	.align		4
        /*0020*/ 	.byte	0x03, 0x5f
        /*0022*/ 	.short	0x0101


	//----- nvinfo : EIATTR_EXIT_INSTR_OFFSETS
	.align		4
        /*0024*/ 	.byte	0x04, 0x1c
        /*0026*/ 	.short	(.L_568 - .L_567)


	//   ....[0]....
.L_567:
        /*0028*/ 	.word	0x00000010


	//----- nvinfo : EIATTR_MAX_THREADS
	.align		4
.L_568:
        /*002c*/ 	.byte	0x04, 0x05
        /*002e*/ 	.short	(.L_570 - .L_569)
.L_569:
        /*0030*/ 	.word	0x00000100
        /*0034*/ 	.word	0x00000001
        /*0038*/ 	.word	0x00000001


	//----- nvinfo : EIATTR_CBANK_PARAM_SIZE
	.align		4
.L_570:
        /*003c*/ 	.byte	0x03, 0x19
        /*003e*/ 	.short	0x0288


	//----- nvinfo : EIATTR_PARAM_CBANK
	.align		4
        /*0040*/ 	.byte	0x04, 0x0a
        /*0042*/ 	.short	(.L_572 - .L_571)
	.align		4
.L_571:
        /*0044*/ 	.word	index@(.nv.constant0._ZN7cutlass13device_kernelIN5flash19enable_sm80_to_sm89INS1_16FlashAttnBwdSm80INS1_25CollectiveMainloopBwdSm80ILi1ELi1EN4cute5tupleIJNS5_1CILi64EEES8_NS7_ILi192EEEEEENS_10bfloat16_tEfNS_4arch4Sm80ELb1ELb0ELb0ELb1ELb0ELb0ELb0ELb0ELi2ELi2ELi2ELi2ELb1EEENS1_21CollectiveEpilogueBwdISA_SB_SD_Li256ELb1ELb0ELi4EEENS1_25SingleTileBwdLPTSchedulerILb1ELi64ELb0EEEEEEEEEvNT_6ParamsE)
        /*0048*/ 	.short	0x0210
        /*004a*/ 	.short	0x0288


	//----- nvinfo : EIATTR_SW_WAR
	.align		4
.L_572:
        /*004c*/ 	.byte	0x04, 0x36
        /*004e*/ 	.short	(.L_574 - .L_573)
.L_573:
        /*0050*/ 	.word	0x00000008
.L_574:


//--------------------- .nv.info._ZN7cutlass13device_kernelIN5flash19enable_sm80_to_sm89INS1_16FlashAttnBwdSm80INS1_25CollectiveMainloopBwdSm80ILi1ELi1EN4cute5tupleIJNS5_1CILi64EEES8_NS7_ILi192EEEEEENS_10bfloat16_tEfNS_4arch4Sm80ELb1ELb0ELb0ELb1ELb1ELb0ELb0ELb0ELi2ELi2ELi2ELi2ELb1EEENS1_21CollectiveEpilogueBwdISA_SB_SD_Li256ELb1ELb0ELi4EEENS1_25SingleTileBwdLPTSchedulerILb1ELi64ELb1EEEEEEEEEvNT_6ParamsE --------------------------
	.section	.nv.info._ZN7cutlass13device_kernelIN5flash19enable_sm80_to_sm89INS1_16FlashAttnBwdSm80INS1_25CollectiveMainloopBwdSm80ILi1ELi1EN4cute5tupleIJNS5_1CILi64EEES8_NS7_ILi192EEEEEENS_10bfloat16_tEfNS_4arch4Sm80ELb1ELb0ELb0ELb1ELb1ELb0ELb0ELb0ELi2ELi2ELi2ELi2ELb1EEENS1_21CollectiveEpilogueBwdISA_SB_SD_Li256ELb1ELb0ELi4EEENS1_25SingleTileBwdLPTSchedulerILb1ELi64ELb1EEEEEEEEEvNT_6ParamsE,"",@"SHT_CUDA_INFO"
	.sectionflags	@""
	.align	4


	//----- nvinfo : EIATTR_CUDA_API_VERSION
	.align		4
        /*0000*/ 	.byte	0x04, 0x37
        /*0002*/ 	.short	(.L_576 - .L_575)
.L_575:
        /*0004*/ 	.word	0x00000082


	//----- nvinfo : EIATTR_KPARAM_INFO
	.align		4
.L_576:
        /*0008*/ 	.byte	0x04, 0x17
        /*000a*/ 	.short	(.L_578 - .L_577)
.L_577:
        /*000c*/ 	.word	0x00000000
        /*0010*/ 	.short	0x0000
        /*0012*/ 	.short	0x0000
        /*0014*/ 	.byte	0x00, 0xf0, 0x21, 0x0a


	//----- nvinfo : EIATTR_SPARSE_MMA_MASK
	.align		4
.L_578:
        /*0018*/ 	.byte	0x03, 0x50
        /*001a*/ 	.short	0x0000


	//----- nvinfo : EIATTR_MAXREG_COUNT
	.align		4
        /*001c*/ 	.byte	0x03, 0x1b
        /*001e*/ 	.short	0x00ff


	//----- nvinfo : EIATTR_MERCURY_ISA_VERSION
	.align		4
        /*0020*/ 	.byte	0x03, 0x5f
        /*0022*/ 	.short	0x0101


	//----- nvinfo : EIATTR_EXIT_INSTR_OFFSETS
	.align		4
        /*0024*/ 	.byte	0x04, 0x1c
        /*0026*/ 	.short	(.L_580 - .L_579)


	//   ....[0]....
.L_579:
        /*0028*/ 	.word	0x00000010


	//----- nvinfo : EIATTR_MAX_THREADS
	.align		4
.L_580:
        /*002c*/ 	.byte	0x04, 0x05
        /*002e*/ 	.short	(.L_582 - .L_581)
.L_581:
        /*0030*/ 	.word	0x00000100
        /*0034*/ 	.word	0x00000001
        /*0038*/ 	.word	0x00000001


	//----- nvinfo : EIATTR_CBANK_PARAM_SIZE
	.align		4
.L_582:
        /*003c*/ 	.byte	0x03, 0x19
        /*003e*/ 	.short	0x0288


	//----- nvinfo : EIATTR_PARAM_CBANK
	.align		4
        /*0040*/ 	.byte	0x04, 0x0a
        /*0042*/ 	.short	(.L_584 - .L_583)
	.align		4
.L_583:
        /*0044*/ 	.word	index@(.nv.constant0._ZN7cutlass13device_kernelIN5flash19enable_sm80_to_sm89INS1_16FlashAttnBwdSm80INS1_25CollectiveMainloopBwdSm80ILi1ELi1EN4cute5tupleIJNS5_1CILi64EEES8_NS7_ILi192EEEEEENS_10bfloat16_tEfNS_4arch4Sm80ELb1ELb0ELb0ELb1ELb1ELb0ELb0ELb0ELi2ELi2ELi2ELi2ELb1EEENS1_21CollectiveEpilogueBwdISA_SB_SD_Li256ELb1ELb0ELi4EEENS1_25SingleTileBwdLPTSchedulerILb1ELi64ELb1EEEEEEEEEvNT_6ParamsE)
        /*0048*/ 	.short	0x0210
        /*004a*/ 	.short	0x0288


	//----- nvinfo : EIATTR_SW_WAR
	.align		4
.L_584:
        /*004c*/ 	.byte	0x04, 0x36
        /*004e*/ 	.short	(.L_586 - .L_585)
.L_585:
        /*0050*/ 	.word	0x00000008
.L_586:


//--------------------- .nv.info._ZN7cutlass13device_kernelIN5flash19enable_sm80_to_sm89INS1_16FlashAttnBwdSm80INS1_25CollectiveMainloopBwdSm80ILi1ELi1EN4cute5tupleIJNS5_1CILi64EEES8_NS7_ILi192EEEEEENS_10bfloat16_tEfNS_4arch4Sm80ELb1ELb0ELb0ELb1ELb0ELb0ELb0ELb0ELi2ELi2ELi2ELi2ELb1EEENS1_24CollectiveEpilogueBwdGQAISA_fSD_Li256ELb1ELb0EEENS1_25SingleTileBwdLPTSchedulerILb1ELi64ELb0EEEEEEEEEvNT_6ParamsE --------------------------
	.section	.nv.info._ZN7cutlass13device_kernelIN5flash19enable_sm80_to_sm89INS1_16FlashAttnBwdSm80INS1_25CollectiveMainloopBwdSm80ILi1ELi1EN4cute5tupleIJNS5_1CILi64EEES8_NS7_ILi192EEEEEENS_10bfloat16_tEfNS_4arch4Sm80ELb1ELb0ELb0ELb1ELb0ELb0ELb0ELb0ELi2ELi2ELi2ELi2ELb1EEENS1_24CollectiveEpilogueBwdGQAISA_fSD_Li256ELb1ELb0EEENS1_25SingleTileBwdLPTSchedulerILb1ELi64ELb0EEEEEEEEEvNT_6ParamsE,"",@"SHT_CUDA_INFO"
	.sectionflags	@""
	.align	4


	//----- nvinfo : EIATTR_CUDA_API_VERSION
	.align		4
        /*0000*/ 	.byte	0x04, 0x37
        /*0002*/ 	.short	(.L_588 - .L_587)
.L_587:
        /*0004*/ 	.word	0x00000082


	//----- nvinfo : EIATTR_KPARAM_INFO
	.align		4
.L_588:
        /*0008*/ 	.byte	0x04, 0x17
        /*000a*/ 	.short	(.L_590 - .L_589)
.L_589:
        /*000c*/ 	.word	0x00000000
        /*0010*/ 	.short	0x0000
        /*0012*/ 	.short	0x0000
        /*0014*/ 	.byte	0x00, 0xf0, 0x41, 0x0a


	//----- nvinfo : EIATTR_SPARSE_MMA_MASK
	.align		4
.L_590:
        /*0018*/ 	.byte	0x03, 0x50
        /*001a*/ 	.short	0x0000


	//----- nvinfo : EIATTR_MAXREG_COUNT
	.align		4
        /*001c*/ 	.byte	0x03, 0x1b
        /*001e*/ 	.short	0x00ff


	//----- nvinfo : EIATTR_MERCURY_ISA_VERSION
	.align		4
        /*0020*/ 	.byte	0x03, 0x5f
        /*0022*/ 	.short	0x0101


	//----- nvinfo : EIATTR_EXIT_INSTR_OFFSETS
	.align		4
        /*0024*/ 	.byte	0x04, 0x1c
        /*0026*/ 	.short	(.L_592 - .L_591)


	//   ....[0]....
.L_591:
        /*0028*/ 	.word	0x00000010


	//----- nvinfo : EIATTR_MAX_THREADS
	.align		4
.L_592:
        /*002c*/ 	.byte	0x04, 0x05
        /*002e*/ 	.short	(.L_594 - .L_593)
.L_593:
        /*0030*/ 	.word	0x00000100
        /*0034*/ 	.word	0x00000001
        /*0038*/ 	.word	0x00000001


	//----- nvinfo : EIATTR_CBANK_PARAM_SIZE
	.align		4
.L_594:
        /*003c*/ 	.byte	0x03, 0x19
        /*003e*/ 	.short	0x0290


	//----- nvinfo : EIATTR_PARAM_CBANK
	.align		4
        /*0040*/ 	.byte	0x04, 0x0a
        /*0042*/ 	.short	(.L_596 - .L_595)
	.align		4
.L_595:
        /*0044*/ 	.word	index@(.nv.constant0._ZN7cutlass13device_kernelIN5flash19enable_sm80_to_sm89INS1_16FlashAttnBwdSm80INS1_25CollectiveMainloopBwdSm80ILi1ELi1EN4cute5tupleIJNS5_1CILi64EEES8_NS7_ILi192EEEEEENS_10bfloat16_tEfNS_4arch4Sm80ELb1ELb0ELb0ELb1ELb0ELb0ELb0ELb0ELi2ELi2ELi2ELi2ELb1EEENS1_24CollectiveEpilogueBwdGQAISA_fSD_Li256ELb1ELb0EEENS1_25SingleTileBwdLPTSchedulerILb1ELi64ELb0EEEEEEEEEvNT_6ParamsE)
        /*0048*/ 	.short	0x0210
        /*004a*/ 	.short	0x0290


	//----- nvinfo : EIATTR_SW_WAR
	.align		4
.L_596:
        /*004c*/ 	.byte	0x04, 0x36
        /*004e*/ 	.short	(.L_598 - .L_597)
.L_597:
        /*0050*/ 	.word	0x00000008
.L_598:


//--------------------- .nv.info._ZN7cutlass13device_kernelIN5flash19enable_sm80_to_sm89INS1_16FlashAttnBwdSm80INS1_25CollectiveMainloopBwdSm80ILi1ELi1EN4cute5tupleIJNS5_1CILi64EEES8_NS7_ILi192EEEEEENS_10bfloat16_tEfNS_4arch4Sm80ELb1ELb0ELb0ELb1ELb1ELb0ELb0ELb0ELi2ELi2ELi2ELi2ELb1EEENS1_24CollectiveEpilogueBwdGQAISA_fSD_Li256ELb1ELb1EEENS1_25SingleTileBwdLPTSchedulerILb1ELi64ELb1EEEEEEEEEvNT_6ParamsE --------------------------
	.section	.nv.info._ZN7cutlass13device_kernelIN5flash19enable_sm80_to_sm89INS1_16FlashAttnBwdSm80INS1_25CollectiveMainloopBwdSm80ILi1ELi1EN4cute5tupleIJNS5_1CILi64EEES8_NS7_ILi192EEEEEENS_10bfloat16_tEfNS_4arch4Sm80ELb1ELb0ELb0ELb1ELb1ELb0ELb0ELb0ELi2ELi2ELi2ELi2ELb1EEENS1_24CollectiveEpilogueBwdGQAISA_fSD_Li256ELb1ELb1EEENS1_25SingleTileBwdLPTSchedulerILb1ELi64ELb1EEEEEEEEEvNT_6ParamsE,"",@"SHT_CUDA_INFO"
	.sectionflags	@""
	.align	4


	//----- nvinfo : EIATTR_CUDA_API_VERSION
	.align		4
        /*0000*/ 	.byte	0x04, 0x37
        /*0002*/ 	.short	(.L_600 - .L_599)
.L_599:
        /*0004*/ 	.word	0x00000082


	//----- nvinfo : EIATTR_KPARAM_INFO
	.align		4
.L_600:
        /*0008*/ 	.byte	0x04, 0x17
        /*000a*/ 	.short	(.L_602 - .L_601)
.L_601:
        /*000c*/ 	.word	0x00000000
        /*0010*/ 	.short	0x0000
        /*0012*/ 	.short	0x0000
        /*0014*/ 	.byte	0x00, 0xf0, 0x41, 0x0a


	//----- nvinfo : EIATTR_SPARSE_MMA_MASK
	.align		4
.L_602:
        /*0018*/ 	.byte	0x03, 0x50
        /*001a*/ 	.short	0x0000


	//----- nvinfo : EIATTR_MAXREG_COUNT
	.align		4
        /*001c*/ 	.byte	0x03, 0x1b
        /*001e*/ 	.short	0x00ff


	//----- nvinfo : EIATTR_MERCURY_ISA_VERSION
	.align		4
        /*0020*/ 	.byte	0x03, 0x5f
        /*0022*/ 	.short	0x0101


	//----- nvinfo : EIATTR_EXIT_INSTR_OFFSETS
	.align		4
        /*0024*/ 	.byte	0x04, 0x1c
        /*0026*/ 	.short	(.L_604 - .L_603)


	//   ....[0]....
.L_603:
        /*0028*/ 	.word	0x00000010


	//----- nvinfo : EIATTR_MAX_THREADS
	.align		4
.L_604:
        /*002c*/ 	.byte	0x04, 0x05
        /*002e*/ 	.short	(.L_606 - .L_605)
.L_605:
        /*0030*/ 	.word	0x00000100
        /*0034*/ 	.word	0x00000001
        /*0038*/ 	.word	0x00000001


	//----- nvinfo : EIATTR_CBANK_PARAM_SIZE
	.align		4
.L_606:
        /*003c*/ 	.byte	0x03, 0x19
        /*003e*/ 	.short	0x0290


	//----- nvinfo : EIATTR_PARAM_CBANK
	.align		4
        /*0040*/ 	.byte	0x04, 0x0a
        /*0042*/ 	.short	(.L_608 - .L_607)
	.align		4
.L_607:
        /*0044*/ 	.word	index@(.nv.constant0._ZN7cutlass13device_kernelIN5flash19enable_sm80_to_sm89INS1_16FlashAttnBwdSm80INS1_25CollectiveMainloopBwdSm80ILi1ELi1EN4cute5tupleIJNS5_1CILi64EEES8_NS7_ILi192EEEEEENS_10bfloat16_tEfNS_4arch4Sm80ELb1ELb0ELb0ELb1ELb1ELb0ELb0ELb0ELi2ELi2ELi2ELi2ELb1EEENS1_24CollectiveEpilogueBwdGQAISA_fSD_Li256ELb1ELb1EEENS1_25SingleTileBwdLPTSchedulerILb1ELi64ELb1EEEEEEEEEvNT_6ParamsE)
        /*0048*/ 	.short	0x0210
        /*004a*/ 	.short	0x0290


	//----- nvinfo : EIATTR_SW_WAR
	.align		4
.L_608:
        /*004c*/ 	.byte	0x04, 0x36
        /*004e*/ 	.short	(.L_610 - .L_609)
.L_609:
        /*0050*/ 	.word	0x00000008
.L_610:


//--------------------- .nv.info._ZN7cutlass13device_kernelIN5flash19enable_sm80_to_sm89INS1_16FlashAttnBwdSm80INS1_25CollectiveMainloopBwdSm80ILi2ELi1EN4cute5tupleIJNS5_1CILi64EEENS7_ILi80EEENS7_ILi192EEEEEENS_10bfloat16_tEfNS_4arch4Sm80ELb0ELb0ELb0ELb0ELb0ELb0ELb1ELb0ELi2ELi4ELi2ELi2ELb0EEENS1_21CollectiveEpilogueBwdISB_SC_SE_Li256ELb0ELb1ELi4EEENS1_19SingleTileSchedulerILb0ELb0ELb0ELi80EEEEEEEEEvNT_6ParamsE --------------------------
	.section	.nv.info._ZN7cutlass13device_kernelIN5flash19enable_sm80_to_sm89INS1_16FlashAttnBwdSm80INS1_25CollectiveMainloopBwdSm80ILi2ELi1EN4cute5tupleIJNS5_1CILi64EEENS7_ILi80EEENS7_ILi192EEEEEENS_10bfloat16_tEfNS_4arch4Sm80ELb0ELb0ELb0ELb0ELb0ELb0ELb1ELb0ELi2ELi4ELi2ELi2ELb0EEENS1_21CollectiveEpilogueBwdISB_SC_SE_Li256ELb0ELb1ELi4EEENS1_19SingleTileSchedulerILb0ELb0ELb0ELi80EEEEEEEEEvNT_6ParamsE,"",@"SHT_CUDA_INFO"
	.sectionflags	@""
	.align	4


	//----- nvinfo : EIATTR_CUDA_API_VERSION
	.align		4
        /*0000*/ 	.byte	0x04, 0x37
        /*0002*/ 	.short	(.L_612 - .L_611)
.L_611:
        /*0004*/ 	.word	0x00000082


	//----- nvinfo : EIATTR_KPARAM_INFO
	.align		4
.L_612:
        /*0008*/ 	.byte	0x04, 0x17
        /*000a*/ 	.short	(.L_614 - .L_613)
.L_613:
        /*000c*/ 	.word	0x00000000
        /*0010*/ 	.short	0x0000
        /*0012*/ 	.short	0x0000
        /*0014*/ 	.byte	0x00, 0xf0, 0xc1, 0x09


	//----- nvinfo : EIATTR_SPARSE_MMA_MASK
	.align		4
.L_614:
        /*0018*/ 	.byte	0x03, 0x50
        /*001a*/ 	.short	0x0000


	//----- nvinfo : EIATTR_MAXREG_COUNT
	.align		4
        /*001c*/ 	.byte	0x03, 0x1b
        /*001e*/ 	.short	0x00ff


	//----- nvinfo : EIATTR_MERCURY_ISA_VERSION
	.align		4
        /*0020*/ 	.byte	0x03, 0x5f
        /*0022*/ 	.short	0x0101


	//----- nvinfo : EIATTR_EXIT_INSTR_OFFSETS
	.align		4
        /*0024*/ 	.byte	0x04, 0x1c
        /*0026*/ 	.short	(.L_616 - .L_615)


	//   ....[0]....
.L_615:
        /*0028*/ 	.word	0x00000010


	//----- nvinfo : EIATTR_MAX_THREADS
	.align		4
.L_616:
        /*002c*/ 	.byte	0x04, 0x05
        /*002e*/ 	.short	(.L_618 - .L_617)
.L_617:
        /*0030*/ 	.word	0x00000100
        /*0034*/ 	.word	0x00000001
        /*0038*/ 	.word	0x00000001


	//----- nvinfo : EIATTR_CBANK_PARAM_SIZE
	.align		4
.L_618:
        /*003c*/ 	.byte	0x03, 0x19
        /*003e*/ 	.short	0x0270


	//----- nvinfo : EIATTR_PARAM_CBANK
	.align		4
        /*0040*/ 	.byte	0x04, 0x0a
        /*0042*/ 	.short	(.L_620 - .L_619)
	.align		4
.L_619:
        /*0044*/ 	.word	index@(.nv.constant0._ZN7cutlass13device_kernelIN5flash19enable_sm80_to_sm89INS1_16FlashAttnBwdSm80INS1_25CollectiveMainloopBwdSm80ILi2ELi1EN4cute5tupleIJNS5_1CILi64EEENS7_ILi80EEENS7_ILi192EEEEEENS_10bfloat16_tEfNS_4arch4Sm80ELb0ELb0ELb0ELb0ELb0ELb0ELb1ELb0ELi2ELi4ELi2ELi2ELb0EEENS1_21CollectiveEpilogueBwdISB_SC_SE_Li256ELb0ELb1ELi4EEENS1_19SingleTileSchedulerILb0ELb0ELb0ELi80EEEEEEEEEvNT_6ParamsE)
        /*0048*/ 	.short	0x0210
        /*004a*/ 	.short	0x0270


	//----- nvinfo : EIATTR_SW_WAR
	.align		4
.L_620:
        /*004c*/ 	.byte	0x04, 0x36
        /*004e*/ 	.short	(.L_622 - .L_621)
.L_621:
        /*0050*/ 	.word	0x00000008
.L_622:


//--------------------- .nv.info._ZN7cutlass13device_kernelIN5flash19enable_sm80_to_sm89INS1_16FlashAttnBwdSm80INS1_25CollectiveMainloopBwdSm80ILi2ELi1EN4cute5tupleIJNS5_1CILi64EEENS7_ILi80EEENS7_ILi192EEEEEENS_10bfloat16_tEfNS_4arch4Sm80ELb0ELb0ELb0ELb0ELb1ELb0ELb1ELb0ELi2ELi4ELi2ELi2ELb0EEENS1_21CollectiveEpilogueBwdISB_SC_SE_Li256ELb0ELb1ELi4EEENS1_19SingleTileSchedulerILb0ELb0ELb0ELi80EEEEEEEEEvNT_6ParamsE --------------------------
	.section	.nv.info._ZN7cutlass13device_kernelIN5flash19enable_sm80_to_sm89INS1_16FlashAttnBwdSm80INS1_25CollectiveMainloopBwdSm80ILi2ELi1EN4cute5tupleIJNS5_1CILi64EEENS7_ILi80EEENS7_ILi192EEEEEENS_10bfloat16_tEfNS_4arch4Sm80ELb0ELb0ELb0ELb0ELb1ELb0ELb1ELb0ELi2ELi4ELi2ELi2ELb0EEENS1_21CollectiveEpilogueBwdISB_SC_SE_Li256ELb0ELb1ELi4EEENS1_19SingleTileSchedulerILb0ELb0ELb0ELi80EEEEEEEEEvNT_6ParamsE,"",@"SHT_CUDA_INFO"
	.sectionflags	@""
	.align	4


	//----- nvinfo : EIATTR_CUDA_API_VERSION
	.align		4
        /*0000*/ 	.byte	0x04, 0x37
        /*0002*/ 	.short	(.L_624 - .L_623)
.L_623:
        /*0004*/ 	.word	0x00000082


	//----- nvinfo : EIATTR_KPARAM_INFO
	.align		4
.L_624:
        /*0008*/ 	.byte	0x04, 0x17
        /*000a*/ 	.short	(.L_626 - .L_625)
.L_625:
        /*000c*/ 	.word	0x00000000
        /*0010*/ 	.short	0x0000
        /*0012*/ 	.short	0x0000
        /*0014*/ 	.byte	0x00, 0xf0, 0xc1, 0x09


	//----- nvinfo : EIATTR_SPARSE_MMA_MASK
	.align		4
.L_626:
        /*0018*/ 	.byte	0x03, 0x50
        /*001a*/ 	.short	0x0000


	//----- nvinfo : EIATTR_MAXREG_COUNT
	.align		4
        /*001c*/ 	.byte	0x03, 0x1b
        /*001e*/ 	.short	0x00ff


	//----- nvinfo : EIATTR_MERCURY_ISA_VERSION
	.align		4
        /*0020*/ 	.byte	0x03, 0x5f
        /*0022*/ 	.short	0x0101


	//----- nvinfo : EIATTR_EXIT_INSTR_OFFSETS
	.align		4
        /*0024*/ 	.byte	0x04, 0x1c
        /*0026*/ 	.short	(.L_628 - .L_627)


	//   ....[0]....
.L_627:
        /*0028*/ 	.word	0x00000010


	//----- nvinfo : EIATTR_MAX_THREADS
	.align		4
.L_628:
        /*002c*/ 	.byte	0x04, 0x05
        /*002e*/ 	.short	(.L_630 - .L_629)
.L_629:
        /*0030*/ 	.word	0x00000100
        /*0034*/ 	.word	0x00000001
        /*0038*/ 	.word	0x00000001


	//----- nvinfo : EIATTR_CBANK_PARAM_SIZE
	.align		4
.L_630:
        /*003c*/ 	.byte	0x03, 0x19
        /*003e*/ 	.short	0x0270


	//----- nvinfo : EIATTR_PARAM_CBANK
	.align		4
        /*0040*/ 	.byte	0x04, 0x0a
        /*0042*/ 	.short	(.L_632 - .L_631)
	.align		4
.L_631:
        /*0044*/ 	.word	index@(.nv.constant0._ZN7cutlass13device_kernelIN5flash19enable_sm80_to_sm89INS1_16FlashAttnBwdSm80INS1_25CollectiveMainloopBwdSm80ILi2ELi1EN4cute5tupleIJNS5_1CILi64EEENS7_ILi80EEENS7_ILi192EEEEEENS_10bfloat16_tEfNS_4arch4Sm80ELb0ELb0ELb0ELb0ELb1ELb0ELb1ELb0ELi2ELi4ELi2ELi2ELb0EEENS1_21CollectiveEpilogueBwdISB_SC_SE_Li256ELb0ELb1ELi4EEENS1_19SingleTileSchedulerILb0ELb0ELb0ELi80EEEEEEEEEvNT_6ParamsE)
        /*0048*/ 	.short	0x0210
        /*004a*/ 	.short	0x0270


	//----- nvinfo : EIATTR_SW_WAR
	.align		4
.L_632:
        /*004c*/ 	.byte	0x04, 0x36
        /*004e*/ 	.short	(.L_634 - .L_633)
.L_633:
        /*0050*/ 	.word	0x00000008
.L_634:


//--------------------- .nv.info._ZN7cutlass13device_kernelIN5flash19enable_sm80_to_sm89INS1_16FlashAttnBwdSm80INS1_25CollectiveMainloopBwdSm80ILi2ELi1EN4cute5tupleIJNS5_1CILi64EEENS7_ILi80EEENS7_ILi192EEEEEENS_10bfloat16_tEfNS_4arch4Sm80ELb0ELb0ELb0ELb0ELb0ELb0ELb1ELb0ELi2ELi4ELi2ELi2ELb0EEENS1_24CollectiveEpilogueBwdGQAISB_fSE_Li256ELb0ELb0EEENS1_19SingleTileSchedulerILb0ELb0ELb0ELi80EEEEEEEEEvNT_6ParamsE --------------------------
	.section	.nv.info._ZN7cutlass13device_kernelIN5flash19enable_sm80_to_sm89INS1_16FlashAttnBwdSm80INS1_25CollectiveMainloopBwdSm80ILi2ELi1EN4cute5tupleIJNS5_1CILi64EEENS7_ILi80EEENS7_ILi192EEEEEENS_10bfloat16_tEfNS_4arch4Sm80ELb0ELb0ELb0ELb0ELb0ELb0ELb1ELb0ELi2ELi4ELi2ELi2ELb0EEENS1_24CollectiveEpilogueBwdGQAISB_fSE_Li256ELb0ELb0EEENS1_19SingleTileSchedulerILb0ELb0ELb0ELi80EEEEEEEEEvNT_6ParamsE,"",@"SHT_CUDA_INFO"
	.sectionflags	@""
	.align	4


	//----- nvinfo : EIATTR_CUDA_API_VERSION
	.align		4
        /*0000*/ 	.byte	0x04, 0x37
        /*0002*/ 	.short	(.L_636 - .L_635)
.L_635:
        /*0004*/ 	.word	0x00000082


	//----- nvinfo : EIATTR_KPARAM_INFO
	.align		4
.L_636:
        /*0008*/ 	.byte	0x04, 0x17
        /*000a*/ 	.short	(.L_638 - .L_637)
.L_637:
        /*000c*/ 	.word	0x00000000
        /*0010*/ 	.short	0x0000
        /*0012*/ 	.short	0x0000
        /*0014*/ 	.byte	0x00, 0xf0, 0xe1, 0x09


	//----- nvinfo : EIATTR_SPARSE_MMA_MASK
	.align		4
.L_638:
        /*0018*/ 	.byte	0x03, 0x50
        /*001a*/ 	.short	0x0000


	//----- nvinfo : EIATTR_MAXREG_COUNT
	.align		4
        /*001c*/ 	.byte	0x03, 0x1b
        /*001e*/ 	.short	0x00ff


	//----- nvinfo : EIATTR_MERCURY_ISA_VERSION
	.align		4
        /*0020*/ 	.byte	0x03, 0x5f
        /*0022*/ 	.short	0x0101


	//----- nvinfo : EIATTR_EXIT_INSTR_OFFSETS
	.align		4
        /*0024*/ 	.byte	0x04, 0x1c
        /*0026*/ 	.short	(.L_640 - .L_639)


	//   ....[0]....
.L_639:
        /*0028*/ 	.word	0x00000010


	//----- nvinfo : EIATTR_MAX_THREADS
	.align		4
.L_640:
        /*002c*/ 	.byte	0x04, 0x05
        /*002e*/ 	.short	(.L_642 - .L_641)
.L_641:
        /*0030*/ 	.word	0x00000100
        /*0034*/ 	.word	0x00000001
        /*0038*/ 	.word	0x00000001


	//----- nvinfo : EIATTR_CBANK_PARAM_SIZE
	.align		4
.L_642:
        /*003c*/ 	.byte	0x03, 0x19
        /*003e*/ 	.short	0x0278


	//----- nvinfo : EIATTR_PARAM_CBANK
	.align		4
        /*0040*/ 	.byte	0x04, 0x0a
        /*0042*/ 	.short	(.L_644 - .L_643)
	.align		4
.L_643:
        /*0044*/ 	.word	index@(.nv.constant0._ZN7cutlass13device_kernelIN5flash19enable_sm80_to_sm89INS1_16FlashAttnBwdSm80INS1_25CollectiveMainloopBwdSm80ILi2ELi1EN4cute5tupleIJNS5_1CILi64EEENS7_ILi80EEENS7_ILi192EEEEEENS_10bfloat16_tEfNS_4arch4Sm80ELb0ELb0ELb0ELb0ELb0ELb0ELb1ELb0ELi2ELi4ELi2ELi2ELb0EEENS1_24CollectiveEpilogueBwdGQAISB_fSE_Li256ELb0ELb0EEENS1_19SingleTileSchedulerILb0ELb0ELb0ELi80EEEEEEEEEvNT_6ParamsE)
        /*0048*/ 	.short	0x0210
        /*004a*/ 	.short	0x0278


	//----- nvinfo : EIATTR_SW_WAR
	.align		4
.L_644:
        /*004c*/ 	.byte	0x04, 0x36
        /*004e*/ 	.short	(.L_646 - .L_645)
.L_645:
        /*0050*/ 	.word	0x00000008
.L_646:


//--------------------- .nv.info._ZN7cutlass13device_kernelIN5flash19enable_sm80_to_sm89INS1_16FlashAttnBwdSm80INS1_25CollectiveMainloopBwdSm80ILi2ELi1EN4cute5tupleIJNS5_1CILi64EEENS7_ILi80EEENS7_ILi192EEEEEENS_10bfloat16_tEfNS_4arch4Sm80ELb0ELb0ELb0ELb0ELb1ELb0ELb1ELb0ELi2ELi4ELi2ELi2ELb0EEENS1_24CollectiveEpilogueBwdGQAISB_fSE_Li256ELb0ELb1EEENS1_19SingleTileSchedulerILb0ELb0ELb0ELi80EEEEEEEEEvNT_6ParamsE --------------------------
	.section	.nv.info._ZN7cutlass13device_kernelIN5flash19enable_sm80_to_sm89INS1_16FlashAttnBwdSm80INS1_25CollectiveMainloopBwdSm80ILi2ELi1EN4cute5tupleIJNS5_1CILi64EEENS7_ILi80EEENS7_ILi192EEEEEENS_10bfloat16_tEfNS_4arch4Sm80ELb0ELb0ELb0ELb0ELb1ELb0ELb1ELb0ELi2ELi4ELi2ELi2ELb0EEENS1_24CollectiveEpilogueBwdGQAISB_fSE_Li256ELb0ELb1EEENS1_19SingleTileSchedulerILb0ELb0ELb0ELi80EEEEEEEEEvNT_6ParamsE,"",@"SHT_CUDA_INFO"
	.sectionflags	@""
	.align	4


	//----- nvinfo : EIATTR_CUDA_API_VERSION
	.align		4
        /*0000*/ 	.byte	0x04, 0x37
        /*0002*/ 	.short	(.L_648 - .L_647)
.L_647:
        /*0004*/ 	.word	0x00000082


	//----- nvinfo : EIATTR_KPARAM_INFO
	.align		4
.L_648:
        /*0008*/ 	.byte	0x04, 0x17
        /*000a*/ 	.short	(.L_650 - .L_649)
.L_649:
        /*000c*/ 	.word	0x00000000
        /*0010*/ 	.short	0x0000
        /*0012*/ 	.short	0x0000
        /*0014*/ 	.byte	0x00, 0xf0, 0xe1, 0x09


	//----- nvinfo : EIATTR_SPARSE_MMA_MASK
	.align		4
.L_650:
        /*0018*/ 	.byte	0x03, 0x50
        /*001a*/ 	.short	0x0000


	//----- nvinfo : EIATTR_MAXREG_COUNT
	.align		4
        /*001c*/ 	.byte	0x03, 0x1b
        /*001e*/ 	.short	0x00ff


	//----- nvinfo : EIATTR_MERCURY_ISA_VERSION
	.align		4
        /*0020*/ 	.byte	0x03, 0x5f
        /*0022*/ 	.short	0x0101


	//----- nvinfo : EIATTR_EXIT_INSTR_OFFSETS
	.align		4
        /*0024*/ 	.byte	0x04, 0x1c
        /*0026*/ 	.short	(.L_652 - .L_651)


	//   ....[0]....
.L_651:
        /*0028*/ 	.word	0x00000010


	//----- nvinfo : EIATTR_MAX_THREADS
	.align		4
.L_652:
        /*002c*/ 	.byte	0x04, 0x05
        /*002e*/ 	.short	(.L_654 - .L_653)
.L_653:
        /*0030*/ 	.word	0x00000100
        /*0034*/ 	.word	0x00000001
        /*0038*/ 	.word	0x00000001


	//----- nvinfo : EIATTR_CBANK_PARAM_SIZE
	.align		4
.L_654:
        /*003c*/ 	.byte	0x03, 0x19
        /*003e*/ 	.short	0x0278


	//----- nvinfo : EIATTR_PARAM_CBANK
	.align		4
        /*0040*/ 	.byte	0x04, 0x0a
        /*0042*/ 	.short	(.L_656 - .L_655)
	.align		4
.L_655:
        /*0044*/ 	.word	index@(.nv.constant0._ZN7cutlass13device_kernelIN5flash19enable_sm80_to_sm89INS1_16FlashAttnBwdSm80INS1_25CollectiveMainloopBwdSm80ILi2ELi1EN4cute5tupleIJNS5_1CILi64EEENS7_ILi80EEENS7_ILi192EEEEEENS_10bfloat16_tEfNS_4arch4Sm80ELb0ELb0ELb0ELb0ELb1ELb0ELb1ELb0ELi2ELi4ELi2ELi2ELb0EEENS1_24CollectiveEpilogueBwdGQAISB_fSE_Li256ELb0ELb1EEENS1_19SingleTileSchedulerILb0ELb0ELb0ELi80EEEEEEEEEvNT_6ParamsE)
        /*0048*/ 	.short	0x0210
        /*004a*/ 	.short	0x0278


	//----- nvinfo : EIATTR_SW_WAR
	.align		4
.L_656:
        /*004c*/ 	.byte	0x04, 0x36
        /*004e*/ 	.short	(.L_658 - .L_657)
.L_657:
        /*0050*/ 	.word	0x00000008
.L_658:


//--------------------- .nv.info._ZN7cutlass13device_kernelIN5flash19enable_sm80_to_sm89INS1_16FlashAttnBwdSm80INS1_25CollectiveMainloopBwdSm80ILi2ELi1EN4cute5tupleIJNS5_1CILi64EEENS7_ILi80EEENS7_ILi192EEEEEENS_10bfloat16_tEfNS_4arch4Sm80ELb0ELb0ELb0ELb1ELb0ELb0ELb1ELb0ELi2ELi4ELi2ELi2ELb0EEENS1_21CollectiveEpilogueBwdISB_SC_SE_Li256ELb1ELb1ELi4EEENS1_19SingleTileSchedulerILb1ELb0ELb0ELi80EEEEEEEEEvNT_6ParamsE --------------------------
	.section	.nv.info._ZN7cutlass13device_kernelIN5flash19enable_sm80_to_sm89INS1_16FlashAttnBwdSm80INS1_25CollectiveMainloopBwdSm80ILi2ELi1EN4cute5tupleIJNS5_1CILi64EEENS7_ILi80EEENS7_ILi192EEEEEENS_10bfloat16_tEfNS_4arch4Sm80ELb0ELb0ELb0ELb1ELb0ELb0ELb1ELb0ELi2ELi4ELi2ELi2ELb0EEENS1_21CollectiveEpilogueBwdISB_SC_SE_Li256ELb1ELb1ELi4EEENS1_19SingleTileSchedulerILb1ELb0ELb0ELi80EEEEEEEEEvNT_6ParamsE,"",@"SHT_CUDA_INFO"
	.sectionflags	@""
	.align	4


	//----- nvinfo : EIATTR_CUDA_API_VERSION
	.align		4
        /*0000*/ 	.byte	0x04, 0x37
        /*0002*/ 	.short	(.L_660 - .L_659)
.L_659:
        /*0004*/ 	.word	0x00000082


	//----- nvinfo : EIATTR_KPARAM_INFO
	.align		4
.L_660:
        /*0008*/ 	.byte	0x04, 0x17
        /*000a*/ 	.short	(.L_662 - .L_661)
.L_661:
        /*000c*/ 	.word	0x00000000
        /*0010*/ 	.short	0x0000
        /*0012*/ 	.short	0x0000
        /*0014*/ 	.byte	0x00, 0xf0, 0xc1, 0x09


	//----- nvinfo : EIATTR_SPARSE_MMA_MASK
	.align		4
.L_662:
        /*0018*/ 	.byte	0x03, 0x50
        /*001a*/ 	.short	0x0000


	//----- nvinfo : EIATTR_MAXREG_COUNT
	.align		4
        /*001c*/ 	.byte	0x03, 0x1b
        /*001e*/ 	.short	0x00ff


	//----- nvinfo : EIATTR_MERCURY_ISA_VERSION
	.align		4
        /*0020*/ 	.byte	0x03, 0x5f
        /*0022*/ 	.short	0x0101


	//----- nvinfo : EIATTR_EXIT_INSTR_OFFSETS
	.align		4
        /*0024*/ 	.byte	0x04, 0x1c
        /*0026*/ 	.short	(.L_664 - .L_663)


	//   ....[0]....
.L_663:
        /*0028*/ 	.word	0x00000010


	//----- nvinfo : EIATTR_MAX_THREADS
	.align		4
.L_664:
        /*002c*/ 	.byte	0x04, 0x05
        /*002e*/ 	.short	(.L_666 - .L_665)
.L_665:
        /*0030*/ 	.word	0x00000100
        /*0034*/ 	.word	0x00000001
        /*0038*/ 	.word	0x00000001


	//----- nvinfo : EIATTR_CBANK_PARAM_SIZE
	.align		4
.L_666:
        /*003c*/ 	.byte	0x03, 0x19
        /*003e*/ 	.short	0x0270


	//----- nvinfo : EIATTR_PARAM_CBANK
	.align		4
        /*0040*/ 	.byte	0x04, 0x0a
        /*0042*/ 	.short	(.L_668 - .L_667)
	.align		4
.L_667:
        /*0044*/ 	.word	index@(.nv.constant0._ZN7cutlass13device_kernelIN5flash19enable_sm80_to_sm89INS1_16FlashAttnBwdSm80INS1_25CollectiveMainloopBwdSm80ILi2ELi1EN4cute5tupleIJNS5_1CILi64EEENS7_ILi80EEENS7_ILi192EEEEEENS_10bfloat16_tEfNS_4arch4Sm80ELb0ELb0ELb0ELb1ELb0ELb0ELb1ELb0ELi2ELi4ELi2ELi2ELb0EEENS1_21CollectiveEpilogueBwdISB_SC_SE_Li256ELb1ELb1ELi4EEENS1_19SingleTileSchedulerILb1ELb0ELb0ELi80EEEEEEEEEvNT_6ParamsE)
        /*0048*/ 	.short	0x0210
        /*004a*/ 	.short	0x0270


	//----- nvinfo : EIATTR_SW_WAR
	.align		4
.L_668:
        /*004c*/ 	.byte	0x04, 0x36
        /*004e*/ 	.short	(.L_670 - .L_669)
.L_669:
        /*0050*/ 	.word	0x00000008
.L_670:


//--------------------- .nv.info._ZN7cutlass13device_kernelIN5flash19enable_sm80_to_sm89INS1_16FlashAttnBwdSm80INS1_25CollectiveMainloopBwdSm80ILi2ELi1EN4cute5tupleIJNS5_1CILi64EEENS7_ILi80EEENS7_ILi192EEEEEENS_10bfloat16_tEfNS_4arch4Sm80ELb0ELb0ELb0ELb1ELb1ELb0ELb1ELb0ELi2ELi4ELi2ELi2ELb0EEENS1_21CollectiveEpilogueBwdISB_SC_SE_Li256ELb1ELb1ELi4EEENS1_19SingleTileSchedulerILb1ELb0ELb0ELi80EEEEEEEEEvNT_6ParamsE --------------------------
	.section	.nv.info._ZN7cutlass13device_kernelIN5flash19enable_sm80_to_sm89INS1_16FlashAttnBwdSm80INS1_25CollectiveMainloopBwdSm80ILi2ELi1EN4cute5tupleIJNS5_1CILi64EEENS7_ILi80EEENS7_ILi192EEEEEENS_10bfloat16_tEfNS_4arch4Sm80ELb0ELb0ELb0ELb1ELb1ELb0ELb1ELb0ELi2ELi4ELi2ELi2ELb0EEENS1_21CollectiveEpilogueBwdISB_SC_SE_Li256ELb1ELb1ELi4EEENS1_19SingleTileSchedulerILb1ELb0ELb0ELi80EEEEEEEEEvNT_6ParamsE,"",@"SHT_CUDA_INFO"
	.sectionflags	@""
	.align	4


	//----- nvinfo : EIATTR_CUDA_API_VERSION
	.align		4
        /*0000*/ 	.byte	0x04, 0x37
        /*0002*/ 	.short	(.L_672 - .L_671)
.L_671:
        /*0004*/ 	.word	0x00000082


	//----- nvinfo : EIATTR_KPARAM_INFO
	.align		4
.L_672:
        /*0008*/ 	.byte	0x04, 0x17
        /*000a*/ 	.short	(.L_674 - .L_673)
.L_673:
        /*000c*/ 	.word	0x00000000
        /*0010*/ 	.short	0x0000
        /*0012*/ 	.short	0x0000
        /*0014*/ 	.byte	0x00, 0xf0, 0xc1, 0x09


	//----- nvinfo : EIATTR_SPARSE_MMA_MASK
	.align		4
.L_674:
        /*0018*/ 	.byte	0x03, 0x50
        /*001a*/ 	.short	0x0000


	//----- nvinfo : EIATTR_MAXREG_COUNT
	.align		4
        /*001c*/ 	.byte	0x03, 0x1b
        /*001e*/ 	.short	0x00ff


	//----- nvinfo : EIATTR_MERCURY_ISA_VERSION
	.align		4
        /*0020*/ 	.byte	0x03, 0x5f
        /*0022*/ 	.short	0x0101


	//----- nvinfo : EIATTR_EXIT_INSTR_OFFSETS
	.align		4
        /*0024*/ 	.byte	0x04, 0x1c
        /*0026*/ 	.short	(.L_676 - .L_675)


	//   ....[0]....
.L_675:
        /*0028*/ 	.word	0x00000010


	//----- nvinfo : EIATTR_MAX_THREADS
	.align		4
.L_676:
        /*002c*/ 	.byte	0x04, 0x05
        /*002e*/ 	.short	(.L_678 - .L_677)
.L_677:
        /*0030*/ 	.word	0x00000100
        /*0034*/ 	.word	0x00000001
        /*0038*/ 	.word	0x00000001


	//----- nvinfo : EIATTR_CBANK_PARAM_SIZE
	.align		4
.L_678:
        /*003c*/ 	.byte	0x03, 0x19
        /*003e*/ 	.short	0x0270


	//----- nvinfo : EIATTR_PARAM_CBANK
	.align		4
        /*0040*/ 	.byte	0x04, 0x0a
        /*0042*/ 	.short	(.L_680 - .L_679)
	.align		4
.L_679:
        /*0044*/ 	.word	index@(.nv.constant0._ZN7cutlass13device_kernelIN5flash19enable_sm80_to_sm89INS1_16FlashAttnBwdSm80INS1_25CollectiveMainloopBwdSm80ILi2ELi1EN4cute5tupleIJNS5_1CILi64EEENS7_ILi80EEENS7_ILi192EEEEEENS_10bfloat16_tEfNS_4arch4Sm80ELb0ELb0ELb0ELb1ELb1ELb0ELb1ELb0ELi2ELi4ELi2ELi2ELb0EEENS1_21CollectiveEpilogueBwdISB_SC_SE_Li256ELb1ELb1ELi4EEENS1_19SingleTileSchedulerILb1ELb0ELb0ELi80EEEEEEEEEvNT_6ParamsE)
        /*0048*/ 	.short	0x0210
        /*004a*/ 	.short	0x0270


	//----- nvinfo : EIATTR_SW_WAR
	.align		4
.L_680:
        /*004c*/ 	.byte	0x04, 0x36
        /*004e*/ 	.short	(.L_682 - .L_681)
.L_681:
        /*0050*/ 	.word	0x00000008
.L_682:


//--------------------- .nv.info._ZN7cutlass13device_kernelIN5flash19enable_sm80_to_sm89INS1_16FlashAttnBwdSm80INS1_25CollectiveMainloopBwdSm80ILi2ELi1EN4cute5tupleIJNS5_1CILi64EEENS7_ILi80EEENS7_ILi192EEEEEENS_10bfloat16_tEfNS_4arch4Sm80ELb0ELb0ELb0ELb1ELb0ELb0ELb1ELb0ELi2ELi4ELi2ELi2ELb0EEENS1_24CollectiveEpilogueBwdGQAISB_fSE_Li256ELb1ELb0EEENS1_19SingleTileSchedulerILb1ELb0ELb0ELi80EEEEEEEEEvNT_6ParamsE --------------------------
	.section	.nv.info._ZN7cutlass13device_kernelIN5flash19enable_sm80_to_sm89INS1_16FlashAttnBwdSm80INS1_25CollectiveMainloopBwdSm80ILi2ELi1EN4cute5tupleIJNS5_1CILi64EEENS7_ILi80EEENS7_ILi192EEEEEENS_10bfloat16_tEfNS_4arch4Sm80ELb0ELb0ELb0ELb1ELb0ELb0ELb1ELb0ELi2ELi4ELi2ELi2ELb0EEENS1_24CollectiveEpilogueBwdGQAISB_fSE_Li256ELb1ELb0EEENS1_19SingleTileSchedulerILb1ELb0ELb0ELi80EEEEEEEEEvNT_6ParamsE,"",@"SHT_CUDA_INFO"
	.sectionflags	@""
	.align	4


	//----- nvinfo : EIATTR_CUDA_API_VERSION
	.align		4
        /*0000*/ 	.byte	0x04, 0x37
        /*0002*/ 	.short	(.L_684 - .L_683)
.L_683:
        /*0004*/ 	.word	0x00000082


	//----- nvinfo : EIATTR_KPARAM_INFO
	.align		4
.L_684:
        /*0008*/ 	.byte	0x04, 0x17
        /*000a*/ 	.short	(.L_686 - .L_685)
.L_685:
        /*000c*/ 	.word	0x00000000
        /*0010*/ 	.short	0x0000
        /*0012*/ 	.short	0x0000
        /*0014*/ 	.byte	0x00, 0xf0, 0xe1, 0x09


	//----- nvinfo : EIATTR_SPARSE_MMA_MASK
	.align		4
.L_686:
        /*0018*/ 	.byte	0x03, 0x50
        /*001a*/ 	.short	0x0000


	//----- nvinfo : EIATTR_MAXREG_COUNT
	.align		4
        /*001c*/ 	.byte	0x03, 0x1b
        /*001e*/ 	.short	0x00ff


	//----- nvinfo : EIATTR_MERCURY_ISA_VERSION
	.align		4
        /*0020*/ 	.byte	0x03, 0x5f
        /*0022*/ 	.short	0x0101


	//----- nvinfo : EIATTR_EXIT_INSTR_OFFSETS
	.align		4
        /*0024*/ 	.byte	0x04, 0x1c
        /*0026*/ 	.short	(.L_688 - .L_687)


	//   ....[0]....
.L_687:
        /*0028*/ 	.word	0x00000010


	//----- nvinfo : EIATTR_MAX_THREADS
	.align		4
.L_688:
        /*002c*/ 	.byte	0x04, 0x05
        /*002e*/ 	.short	(.L_690 - .L_689)
.L_689:
        /*0030*/ 	.word	0x00000100
        /*0034*/ 	.word	0x00000001
        /*0038*/ 	.word	0x00000001


	//----- nvinfo : EIATTR_CBANK_PARAM_SIZE
	.align		4
.L_690:
        /*003c*/ 	.byte	0x03, 0x19
        /*003e*/ 	.short	0x0278


	//----- nvinfo : EIATTR_PARAM_CBANK
	.align		4
        /*0040*/ 	.byte	0x04, 0x0a
        /*0042*/ 	.short	(.L_692 - .L_691)
	.align		4
.L_691:
        /*0044*/ 	.word	index@(.nv.constant0._ZN7cutlass13device_kernelIN5flash19enable_sm80_to_sm89INS1_16FlashAttnBwdSm80INS1_25CollectiveMainloopBwdSm80ILi2ELi1EN4cute5tupleIJNS5_1CILi64EEENS7_ILi80EEENS7_ILi192EEEEEENS_10bfloat16_tEfNS_4arch4Sm80ELb0ELb0ELb0ELb1ELb0ELb0ELb1ELb0ELi2ELi4ELi2ELi2ELb0EEENS1_24CollectiveEpilogueBwdGQAISB_fSE_Li256ELb1ELb0EEENS1_19SingleTileSchedulerILb1ELb0ELb0ELi80EEEEEEEEEvNT_6ParamsE)
        /*0048*/ 	.short	0x0210
        /*004a*/ 	.short	0x0278


	//----- nvinfo : EIATTR_SW_WAR
	.align		4
.L_692:
        /*004c*/ 	.byte	0x04, 0x36
        /*004e*/ 	.short	(.L_694 - .L_693)
.L_693:
        /*0050*/ 	.word	0x00000008
.L_694:


//--------------------- .nv.info._ZN7cutlass13device_kernelIN5flash19enable_sm80_to_sm89INS1_16FlashAttnBwdSm80INS1_25CollectiveMainloopBwdSm80ILi2ELi1EN4cute5tupleIJNS5_1CILi64EEENS7_ILi80EEENS7_ILi192EEEEEENS_10bfloat16_tEfNS_4arch4Sm80ELb0ELb0ELb0ELb1ELb1ELb0ELb1ELb0ELi2ELi4ELi2ELi2ELb0EEENS1_24CollectiveEpilogueBwdGQAISB_fSE_Li256ELb1ELb1EEENS1_19SingleTileSchedulerILb1ELb0ELb0ELi80EEEEEEEEEvNT_6ParamsE --------------------------
	.section	.nv.info._ZN7cutlass13device_kernelIN5flash19enable_sm80_to_sm89INS1_16FlashAttnBwdSm80INS1_25CollectiveMainloopBwdSm80ILi2ELi1EN4cute5tupleIJNS5_1CILi64EEENS7_ILi80EEENS7_ILi192EEEEEENS_10bfloat16_tEfNS_4arch4Sm80ELb0ELb0ELb0ELb1ELb1ELb0ELb1ELb0ELi2ELi4ELi2ELi2ELb0EEENS1_24CollectiveEpilogueBwdGQAISB_fSE_Li256ELb1ELb1EEENS1_19SingleTileSchedulerILb1ELb0ELb0ELi80EEEEEEEEEvNT_6ParamsE,"",@"SHT_CUDA_INFO"
	.sectionflags	@""
	.align	4


	//----- nvinfo : EIATTR_CUDA_API_VERSION
	.align		4
        /*0000*/ 	.byte	0x04, 0x37
        /*0002*/ 	.short	(.L_696 - .L_695)
.L_695:
        /*0004*/ 	.word	0x00000082


	//----- nvinfo : EIATTR_KPARAM_INFO
	.align		4
.L_696:
        /*0008*/ 	.byte	0x04, 0x17
        /*000a*/ 	.short	(.L_698 - .L_697)
.L_697:
        /*000c*/ 	.word	0x00000000
        /*0010*/ 	.short	0x0000
        /*0012*/ 	.short	0x0000
        /*0014*/ 	.byte	0x00, 0xf0, 0xe1, 0x09


	//----- nvinfo : EIATTR_SPARSE_MMA_MASK
	.align		4
.L_698:
        /*0018*/ 	.byte	0x03, 0x50
        /*001a*/ 	.short	0x0000


	//----- nvinfo : EIATTR_MAXREG_COUNT
	.align		4
        /*001c*/ 	.byte	0x03, 0x1b
        /*001e*/ 	.short	0x00ff


	//----- nvinfo : EIATTR_MERCURY_ISA_VERSION
	.align		4
        /*0020*/ 	.byte	0x03, 0x5f
        /*0022*/ 	.short	0x0101


	//----- nvinfo : EIATTR_EXIT_INSTR_OFFSETS
	.align		4
        /*0024*/ 	.byte	0x04, 0x1c
        /*0026*/ 	.short	(.L_700 - .L_699)


	//   ....[0]....
.L_699:
        /*0028*/ 	.word	0x00000010


	//----- nvinfo : EIATTR_MAX_THREADS
	.align		4
.L_700:
        /*002c*/ 	.byte	0x04, 0x05
        /*002e*/ 	.short	(.L_702 - .L_701)
.L_701:
        /*0030*/ 	.word	0x00000100
        /*0034*/ 	.word	0x00000001
        /*0038*/ 	.word	0x00000001


	//----- nvinfo : EIATTR_CBANK_PARAM_SIZE
	.align		4
.L_702:
        /*003c*/ 	.byte	0x03, 0x19
        /*003e*/ 	.short	0x0278


	//----- nvinfo : EIATTR_PARAM_CBANK
	.align		4
        /*0040*/ 	.byte	0x04, 0x0a
        /*0042*/ 	.short	(.L_704 - .L_703)
	.align		4
.L_703:
        /*0044*/ 	.word	index@(.nv.constant0._ZN7cutlass13device_kernelIN5flash19enable_sm80_to_sm89INS1_16FlashAttnBwdSm80INS1_25CollectiveMainloopBwdSm80ILi2ELi1EN4cute5tupleIJNS5_1CILi64EEENS7_ILi80EEENS7_ILi192EEEEEENS_10bfloat16_tEfNS_4arch4Sm80ELb0ELb0ELb0ELb1ELb1ELb0ELb1ELb0ELi2ELi4ELi2ELi2ELb0EEENS1_24CollectiveEpilogueBwdGQAISB_fSE_Li256ELb1ELb1EEENS1_19SingleTileSchedulerILb1ELb0ELb0ELi80EEEEEEEEEvNT_6ParamsE)
        /*0048*/ 	.short	0x0210
        /*004a*/ 	.short	0x0278


	//----- nvinfo : EIATTR_SW_WAR
	.align		4
.L_704:
        /*004c*/ 	.byte	0x04, 0x36
        /*004e*/ 	.short	(.L_706 - .L_705)
.L_705:
        /*0050*/ 	.word	0x00000008
.L_706:


//--------------------- .nv.info._ZN7cutlass13device_kernelIN5flash19enable_sm80_to_sm89INS1_16FlashAttnBwdSm80INS1_25CollectiveMainloopBwdSm80ILi2ELi1EN4cute5tupleIJNS5_1CILi64EEENS7_ILi80EEENS7_ILi192EEEEEENS_10bfloat16_tEfNS_4arch4Sm80ELb0ELb1ELb0ELb0ELb0ELb0ELb1ELb0ELi2ELi4ELi2ELi2ELb0EEENS1_21CollectiveEpilogueBwdISB_SC_SE_Li256ELb0ELb1ELi4EEENS1_19SingleTileSchedulerILb0ELb0ELb0ELi80EEEEEEEEEvNT_6ParamsE --------------------------
	.section	.nv.info._ZN7cutlass13device_kernelIN5flash19enable_sm80_to_sm89INS1_16FlashAttnBwdSm80INS1_25CollectiveMainloopBwdSm80ILi2ELi1EN4cute5tupleIJNS5_1CILi64EEENS7_ILi80EEENS7_ILi192EEEEEENS_10bfloat16_tEfNS_4arch4Sm80ELb0ELb1ELb0ELb0ELb0ELb0ELb1ELb0ELi2ELi4ELi2ELi2ELb0EEENS1_21CollectiveEpilogueBwdISB_SC_SE_Li256ELb0ELb1ELi4EEENS1_19SingleTileSchedulerILb0ELb0ELb0ELi80EEEEEEEEEvNT_6ParamsE,"",@"SHT_CUDA_INFO"
	.sectionflags	@""
	.align	4


	//----- nvinfo : EIATTR_CUDA_API_VERSION
	.align		4
        /*0000*/ 	.byte	0x04, 0x37
        /*0002*/ 	.short	(.L_708 - .L_707)
.L_707:
        /*0004*/ 	.word	0x00000082


	//----- nvinfo : EIATTR_KPARAM_INFO
	.align		4
.L_708:
        /*0008*/ 	.byte	0x04, 0x17
        /*000a*/ 	.short	(.L_710 - .L_709)
.L_709:
        /*000c*/ 	.word	0x00000000
        /*0010*/ 	.short	0x0000
        /*0012*/ 	.short	0x0000
        /*0014*/ 	.byte	0x00, 0xf0, 0xc1, 0x09


	//----- nvinfo : EIATTR_SPARSE_MMA_MASK
	.align		4
.L_710:
        /*0018*/ 	.byte	0x03, 0x50
        /*001a*/ 	.short	0x0000


	//----- nvinfo : EIATTR_MAXREG_COUNT
	.align		4
        /*001c*/ 	.byte	0x03, 0x1b
        /*001e*/ 	.short	0x00ff


	//----- nvinfo : EIATTR_MERCURY_ISA_VERSION
	.align		4
        /*0020*/ 	.byte	0x03, 0x5f
        /*0022*/ 	.short	0x0101


	//----- nvinfo : EIATTR_EXIT_INSTR_OFFSETS
	.align		4
        /*0024*/ 	.byte	0x04, 0x1c
        /*0026*/ 	.short	(.L_712 - .L_711)


	//   ....[0]....
.L_711:
        /*0028*/ 	.word	0x00000010


	//----- nvinfo : EIATTR_MAX_THREADS
	.align		4
.L_712:
        /*002c*/ 	.byte	0x04, 0x05
        /*002e*/ 	.short	(.L_714 - .L_713)
.L_713:
        /*0030*/ 	.word	0x00000100
        /*0034*/ 	.word	0x00000001
        /*0038*/ 	.word	0x00000001


	//----- nvinfo : EIATTR_CBANK_PARAM_SIZE
	.align		4
.L_714:
        /*003c*/ 	.byte	0x03, 0x19
        /*003e*/ 	.short	0x0270


	//----- nvinfo : EIATTR_PARAM_CBANK
	.align		4
        /*0040*/ 	.byte	0x04, 0x0a
        /*0042*/ 	.short	(.L_716 - .L_715)
	.align		4
.L_715:
        /*0044*/ 	.word	index@(.nv.constant0._ZN7cutlass13device_kernelIN5flash19enable_sm80_to_sm89INS1_16FlashAttnBwdSm80INS1_25CollectiveMainloopBwdSm80ILi2ELi1EN4cute5tupleIJNS5_1CILi64EEENS7_ILi80EEENS7_ILi192EEEEEENS_10bfloat16_tEfNS_4arch4Sm80ELb0ELb1ELb0ELb0ELb0ELb0ELb1ELb0ELi2ELi4ELi2ELi2ELb0EEENS1_21CollectiveEpilogueBwdISB_SC_SE_Li256ELb0ELb1ELi4EEENS1_19SingleTileSchedulerILb0ELb0ELb0ELi80EEEEEEEEEvNT_6ParamsE)
        /*0048*/ 	.short	0x0210
        /*004a*/ 	.short	0x0270


	//----- nvinfo : EIATTR_SW_WAR
	.align		4
.L_716:
        /*004c*/ 	.byte	0x04, 0x36
        /*004e*/ 	.short	(.L_718 - .L_717)
.L_717:
        /*0050*/ 	.word	0x00000008
.L_718:


//--------------------- .nv.info._ZN7cutlass13device_kernelIN5flash19enable_sm80_to_sm89INS1_16FlashAttnBwdSm80INS1_25CollectiveMainloopBwdSm80ILi2ELi1EN4cute5tupleIJNS5_1CILi64EEENS7_ILi80EEENS7_ILi192EEEEEENS_10bfloat16_tEfNS_4arch4Sm80ELb0ELb1ELb0ELb0ELb1ELb0ELb1ELb0ELi2ELi4ELi2ELi2ELb0EEENS1_21CollectiveEpilogueBwdISB_SC_SE_Li256ELb0ELb1ELi4EEENS1_19SingleTileSchedulerILb0ELb0ELb0ELi80EEEEEEEEEvNT_6ParamsE --------------------------
	.section	.nv.info._ZN7cutlass13device_kernelIN5flash19enable_sm80_to_sm89INS1_16FlashAttnBwdSm80INS1_25CollectiveMainloopBwdSm80ILi2ELi1EN4cute5tupleIJNS5_1CILi64EEENS7_ILi80EEENS7_ILi192EEEEEENS_10bfloat16_tEfNS_4arch4Sm80ELb0ELb1ELb0ELb0ELb1ELb0ELb1ELb0ELi2ELi4ELi2ELi2ELb0EEENS1_21CollectiveEpilogueBwdISB_SC_SE_Li256ELb0ELb1ELi4EEENS1_19SingleTileSchedulerILb0ELb0ELb0ELi80EEEEEEEEEvNT_6ParamsE,"",@"SHT_CUDA_INFO"
	.sectionflags	@""
	.align	4


	//----- nvinfo : EIATTR_CUDA_API_VERSION
	.align		4
        /*0000*/ 	.byte	0x04, 0x37
        /*0002*/ 	.short	(.L_720 - .L_719)
.L_719:
        /*0004*/ 	.word	0x00000082


	//----- nvinfo : EIATTR_KPARAM_INFO
	.align		4
.L_720:
        /*0008*/ 	.byte	0x04, 0x17
        /*000a*/ 	.short	(.L_722 - .L_721)
.L_721:
        /*000c*/ 	.word	0x00000000
        /*0010*/ 	.short	0x0000
        /*0012*/ 	.short	0x0000
        /*0014*/ 	.byte	0x00, 0xf0, 0xc1, 0x09


	//----- nvinfo : EIATTR_SPARSE_MMA_MASK
	.align		4
.L_722:
        /*0018*/ 	.byte	0x03, 0x50
        /*001a*/ 	.short	0x0000


	//----- nvinfo : EIATTR_MAXREG_COUNT
	.align		4
        /*001c*/ 	.byte	0x03, 0x1b
        /*001e*/ 	.short	0x00ff


	//----- nvinfo : EIATTR_MERCURY_ISA_VERSION
	.align		4
        /*0020*/ 	.byte	0x03, 0x5f
        /*0022*/ 	.short	0x0101


	//----- nvinfo : EIATTR_EXIT_INSTR_OFFSETS
	.align		4
        /*0024*/ 	.byte	0x04, 0x1c
        /*0026*/ 	.short	(.L_724 - .L_723)


	//   ....[0]....
.L_723:
        /*0028*/ 	.word	0x00000010


	//----- nvinfo : EIATTR_MAX_THREADS
	.align		4
.L_724:
        /*002c*/ 	.byte	0x04, 0x05
        /*002e*/ 	.short	(.L_726 - .L_725)
.L_725:
        /*0030*/ 	.word	0x00000100
        /*0034*/ 	.word	0x00000001
        /*0038*/ 	.word	0x00000001


	//----- nvinfo : EIATTR_CBANK_PARAM_SIZE
	.align		4
.L_726:
        /*003c*/ 	.byte	0x03, 0x19
        /*003e*/ 	.short	0x0270


	//----- nvinfo : EIATTR_PARAM_CBANK
	.align		4
        /*0040*/ 	.byte	0x04, 0x0a
        /*0042*/ 	.short	(.L_728 - .L_727)
	.align		4
.L_727:
        /*0044*/ 	.word	index@(.nv.constant0._ZN7cutlass13device_kernelIN5flash19enable_sm80_to_sm89INS1_16FlashAttnBwdSm80INS1_25CollectiveMainloopBwdSm80ILi2ELi1EN4cute5tupleIJNS5_1CILi64EEENS7_ILi80EEENS7_ILi192EEEEEENS_10bfloat16_tEfNS_4arch4Sm80ELb0ELb1ELb0ELb0ELb1ELb0ELb1ELb0ELi2ELi4ELi2ELi2ELb0EEENS1_21CollectiveEpilogueBwdISB_SC_SE_Li256ELb0ELb1ELi4EEENS1_19SingleTileSchedulerILb0ELb0ELb0ELi80EEEEEEEEEvNT_6ParamsE)
        /*0048*/ 	.short	0x0210
        /*004a*/ 	.short	0x0270


	//----- nvinfo : EIATTR_SW_WAR
	.align		4
.L_728:
        /*004c*/ 	.byte	0x04, 0x36
        /*004e*/ 	.short	(.L_730 - .L_729)
.L_729:
        /*0050*/ 	.word	0x00000008
.L_730:


//--------------------- .nv.info._ZN7cutlass13device_kernelIN5flash19enable_sm80_to_sm89INS1_16FlashAttnBwdSm80INS1_25CollectiveMainloopBwdSm80ILi2ELi1EN4cute5tupleIJNS5_1CILi64EEENS7_ILi80EEENS7_ILi192EEEEEENS_10bfloat16_tEfNS_4arch4Sm80ELb0ELb1ELb0ELb0ELb0ELb0ELb1ELb0ELi2ELi4ELi2ELi2ELb0EEENS1_24CollectiveEpilogueBwdGQAISB_fSE_Li256ELb0ELb0EEENS1_19SingleTileSchedulerILb0ELb0ELb0ELi80EEEEEEEEEvNT_6ParamsE --------------------------
	.section	.nv.info._ZN7cutlass13device_kernelIN5flash19enable_sm80_to_sm89INS1_16FlashAttnBwdSm80INS1_25CollectiveMainloopBwdSm80ILi2ELi1EN4cute5tupleIJNS5_1CILi64EEENS7_ILi80EEENS7_ILi192EEEEEENS_10bfloat16_tEfNS_4arch4Sm80ELb0ELb1ELb0ELb0ELb0ELb0ELb1ELb0ELi2ELi4ELi2ELi2ELb0EEENS1_24CollectiveEpilogueBwdGQAISB_fSE_Li256ELb0ELb0EEENS1_19SingleTileSchedulerILb0ELb0ELb0ELi80EEEEEEEEEvNT_6ParamsE,"",@"SHT_CUDA_INFO"
	.sectionflags	@""
	.align	4


	//----- nvinfo : EIATTR_CUDA_API_VERSION
	.align		4
        /*0000*/ 	.byte	0x04, 0x37
        /*0002*/ 	.short	(.L_732 - .L_731)
.L_731:
        /*0004*/ 	.word	0x00000082


	//----- nvinfo : EIATTR_KPARAM_INFO
	.align		4
.L_732:
        /*0008*/ 	.byte	0x04, 0x17
        /*000a*/ 	.short	(.L_734 - .L_733)
.L_733:
        /*000c*/ 	.word	0x00000000
        /*0010*/ 	.short	0x0000
        /*0012*/ 	.short	0x0000
        /*0014*/ 	.byte	0x00, 0xf0, 0xe1, 0x09


	//----- nvinfo : EIATTR_SPARSE_MMA_MASK
	.align		4
.L_734:
        /*0018*/ 	.byte	0x03, 0x50
        /*001a*/ 	.short	0x0000


	//----- nvinfo : EIATTR_MAXREG_COUNT
	.align		4
        /*001c*/ 	.byte	0x03, 0x1b
        /*001e*/ 	.short	0x00ff


	//----- nvinfo : EIATTR_MERCURY_ISA_VERSION
	.align		4
        /*0020*/ 	.byte	0x03, 0x5f
        /*0022*/ 	.short	0x0101


	//----- nvinfo : EIATTR_EXIT_INSTR_OFFSETS
	.align		4
        /*0024*/ 	.byte	0x04, 0x1c
        /*0026*/ 	.short	(.L_736 - .L_735)


	//   ....[0]....
.L_735:
        /*0028*/ 	.word	0x00000010


	//----- nvinfo : EIATTR_MAX_THREADS
	.align		4
.L_736:
        /*002c*/ 	.byte	0x04, 0x05
        /*002e*/ 	.short	(.L_738 - .L_737)
.L_737:
        /*0030*/ 	.word	0x00000100
        /*0034*/ 	.word	0x00000001
        /*0038*/ 	.word	0x00000001


	//----- nvinfo : EIATTR_CBANK_PARAM_SIZE
	.align		4
.L_738:
        /*003c*/ 	.byte	0x03, 0x19
        /*003e*/ 	.short	0x0278


	//----- nvinfo : EIATTR_PARAM_CBANK
	.align		4
        /*0040*/ 	.byte	0x04, 0x0a
        /*0042*/ 	.short	(.L_740 - .L_739)
	.align		4
.L_739:
        /*0044*/ 	.word	index@(.nv.constant0._ZN7cutlass13device_kernelIN5flash19enable_sm80_to_sm89INS1_16FlashAttnBwdSm80INS1_25CollectiveMainloopBwdSm80ILi2ELi1EN4cute5tupleIJNS5_1CILi64EEENS7_ILi80EEENS7_ILi192EEEEEENS_10bfloat16_tEfNS_4arch4Sm80ELb0ELb1ELb0ELb0ELb0ELb0ELb1ELb0ELi2ELi4ELi2ELi2ELb0EEENS1_24CollectiveEpilogueBwdGQAISB_fSE_Li256ELb0ELb0EEENS1_19SingleTileSchedulerILb0ELb0ELb0ELi80EEEEEEEEEvNT_6ParamsE)
        /*0048*/ 	.short	0x0210
        /*004a*/ 	.short	0x0278


	//----- nvinfo : EIATTR_SW_WAR
	.align		4
.L_740:
        /*004c*/ 	.byte	0x04, 0x36
        /*004e*/ 	.short	(.L_742 - .L_741)
.L_741:
        /*0050*/ 	.word	0x00000008
.L_742:


//--------------------- .nv.info._ZN7cutlass13device_kernelIN5flash19enable_sm80_to_sm89INS1_16FlashAttnBwdSm80INS1_25CollectiveMainloopBwdSm80ILi2ELi1EN4cute5tupleIJNS5_1CILi64EEENS7_ILi80EEENS7_ILi192EEEEEENS_10bfloat16_tEfNS_4arch4Sm80ELb0ELb1ELb0ELb0ELb1ELb0ELb1ELb0ELi2ELi4ELi2ELi2ELb0EEENS1_24CollectiveEpilogueBwdGQAISB_fSE_Li256ELb0ELb1EEENS1_19SingleTileSchedulerILb0ELb0ELb0ELi80EEEEEEEEEvNT_6ParamsE --------------------------
	.section	.nv.info._ZN7cutlass13device_kernelIN5flash19enable_sm80_to_sm89INS1_16FlashAttnBwdSm80INS1_25CollectiveMainloopBwdSm80ILi2ELi1EN4cute5tupleIJNS5_1CILi64EEENS7_ILi80EEENS7_ILi192EEEEEENS_10bfloat16_tEfNS_4arch4Sm80ELb0ELb1ELb0ELb0ELb1ELb0ELb1ELb0ELi2ELi4ELi2ELi2ELb0EEENS1_24CollectiveEpilogueBwdGQAISB_fSE_Li256ELb0ELb1EEENS1_19SingleTileSchedulerILb0ELb0ELb0ELi80EEEEEEEEEvNT_6ParamsE,"",@"SHT_CUDA_INFO"
	.sectionflags	@""
	.align	4


	//----- nvinfo : EIATTR_CUDA_API_VERSION
	.align		4
        /*0000*/ 	.byte	0x04, 0x37
        /*0002*/ 	.short	(.L_744 - .L_743)
.L_743:
        /*0004*/ 	.word	0x00000082


	//----- nvinfo : EIATTR_KPARAM_INFO
	.align		4
.L_744:
        /*0008*/ 	.byte	0x04, 0x17
        /*000a*/ 	.short	(.L_746 - .L_745)
.L_745:
        /*000c*/ 	.word	0x00000000
        /*0010*/ 	.short	0x0000
        /*0012*/ 	.short	0x0000
        /*0014*/ 	.byte	0x00, 0xf0, 0xe1, 0x09


	//----- nvinfo : EIATTR_SPARSE_MMA_MASK
	.align		4
.L_746:
        /*0018*/ 	.byte	0x03, 0x50
        /*001a*/ 	.short	0x0000


	//----- nvinfo : EIATTR_MAXREG_COUNT
	.align		4
        /*001c*/ 	.byte	0x03, 0x1b
        /*001e*/ 	.short	0x00ff


	//----- nvinfo : EIATTR_MERCURY_ISA_VERSION
	.align		4
        /*0020*/ 	.byte	0x03, 0x5f
        /*0022*/ 	.short	0x0101


	//----- nvinfo : EIATTR_EXIT_INSTR_OFFSETS
	.align		4
        /*0024*/ 	.byte	0x04, 0x1c
        /*0026*/ 	.short	(.L_748 - .L_747)


	//   ....[0]....
.L_747:
        /*0028*/ 	.word	0x00000010


	//----- nvinfo : EIATTR_MAX_THREADS
	.align		4
.L_748:
        /*002c*/ 	.byte	0x04, 0x05
        /*002e*/ 	.short	(.L_750 - .L_749)
.L_749:
        /*0030*/ 	.word	0x00000100
        /*0034*/ 	.word	0x00000001
        /*0038*/ 	.word	0x00000001


	//----- nvinfo : EIATTR_CBANK_PARAM_SIZE
	.align		4
.L_750:
        /*003c*/ 	.byte	0x03, 0x19
        /*003e*/ 	.short	0x0278


	//----- nvinfo : EIATTR_PARAM_CBANK
	.align		4
        /*0040*/ 	.byte	0x04, 0x0a
        /*0042*/ 	.short	(.L_752 - .L_751)
	.align		4
.L_751:
        /*0044*/ 	.word	index@(.nv.constant0._ZN7cutlass13device_kernelIN5flash19enable_sm80_to_sm89INS1_16FlashAttnBwdSm80INS1_25CollectiveMainloopBwdSm80ILi2ELi1EN4cute5tupleIJNS5_1CILi64EEENS7_ILi80EEENS7_ILi192EEEEEENS_10bfloat16_tEfNS_4arch4Sm80ELb0ELb1ELb0ELb0ELb1ELb0ELb1ELb0ELi2ELi4ELi2ELi2ELb0EEENS1_24CollectiveEpilogueBwdGQAISB_fSE_Li256ELb0ELb1EEENS1_19SingleTileSchedulerILb0ELb0ELb0ELi80EEEEEEEEEvNT_6ParamsE)
        /*0048*/ 	.short	0x0210
        /*004a*/ 	.short	0x0278


	//----- nvinfo : EIATTR_SW_WAR
	.align		4
.L_752:
        /*004c*/ 	.byte	0x04, 0x36
        /*004e*/ 	.short	(.L_754 - .L_753)
.L_753:
        /*0050*/ 	.word	0x00000008
.L_754:


//--------------------- .nv.info._ZN7cutlass13device_kernelIN5flash19enable_sm80_to_sm89INS1_16FlashAttnBwdSm80INS1_25CollectiveMainloopBwdSm80ILi2ELi1EN4cute5tupleIJNS5_1CILi64EEENS7_ILi80EEENS7_ILi192EEEEEENS_10bfloat16_tEfNS_4arch4Sm80ELb0ELb1ELb0ELb1ELb0ELb0ELb1ELb0ELi2ELi4ELi2ELi2ELb0EEENS1_21CollectiveEpilogueBwdISB_SC_SE_Li256ELb1ELb1ELi4EEENS1_19SingleTileSchedulerILb1ELb0ELb0ELi80EEEEEEEEEvNT_6ParamsE --------------------------
	.section	.nv.info._ZN7cutlass13device_kernelIN5flash19enable_sm80_to_sm89INS1_16FlashAttnBwdSm80INS1_25CollectiveMainloopBwdSm80ILi2ELi1EN4cute5tupleIJNS5_1CILi64EEENS7_ILi80EEENS7_ILi192EEEEEENS_10bfloat16_tEfNS_4arch4Sm80ELb0ELb1ELb0ELb1ELb0ELb0ELb1ELb0ELi2ELi4ELi2ELi2ELb0EEENS1_21CollectiveEpilogueBwdISB_SC_SE_Li256ELb1ELb1ELi4EEENS1_19SingleTileSchedulerILb1ELb0ELb0ELi80EEEEEEEEEvNT_6ParamsE,"",@"SHT_CUDA_INFO"
	.sectionflags	@""
	.align	4


	//----- nvinfo : EIATTR_CUDA_API_VERSION
	.align		4
        /*0000*/ 	.byte	0x04, 0x37
        /*0002*/ 	.short	(.L_756 - .L_755)
.L_755:
        /*0004*/ 	.word	0x00000082


	//----- nvinfo : EIATTR_KPARAM_INFO
	.align		4
.L_756:
        /*0008*/ 	.byte	0x04, 0x17
        /*000a*/ 	.short	(.L_758 - .L_757)
.L_757:
        /*000c*/ 	.word	0x00000000
        /*0010*/ 	.short	0x0000
        /*0012*/ 	.short	0x0000
        /*0014*/ 	.byte	0x00, 0xf0, 0xc1, 0x09


	//----- nvinfo : EIATTR_SPARSE_MMA_MASK
	.align		4
.L_758:
        /*0018*/ 	.byte	0x03, 0x50
        /*001a*/ 	.short	0x0000


	//----- nvinfo : EIATTR_MAXREG_COUNT
	.align		4
        /*001c*/ 	.byte	0x03, 0x1b
        /*001e*/ 	.short	0x00ff


	//----- nvinfo : EIATTR_MERCURY_ISA_VERSION
	.align		4
        /*0020*/ 	.byte	0x03, 0x5f
        /*0022*/ 	.short	0x0101


	//----- nvinfo : EIATTR_EXIT_INSTR_OFFSETS
	.align		4
        /*0024*/ 	.byte	0x04, 0x1c
        /*0026*/ 	.short	(.L_760 - .L_759)


	//   ....[0]....
.L_759:
        /*0028*/ 	.word	0x00000010


	//----- nvinfo : EIATTR_MAX_THREADS
	.align		4
.L_760:
        /*002c*/ 	.byte	0x04, 0x05
        /*002e*/ 	.short	(.L_762 - .L_761)
.L_761:
        /*0030*/ 	.word	0x00000100
        /*0034*/ 	.word	0x00000001
        /*0038*/ 	.word	0x00000001


	//----- nvinfo : EIATTR_CBANK_PARAM_SIZE
	.align		4
.L_762:
        /*003c*/ 	.byte	0x03, 0x19
        /*003e*/ 	.short	0x0270


	//----- nvinfo : EIATTR_PARAM_CBANK
	.align		4
        /*0040*/ 	.byte	0x04, 0x0a
        /*0042*/ 	.short	(.L_764 - .L_763)
	.align		4
.L_763:
        /*0044*/ 	.word	index@(.nv.constant0._ZN7cutlass13device_kernelIN5flash19enable_sm80_to_sm89INS1_16FlashAttnBwdSm80INS1_25CollectiveMainloopBwdSm80ILi2ELi1EN4cute5tupleIJNS5_1CILi64EEENS7_ILi80EEENS7_ILi192EEEEEENS_10bfloat16_tEfNS_4arch4Sm80ELb0ELb1ELb0ELb1ELb0ELb0ELb1ELb0ELi2ELi4ELi2ELi2ELb0EEENS1_21CollectiveEpilogueBwdISB_SC_SE_Li256ELb1ELb1ELi4EEENS1_19SingleTileSchedulerILb1ELb0ELb0ELi80EEEEEEEEEvNT_6ParamsE)
        /*0048*/ 	.short	0x0210
        /*004a*/ 	.short	0x0270


	//----- nvinfo : EIATTR_SW_WAR
	.align		4
.L_764:
        /*004c*/ 	.byte	0x04, 0x36
        /*004e*/ 	.short	(.L_766 - .L_765)
.L_765:
        /*0050*/ 	.word	0x00000008
.L_766:


//--------------------- .nv.info._ZN7cutlass13device_kernelIN5flash19enable_sm80_to_sm89INS1_16FlashAttnBwdSm80INS1_25CollectiveMainloopBwdSm80ILi2ELi1EN4cute5tupleIJNS5_1CILi64EEENS7_ILi80EEENS7_ILi192EEEEEENS_10bfloat16_tEfNS_4arch4Sm80ELb0ELb1ELb0ELb1ELb1ELb0ELb1ELb0ELi2ELi4ELi2ELi2ELb0EEENS1_21CollectiveEpilogueBwdISB_SC_SE_Li256ELb1ELb1ELi4EEENS1_19SingleTileSchedulerILb1ELb0ELb0ELi80EEEEEEEEEvNT_6ParamsE --------------------------
	.section	.nv.info._ZN7cutlass13device_kernelIN5flash19enable_sm80_to_sm89INS1_16FlashAttnBwdSm80INS1_25CollectiveMainloopBwdSm80ILi2ELi1EN4cute5tupleIJNS5_1CILi64EEENS7_ILi80EEENS7_ILi192EEEEEENS_10bfloat16_tEfNS_4arch4Sm80ELb0ELb1ELb0ELb1ELb1ELb0ELb1ELb0ELi2ELi4ELi2ELi2ELb0EEENS1_21CollectiveEpilogueBwdISB_SC_SE_Li256ELb1ELb1ELi4EEENS1_19SingleTileSchedulerILb1ELb0ELb0ELi80EEEEEEEEEvNT_6ParamsE,"",@"SHT_CUDA_INFO"
	.sectionflags	@""
	.align	4


	//----- nvinfo : EIATTR_CUDA_API_VERSION
	.align		4
        /*0000*/ 	.byte	0x04, 0x37
        /*0002*/ 	.short	(.L_768 - .L_767)
.L_767:
        /*0004*/ 	.word	0x00000082


	//----- nvinfo : EIATTR_KPARAM_INFO
	.align		4
.L_768:
        /*0008*/ 	.byte	0x04, 0x17
        /*000a*/ 	.short	(.L_770 - .L_769)
.L_769:
        /*000c*/ 	.word	0x00000000
        /*0010*/ 	.short	0x0000
        /*0012*/ 	.short	0x0000
        /*0014*/ 	.byte	0x00, 0xf0, 0xc1, 0x09


	//----- nvinfo : EIATTR_SPARSE_MMA_MASK
	.align		4
.L_770:
        /*0018*/ 	.byte	0x03, 0x50
        /*001a*/ 	.short	0x0000


	//----- nvinfo : EIATTR_MAXREG_COUNT
	.align		4
        /*001c*/ 	.byte	0x03, 0x1b
        /*001e*/ 	.short	0x00ff


	//----- nvinfo : EIATTR_MERCURY_ISA_VERSION
	.align		4
        /*0020*/ 	.byte	0x03, 0x5f
        /*0022*/ 	.short	0x0101


	//----- nvinfo : EIATTR_EXIT_INSTR_OFFSETS
	.align		4
        /*0024*/ 	.byte	0x04, 0x1c
        /*0026*/ 	.short	(.L_772 - .L_771)


	//   ....[0]....
.L_771:
        /*0028*/ 	.word	0x00000010


	//----- nvinfo : EIATTR_MAX_THREADS
	.align		4
.L_772:
        /*002c*/ 	.byte	0x04, 0x05
        /*002e*/ 	.short	(.L_774 - .L_773)
.L_773:
        /*0030*/ 	.word	0x00000100
        /*0034*/ 	.word	0x00000001
        /*0038*/ 	.word	0x00000001


	//----- nvinfo : EIATTR_CBANK_PARAM_SIZE
	.align		4
.L_774:
        /*003c*/ 	.byte	0x03, 0x19
        /*003e*/ 	.short	0x0270


	//----- nvinfo : EIATTR_PARAM_CBANK
	.align		4
        /*0040*/ 	.byte	0x04, 0x0a
        /*0042*/ 	.short	(.L_776 - .L_775)
	.align		4
.L_775:
        /*0044*/ 	.word	index@(.nv.constant0._ZN7cutlass13device_kernelIN5flash19enable_sm80_to_sm89INS1_16FlashAttnBwdSm80INS1_25CollectiveMainloopBwdSm80ILi2ELi1EN4cute5tupleIJNS5_1CILi64EEENS7_ILi80EEENS7_ILi192EEEEEENS_10bfloat16_tEfNS_4arch4Sm80ELb0ELb1ELb0ELb1ELb1ELb0ELb1ELb0ELi2ELi4ELi2ELi2ELb0EEENS1_21CollectiveEpilogueBwdISB_SC_SE_Li256ELb1ELb1ELi4EEENS1_19SingleTileSchedulerILb1ELb0ELb0ELi80EEEEEEEEEvNT_6ParamsE)
        /*0048*/ 	.short	0x0210
        /*004a*/ 	.short	0x0270


	//----- nvinfo : EIATTR_SW_WAR
	.align		4
.L_776:
        /*004c*/ 	.byte	0x04, 0x36
        /*004e*/ 	.short	(.L_778 - .L_777)
.L_777:
        /*0050*/ 	.word	0x00000008
.L_778:


//--------------------- .nv.info._ZN7cutlass13device_kernelIN5flash19enable_sm80_to_sm89INS1_16FlashAttnBwdSm80INS1_25CollectiveMainloopBwdSm80ILi2ELi1EN4cute5tupleIJNS5_1CILi64EEENS7_ILi80EEENS7_ILi192EEEEEENS_10bfloat16_tEfNS_4arch4Sm80ELb0ELb1ELb0ELb1ELb0ELb0ELb1ELb0ELi2ELi4ELi2ELi2ELb0EEENS1_24CollectiveEpilogueBwdGQAISB_fSE_Li256ELb1ELb0EEENS1_19SingleTileSchedulerILb1ELb0ELb0ELi80EEEEEEEEEvNT_6ParamsE --------------------------
	.section	.nv.info._ZN7cutlass13device_kernelIN5flash19enable_sm80_to_sm89INS1_16FlashAttnBwdSm80INS1_25CollectiveMainloopBwdSm80ILi2ELi1EN4cute5tupleIJNS5_1CILi64EEENS7_ILi80EEENS7_ILi192EEEEEENS_10bfloat16_tEfNS_4arch4Sm80ELb0ELb1ELb0ELb1ELb0ELb0ELb1ELb0ELi2ELi4ELi2ELi2ELb0EEENS1_24CollectiveEpilogueBwdGQAISB_fSE_Li256ELb1ELb0EEENS1_19SingleTileSchedulerILb1ELb0ELb0ELi80EEEEEEEEEvNT_6ParamsE,"",@"SHT_CUDA_INFO"
	.sectionflags	@""
	.align	4


	//----- nvinfo : EIATTR_CUDA_API_VERSION
	.align		4
        /*0000*/ 	.byte	0x04, 0x37
        /*0002*/ 	.short	(.L_780 - .L_779)
.L_779:
        /*0004*/ 	.word	0x00000082


	//----- nvinfo : EIATTR_KPARAM_INFO
	.align		4
.L_780:
        /*0008*/ 	.byte	0x04, 0x17
        /*000a*/ 	.short	(.L_782 - .L_781)
.L_781:
        /*000c*/ 	.word	0x00000000
        /*0010*/ 	.short	0x0000
        /*0012*/ 	.short	0x0000
        /*0014*/ 	.byte	0x00, 0xf0, 0xe1, 0x09


	//----- nvinfo : EIATTR_SPARSE_MMA_MASK
	.align		4
.L_782:
        /*0018*/ 	.byte	0x03, 0x50
        /*001a*/ 	.short	0x0000


	//----- nvinfo : EIATTR_MAXREG_COUNT
	.align		4
        /*001c*/ 	.byte	0x03, 0x1b
        /*001e*/ 	.short	0x00ff


	//----- nvinfo : EIATTR_MERCURY_ISA_VERSION
	.align		4
        /*0020*/ 	.byte	0x03, 0x5f
        /*0022*/ 	.short	0x0101


	//----- nvinfo : EIATTR_EXIT_INSTR_OFFSETS
	.align		4
        /*0024*/ 	.byte	0x04, 0x1c
        /*0026*/ 	.short	(.L_784 - .L_783)


	//   ....[0]....
.L_783:
        /*0028*/ 	.word	0x00000010


	//----- nvinfo : EIATTR_MAX_THREADS
	.align		4
.L_784:
        /*002c*/ 	.byte	0x04, 0x05
        /*002e*/ 	.short	(.L_786 - .L_785)
.L_785:
        /*0030*/ 	.word	0x00000100
        /*0034*/ 	.word	0x00000001
        /*0038*/ 	.word	0x00000001


	//----- nvinfo : EIATTR_CBANK_PARAM_SIZE
	.align		4
.L_786:
        /*003c*/ 	.byte	0x03, 0x19
        /*003e*/ 	.short	0x0278


	//----- nvinfo : EIATTR_PARAM_CBANK
	.align		4
        /*0040*/ 	.byte	0x04, 0x0a
        /*0042*/ 	.short	(.L_788 - .L_787)
	.align		4
.L_787:
        /*0044*/ 	.word	index@(.nv.constant0._ZN7cutlass13device_kernelIN5flash19enable_sm80_to_sm89INS1_16FlashAttnBwdSm80INS1_25CollectiveMainloopBwdSm80ILi2ELi1EN4cute5tupleIJNS5_1CILi64EEENS7_ILi80EEENS7_ILi192EEEEEENS_10bfloat16_tEfNS_4arch4Sm80ELb0ELb1ELb0ELb1ELb0ELb0ELb1ELb0ELi2ELi4ELi2ELi2ELb0EEENS1_24CollectiveEpilogueBwdGQAISB_fSE_Li256ELb1ELb0EEENS1_19SingleTileSchedulerILb1ELb0ELb0ELi80EEEEEEEEEvNT_6ParamsE)
        /*0048*/ 	.short	0x0210
        /*004a*/ 	.short	0x0278


	//----- nvinfo : EIATTR_SW_WAR
	.align		4
.L_788:
        /*004c*/ 	.byte	0x04, 0x36
        /*004e*/ 	.short	(.L_790 - .L_789)
.L_789:
        /*0050*/ 	.word	0x00000008
.L_790:


//--------------------- .nv.info._ZN7cutlass13device_kernelIN5flash19enable_sm80_to_sm89INS1_16FlashAttnBwdSm80INS1_25CollectiveMainloopBwdSm80ILi2ELi1EN4cute5tupleIJNS5_1CILi64EEENS7_ILi80EEENS7_ILi192EEEEEENS_10bfloat16_tEfNS_4arch4Sm80ELb0ELb1ELb0ELb1ELb1ELb0ELb1ELb0ELi2ELi4ELi2ELi2ELb0EEENS1_24CollectiveEpilogueBwdGQAISB_fSE_Li256ELb1ELb1EEENS1_19SingleTileSchedulerILb1ELb0ELb0ELi80EEEEEEEEEvNT_6ParamsE --------------------------
	.section	.nv.info._ZN7cutlass13device_kernelIN5flash19enable_sm80_to_sm89INS1_16FlashAttnBwdSm80INS1_25CollectiveMainloopBwdSm80ILi2ELi1EN4cute5tupleIJNS5_1CILi64EEENS7_ILi80EEENS7_ILi192EEEEEENS_10bfloat16_tEfNS_4arch4Sm80ELb0ELb1ELb0ELb1ELb1ELb0ELb1ELb0ELi2ELi4ELi2ELi2ELb0EEENS1_24CollectiveEpilogueBwdGQAISB_fSE_Li256ELb1ELb1EEENS1_19SingleTileSchedulerILb1ELb0ELb0ELi80EEEEEEEEEvNT_6ParamsE,"",@"SHT_CUDA_INFO"
	.sectionflags	@""
	.align	4


	//----- nvinfo : EIATTR_CUDA_API_VERSION
	.align		4
        /*0000*/ 	.byte	0x04, 0x37
        /*0002*/ 	.short	(.L_792 - .L_791)
.L_791:
        /*0004*/ 	.word	0x00000082


	//----- nvinfo : EIATTR_KPARAM_INFO
	.align		4
.L_792:
        /*0008*/ 	.byte	0x04, 0x17
        /*000a*/ 	.short	(.L_794 - .L_793)
.L_793:
        /*000c*/ 	.word	0x00000000
        /*0010*/ 	.short	0x0000
        /*0012*/ 	.short	0x0000
        /*0014*/ 	.byte	0x00, 0xf0, 0xe1, 0x09


	//----- nvinfo : EIATTR_SPARSE_MMA_MASK
	.align		4
.L_794:
        /*0018*/ 	.byte	0x03, 0x50
        /*001a*/ 	.short	0x0000


	//----- nvinfo : EIATTR_MAXREG_COUNT
	.align		4
        /*001c*/ 	.byte	0x03, 0x1b
        /*001e*/ 	.short	0x00ff


	//----- nvinfo : EIATTR_MERCURY_ISA_VERSION
	.align		4
        /*0020*/ 	.byte	0x03, 0x5f
        /*0022*/ 	.short	0x0101


	//----- nvinfo : EIATTR_EXIT_INSTR_OFFSETS
	.align		4
        /*0024*/ 	.byte	0x04, 0x1c
        /*0026*/ 	.short	(.L_796 - .L_795)


	//   ....[0]....
.L_795:
        /*0028*/ 	.word	0x00000010


	//----- nvinfo : EIATTR_MAX_THREADS
	.align		4
.L_796:
        /*002c*/ 	.byte	0x04, 0x05
        /*002e*/ 	.short	(.L_798 - .L_797)
.L_797:
        /*0030*/ 	.word	0x00000100
        /*0034*/ 	.word	0x00000001
        /*0038*/ 	.word	0x00000001


	//----- nvinfo : EIATTR_CBANK_PARAM_SIZE
	.align		4
.L_798:
        /*003c*/ 	.byte	0x03, 0x19
        /*003e*/ 	.short	0x0278


	//----- nvinfo : EIATTR_PARAM_CBANK
	.align		4
        /*0040*/ 	.byte	0x04, 0x0a
        /*0042*/ 	.short	(.L_800 - .L_799)
	.align		4
.L_799:
        /*0044*/ 	.word	index@(.nv.constant0._ZN7cutlass13device_kernelIN5flash19enable_sm80_to_sm89INS1_16FlashAttnBwdSm80INS1_25CollectiveMainloopBwdSm80ILi2ELi1EN4cute5tupleIJNS5_1CILi64EEENS7_ILi80EEENS7_ILi192EEEEEENS_10bfloat16_tEfNS_4arch4Sm80ELb0ELb1ELb0ELb1ELb1ELb0ELb1ELb0ELi2ELi4ELi2ELi2ELb0EEENS1_24CollectiveEpilogueBwdGQAISB_fSE_Li256ELb1ELb1EEENS1_19SingleTileSchedulerILb1ELb0ELb0ELi80EEEEEEEEEvNT_6ParamsE)
        /*0048*/ 	.short	0x0210
        /*004a*/ 	.short	0x0278


	//----- nvinfo : EIATTR_SW_WAR
	.align		4
.L_800:
        /*004c*/ 	.byte	0x04, 0x36
        /*004e*/ 	.short	(.L_802 - .L_801)
.L_801:
        /*0050*/ 	.word	0x00000008
.L_802:


//--------------------- .nv.info._ZN7cutlass13device_kernelIN5flash19enable_sm80_to_sm89INS1_16FlashAttnBwdSm80INS1_25CollectiveMainloopBwdSm80ILi2ELi1EN4cute5tupleIJNS5_1CILi64EEENS7_ILi80EEENS7_ILi192EEEEEENS_10bfloat16_tEfNS_4arch4Sm80ELb1ELb0ELb0ELb0ELb0ELb0ELb1ELb0ELi2ELi4ELi2ELi2ELb0EEENS1_21CollectiveEpilogueBwdISB_SC_SE_Li256ELb0ELb1ELi4EEENS1_25SingleTileBwdLPTSchedulerILb0ELi80ELb0EEEEEEEEEvNT_6ParamsE --------------------------
	.section	.nv.info._ZN7cutlass13device_kernelIN5flash19enable_sm80_to_sm89INS1_16FlashAttnBwdSm80INS1_25CollectiveMainloopBwdSm80ILi2ELi1EN4cute5tupleIJNS5_1CILi64EEENS7_ILi80EEENS7_ILi192EEEEEENS_10bfloat16_tEfNS_4arch4Sm80ELb1ELb0ELb0ELb0ELb0ELb0ELb1ELb0ELi2ELi4ELi2ELi2ELb0EEENS1_21CollectiveEpilogueBwdISB_SC_SE_Li256ELb0ELb1ELi4EEENS1_25SingleTileBwdLPTSchedulerILb0ELi80ELb0EEEEEEEEEvNT_6ParamsE,"",@"SHT_CUDA_INFO"
	.sectionflags	@""
	.align	4


	//----- nvinfo : EIATTR_CUDA_API_VERSION
	.align		4
        /*0000*/ 	.byte	0x04, 0x37
        /*0002*/ 	.short	(.L_804 - .L_803)
.L_803:
        /*0004*/ 	.word	0x00000082


	//----- nvinfo : EIATTR_KPARAM_INFO
	.align		4
.L_804:
        /*0008*/ 	.byte	0x04, 0x17
        /*000a*/ 	.short	(.L_806 - .L_805)
.L_805:
        /*000c*/ 	.word	0x00000000
        /*0010*/ 	.short	0x0000
        /*0012*/ 	.short	0x0000
        /*0014*/ 	.byte	0x00, 0xf0, 0x21, 0x0a


	//----- nvinfo : EIATTR_SPARSE_MMA_MASK
	.align		4
.L_806:
        /*0018*/ 	.byte	0x03, 0x50
        /*001a*/ 	.short	0x0000


	//----- nvinfo : EIATTR_MAXREG_COUNT
	.align		4
        /*001c*/ 	.byte	0x03, 0x1b
        /*001e*/ 	.short	0x00ff


	//----- nvinfo : EIATTR_MERCURY_ISA_VERSION
	.align		4
        /*0020*/ 	.byte	0x03, 0x5f
        /*0022*/ 	.short	0x0101


	//----- nvinfo : EIATTR_EXIT_INSTR_OFFSETS
	.align		4
        /*0024*/ 	.byte	0x04, 0x1c
        /*0026*/ 	.short	(.L_808 - .L_807)


	//   ....[0]....
.L_807:
        /*0028*/ 	.word	0x00000010


	//----- nvinfo : EIATTR_MAX_THREADS
	.align		4
.L_808:
        /*002c*/ 	.byte	0x04, 0x05
        /*002e*/ 	.short	(.L_810 - .L_809)
.L_809:
        /*0030*/ 	.word	0x00000100
        /*0034*/ 	.word	0x00000001
        /*0038*/ 	.word	0x00000001


	//----- nvinfo : EIATTR_CBANK_PARAM_SIZE
	.align		4
.L_810:
        /*003c*/ 	.byte	0x03, 0x19
        /*003e*/ 	.short	0x0288


	//----- nvinfo : EIATTR_PARAM_CBANK
	.align		4
        /*0040*/ 	.byte	0x04, 0x0a
        /*0042*/ 	.short	(.L_812 - .L_811)
	.align		4
.L_811:
        /*0044*/ 	.word	index@(.nv.constant0._ZN7cutlass13device_kernelIN5flash19enable_sm80_to_sm89INS1_16FlashAttnBwdSm80INS1_25CollectiveMainloopBwdSm80ILi2ELi1EN4cute5tupleIJNS5_1CILi64EEENS7_ILi80EEENS7_ILi192EEEEEENS_10bfloat16_tEfNS_4arch4Sm80ELb1ELb0ELb0ELb0ELb0ELb0ELb1ELb0ELi2ELi4ELi2ELi2ELb0EEENS1_21CollectiveEpilogueBwdISB_SC_SE_Li256ELb0ELb1ELi4EEENS1_25SingleTileBwdLPTSchedulerILb0ELi80ELb0EEEEEEEEEvNT_6ParamsE)
        /*0048*/ 	.short	0x0210
        /*004a*/ 	.short	0x0288


	//----- nvinfo : EIATTR_SW_WAR
	.align		4
.L_812:
        /*004c*/ 	.byte	0x04, 0x36
        /*004e*/ 	.short	(.L_814 - .L_813)
.L_813:
        /*0050*/ 	.word	0x00000008
.L_814:


//--------------------- .nv.info._ZN7cutlass13device_kernelIN5flash19enable_sm80_to_sm89INS1_16FlashAttnBwdSm80INS1_25CollectiveMainloopBwdSm80ILi2ELi1EN4cute5tupleIJNS5_1CILi64EEENS7_ILi80EEENS7_ILi192EEEEEENS_10bfloat16_tEfNS_4arch4Sm80ELb1ELb0ELb0ELb0ELb1ELb0ELb1ELb0ELi2ELi4ELi2ELi2ELb0EEENS1_21CollectiveEpilogueBwdISB_SC_SE_Li256ELb0ELb1ELi4EEENS1_25SingleTileBwdLPTSchedulerILb0ELi80ELb1EEEEEEEEEvNT_6ParamsE --------------------------
	.section	.nv.info._ZN7cutlass13device_kernelIN5flash19enable_sm80_to_sm89INS1_16FlashAttnBwdSm80INS1_25CollectiveMainloopBwdSm80ILi2ELi1EN4cute5tupleIJNS5_1CILi64EEENS7_ILi80EEENS7_ILi192EEEEEENS_10bfloat16_tEfNS_4arch4Sm80ELb1ELb0ELb0ELb0ELb1ELb0ELb1ELb0ELi2ELi4ELi2ELi2ELb0EEENS1_21CollectiveEpilogueBwdISB_SC_SE_Li256ELb0ELb1ELi4EEENS1_25SingleTileBwdLPTSchedulerILb0ELi80ELb1EEEEEEEEEvNT_6ParamsE,"",@"SHT_CUDA_INFO"
	.sectionflags	@""
	.align	4


	//----- nvinfo : EIATTR_CUDA_API_VERSION
	.align		4
        /*0000*/ 	.byte	0x04, 0x37
        /*0002*/ 	.short	(.L_816 - .L_815)
.L_815:
        /*0004*/ 	.word	0x00000082


	//----- nvinfo : EIATTR_KPARAM_INFO
	.align		4
.L_816:
        /*0008*/ 	.byte	0x04, 0x17
        /*000a*/ 	.short	(.L_818 - .L_817)
.L_817:
        /*000c*/ 	.word	0x00000000
        /*0010*/ 	.short	0x0000
        /*0012*/ 	.short	0x0000
        /*0014*/ 	.byte	0x00, 0xf0, 0x21, 0x0a


	//----- nvinfo : EIATTR_SPARSE_MMA_MASK
	.align		4
.L_818:
        /*0018*/ 	.byte	0x03, 0x50
        /*001a*/ 	.short	0x0000


	//----- nvinfo : EIATTR_MAXREG_COUNT
	.align		4
        /*001c*/ 	.byte	0x03, 0x1b
        /*001e*/ 	.short	0x00ff


	//----- nvinfo : EIATTR_MERCURY_ISA_VERSION
	.align		4
        /*0020*/ 	.byte	0x03, 0x5f
        /*0022*/ 	.short	0x0101


	//----- nvinfo : EIATTR_EXIT_INSTR_OFFSETS
	.align		4
        /*0024*/ 	.byte	0x04, 0x1c
        /*0026*/ 	.short	(.L_820 - .L_819)


	//   ....[0]....
.L_819:
        /*0028*/ 	.word	0x00000010


	//----- nvinfo : EIATTR_MAX_THREADS
	.align		4
.L_820:
        /*002c*/ 	.byte	0x04, 0x05
        /*002e*/ 	.short	(.L_822 - .L_821)
.L_821:
        /*0030*/ 	.word	0x00000100
        /*0034*/ 	.word	0x00000001
        /*0038*/ 	.word	0x00000001


	//----- nvinfo : EIATTR_CBANK_PARAM_SIZE
	.align		4
.L_822:
        /*003c*/ 	.byte	0x03, 0x19
        /*003e*/ 	.short	0x0288


	//----- nvinfo : EIATTR_PARAM_CBANK
	.align		4
        /*0040*/ 	.byte	0x04, 0x0a
        /*0042*/ 	.short	(.L_824 - .L_823)
	.align		4
.L_823:
        /*0044*/ 	.word	index@(.nv.constant0._ZN7cutlass13device_kernelIN5flash19enable_sm80_to_sm89INS1_16FlashAttnBwdSm80INS1_25CollectiveMainloopBwdSm80ILi2ELi1EN4cute5tupleIJNS5_1CILi64EEENS7_ILi80EEENS7_ILi192EEEEEENS_10bfloat16_tEfNS_4arch4Sm80ELb1ELb0ELb0ELb0ELb1ELb0ELb1ELb0ELi2ELi4ELi2ELi2ELb0EEENS1_21CollectiveEpilogueBwdISB_SC_SE_Li256ELb0ELb1ELi4EEENS1_25SingleTileBwdLPTSchedulerILb0ELi80ELb1EEEEEEEEEvNT_6ParamsE)
        /*0048*/ 	.short	0x0210
        /*004a*/ 	.short	0x0288


	//----- nvinfo : EIATTR_SW_WAR
	.align		4
.L_824:
        /*004c*/ 	.byte	0x04, 0x36
        /*004e*/ 	.short	(.L_826 - .L_825)
.L_825:
        /*0050*/ 	.word	0x00000008
.L_826:


//--------------------- .nv.info._ZN7cutlass13device_kernelIN5flash19enable_sm80_to_sm89INS1_16FlashAttnBwdSm80INS1_25CollectiveMainloopBwdSm80ILi2ELi1EN4cute5tupleIJNS5_1CILi64EEENS7_ILi80EEENS7_ILi192EEEEEENS_10bfloat16_tEfNS_4arch4Sm80ELb1ELb0ELb0ELb0ELb0ELb0ELb1ELb0ELi2ELi4ELi2ELi2ELb0EEENS1_24CollectiveEpilogueBwdGQAISB_fSE_Li256ELb0ELb0EEENS1_25SingleTileBwdLPTSchedulerILb0ELi80ELb0EEEEEEEEEvNT_6ParamsE --------------------------
	.section	.nv.info._ZN7cutlass13device_kernelIN5flash19enable_sm80_to_sm89INS1_16FlashAttnBwdSm80INS1_25CollectiveMainloopBwdSm80ILi2ELi1EN4cute5tupleIJNS5_1CILi64EEENS7_ILi80EEENS7_ILi192EEEEEENS_10bfloat16_tEfNS_4arch4Sm80ELb1ELb0ELb0ELb0ELb0ELb0ELb1ELb0ELi2ELi4ELi2ELi2ELb0EEENS1_24CollectiveEpilogueBwdGQAISB_fSE_Li256ELb0ELb0EEENS1_25SingleTileBwdLPTSchedulerILb0ELi80ELb0EEEEEEEEEvNT_6ParamsE,"",@"SHT_CUDA_INFO"
	.sectionflags	@""
	.align	4


	//----- nvinfo : EIATTR_CUDA_API_VERSION
	.align		4
        /*0000*/ 	.byte	0x04, 0x37
        /*0002*/ 	.short	(.L_828 - .L_827)
.L_827:
        /*0004*/ 	.word	0x00000082


	//----- nvinfo : EIATTR_KPARAM_INFO
	.align		4
.L_828:
        /*0008*/ 	.byte	0x04, 0x17
        /*000a*/ 	.short	(.L_830 - .L_829)
.L_829:
        /*000c*/ 	.word	0x00000000
        /*0010*/ 	.short	0x0000
        /*0012*/ 	.short	0x0000
        /*0014*/ 	.byte	0x00, 0xf0, 0x41, 0x0a


	//----- nvinfo : EIATTR_SPARSE_MMA_MASK
	.align		4
.L_830:
        /*0018*/ 	.byte	0x03, 0x50
        /*001a*/ 	.short	0x0000


	//----- nvinfo : EIATTR_MAXREG_COUNT
	.align		4
        /*001c*/ 	.byte	0x03, 0x1b
        /*001e*/ 	.short	0x00ff


	//----- nvinfo : EIATTR_MERCURY_ISA_VERSION
	.align		4
        /*0020*/ 	.byte	0x03, 0x5f
        /*0022*/ 	.short	0x0101


	//----- nvinfo : EIATTR_EXIT_INSTR_OFFSETS
	.align		4
        /*0024*/ 	.byte	0x04, 0x1c
        /*0026*/ 	.short	(.L_832 - .L_831)


	//   ....[0]....
.L_831:
        /*0028*/ 	.word	0x00000010


	//----- nvinfo : EIATTR_MAX_THREADS
	.align		4
.L_832:
        /*002c*/ 	.byte	0x04, 0x05
        /*002e*/ 	.short	(.L_834 - .L_833)
.L_833:
        /*0030*/ 	.word	0x00000100
        /*0034*/ 	.word	0x00000001
        /*0038*/ 	.word	0x00000001


	//----- nvinfo : EIATTR_CBANK_PARAM_SIZE
	.align		4
.L_834:
        /*003c*/ 	.byte	0x03, 0x19
        /*003e*/ 	.short	0x0290


	//----- nvinfo : EIATTR_PARAM_CBANK
	.align		4
        /*0040*/ 	.byte	0x04, 0x0a
        /*0042*/ 	.short	(.L_836 - .L_835)
	.align		4
.L_835:
        /*0044*/ 	.word	index@(.nv.constant0._ZN7cutlass13device_kernelIN5flash19enable_sm80_to_sm89INS1_16FlashAttnBwdSm80INS1_25CollectiveMainloopBwdSm80ILi2ELi1EN4cute5tupleIJNS5_1CILi64EEENS7_ILi80EEENS7_ILi192EEEEEENS_10bfloat16_tEfNS_4arch4Sm80ELb1ELb0ELb0ELb0ELb0ELb0ELb1ELb0ELi2ELi4ELi2ELi2ELb0EEENS1_24CollectiveEpilogueBwdGQAISB_fSE_Li256ELb0ELb0EEENS1_25SingleTileBwdLPTSchedulerILb0ELi80ELb0EEEEEEEEEvNT_6ParamsE)
        /*0048*/ 	.short	0x0210
        /*004a*/ 	.short	0x0290


	//----- nvinfo : EIATTR_SW_WAR
	.align		4
.L_836:
        /*004c*/ 	.byte	0x04, 0x36
        /*004e*/ 	.short	(.L_838 - .L_837)
.L_837:
        /*0050*/ 	.word	0x00000008
.L_838:


//--------------------- .nv.info._ZN7cutlass13device_kernelIN5flash19enable_sm80_to_sm89INS1_16FlashAttnBwdSm80INS1_25CollectiveMainloopBwdSm80ILi2ELi1EN4cute5tupleIJNS5_1CILi64EEENS7_ILi80EEENS7_ILi192EEEEEENS_10bfloat16_tEfNS_4arch4Sm80ELb1ELb0ELb0ELb0ELb1ELb0ELb1ELb0ELi2ELi4ELi2ELi2ELb0EEENS1_24CollectiveEpilogueBwdGQAISB_fSE_Li256ELb0ELb1EEENS1_25SingleTileBwdLPTSchedulerILb0ELi80ELb1EEEEEEEEEvNT_6ParamsE --------------------------
	.section	.nv.info._ZN7cutlass13device_kernelIN5flash19enable_sm80_to_sm89INS1_16FlashAttnBwdSm80INS1_25CollectiveMainloopBwdSm80ILi2ELi1EN4cute5tupleIJNS5_1CILi64EEENS7_ILi80EEENS7_ILi192EEEEEENS_10bfloat16_tEfNS_4arch4Sm80ELb1ELb0ELb0ELb0ELb1ELb0ELb1ELb0ELi2ELi4ELi2ELi2ELb0EEENS1_24CollectiveEpilogueBwdGQAISB_fSE_Li256ELb0ELb1EEENS1_25SingleTileBwdLPTSchedulerILb0ELi80ELb1EEEEEEEEEvNT_6ParamsE,"",@"SHT_CUDA_INFO"
	.sectionflags	@""
	.align	4


	//----- nvinfo : EIATTR_CUDA_API_VERSION
	.align		4
        /*0000*/ 	.byte	0x04, 0x37
        /*0002*/ 	.short	(.L_840 - .L_839)
.L_839:
        /*0004*/ 	.word	0x00000082


	//----- nvinfo : EIATTR_KPARAM_INFO
	.align		4
.L_840:
        /*0008*/ 	.byte	0x04, 0x17
        /*000a*/ 	.short	(.L_842 - .L_841)
.L_841:
        /*000c*/ 	.word	0x00000000
        /*0010*/ 	.short	0x0000
        /*0012*/ 	.short	0x0000
        /*0014*/ 	.byte	0x00, 0xf0, 0x41, 0x0a


	//----- nvinfo : EIATTR_SPARSE_MMA_MASK
	.align		4
.L_842:
        /*0018*/ 	.byte	0x03, 0x50
        /*001a*/ 	.short	0x0000


	//----- nvinfo : EIATTR_MAXREG_COUNT
	.align		4
        /*001c*/ 	.byte	0x03, 0x1b
        /*001e*/ 	.short	0x00ff


	//----- nvinfo : EIATTR_MERCURY_ISA_VERSION
	.align		4
        /*0020*/ 	.byte	0x03, 0x5f
        /*0022*/ 	.short	0x0101


	//----- nvinfo : EIATTR_EXIT_INSTR_OFFSETS
	.align		4
        /*0024*/ 	.byte	0x04, 0x1c
        /*0026*/ 	.short	(.L_844 - .L_843)


	//   ....[0]....
.L_843:
        /*0028*/ 	.word	0x00000010


	//----- nvinfo : EIATTR_MAX_THREADS
	.align		4
.L_844:
        /*002c*/ 	.byte	0x04, 0x05
        /*002e*/ 	.short	(.L_846 - .L_845)
.L_845:
        /*0030*/ 	.word	0x00000100
        /*0034*/ 	.word	0x00000001
        /*0038*/ 	.word	0x00000001


	//----- nvinfo : EIATTR_CBANK_PARAM_SIZE
	.align		4
.L_846:
        /*003c*/ 	.byte	0x03, 0x19
        /*003e*/ 	.short	0x0290


	//----- nvinfo : EIATTR_PARAM_CBANK
	.align		4
        /*0040*/ 	.byte	0x04, 0x0a
        /*0042*/ 	.short	(.L_848 - .L_847)
	.align		4
.L_847:
        /*0044*/ 	.word	index@(.nv.constant0._ZN7cutlass13device_kernelIN5flash19enable_sm80_to_sm89INS1_16FlashAttnBwdSm80INS1_25CollectiveMainloopBwdSm80ILi2ELi1EN4cute5tupleIJNS5_1CILi64EEENS7_ILi80EEENS7_ILi192EEEEEENS_10bfloat16_tEfNS_4arch4Sm80ELb1ELb0ELb0ELb0ELb1ELb0ELb1ELb0ELi2ELi4ELi2ELi2ELb0EEENS1_24CollectiveEpilogueBwdGQAISB_fSE_Li256ELb0ELb1EEENS1_25SingleTileBwdLPTSchedulerILb0ELi80ELb1EEEEEEEEEvNT_6ParamsE)
        /*0048*/ 	.short	0x0210
        /*004a*/ 	.short	0x0290


	//----- nvinfo : EIATTR_SW_WAR
	.align		4
.L_848:
        /*004c*/ 	.byte	0x04, 0x36
        /*004e*/ 	.short	(.L_850 - .L_849)
.L_849:
        /*0050*/ 	.word	0x00000008
.L_850:


//--------------------- .nv.info._ZN7cutlass13device_kernelIN5flash22FlashAttnBwdPreprocessIN4cute5tupleIJNS3_1CILi64EEENS5_ILi192EEEEEENS_10bfloat16_tEfNS_4arch4Sm80ELb1ELb0EEEEEvNT_6ParamsE --------------------------
	.section	.nv.info._ZN7cutlass13device_kernelIN5flash22FlashAttnBwdPreprocessIN4cute5tupleIJNS3_1CILi64EEENS5_ILi192EEEEEENS_10bfloat16_tEfNS_4arch4Sm80ELb1ELb0EEEEEvNT_6ParamsE,"",@"SHT_CUDA_INFO"
	.sectionflags	@""
	.align	4


	//----- nvinfo : EIATTR_CUDA_API_VERSION
	.align		4
        /*0000*/ 	.byte	0x04, 0x37
        /*0002*/ 	.short	(.L_852 - .L_851)
.L_851:
        /*0004*/ 	.word	0x00000082


	//----- nvinfo : EIATTR_KPARAM_INFO
	.align		4
.L_852:
        /*0008*/ 	.byte	0x04, 0x17
        /*000a*/ 	.short	(.L_854 - .L_853)
.L_853:
        /*000c*/ 	.word	0x00000000
        /*0010*/ 	.short	0x0000
        /*0012*/ 	.short	0x0000
        /*0014*/ 	.byte	0x00, 0xf0, 0xc1, 0x03


	//----- nvinfo : EIATTR_SPARSE_MMA_MASK
	.align		4
.L_854:
        /*0018*/ 	.byte	0x03, 0x50
        /*001a*/ 	.short	0x0000


	//----- nvinfo : EIATTR_MAXREG_COUNT
	.align		4
        /*001c*/ 	.byte	0x03, 0x1b
        /*001e*/ 	.short	0x0080


	//----- nvinfo : EIATTR_MERCURY_ISA_VERSION
	.align		4
        /*0020*/ 	.byte	0x03, 0x5f
        /*0022*/ 	.short	0x0101


	//----- nvinfo : EIATTR_COOP_GROUP_MASK_REGIDS
	.align		4
        /*0024*/ 	.byte	0x04, 0x29
        /*0026*/ 	.short	(.L_856 - .L_855)


	//   ....[0]....
.L_855:
        /*0028*/ 	.word	0xffffffff


	//   ....[1]....
        /*002c*/ 	.word	0xffffffff


	//   ....[2]....
        /*0030*/ 	.word	0xffffffff


	//   ....[3]....
        /*0034*/ 	.word	0xffffffff


	//   ....[4]....
        /*0038*/ 	.word	0xffffffff


	//   ....[5]....
        /*003c*/ 	.word	0xffffffff


	//----- nvinfo : EIATTR_COOP_GROUP_INSTR_OFFSETS
	.align		4
.L_856:
        /*0040*/ 	.byte	0x04, 0x28
        /*0042*/ 	.short	(.L_858 - .L_857)


	//   ....[0]....
.L_857:
        /*0044*/ 	.word	0x000015d0


	//   ....[1]....
        /*0048*/ 	.word	0x000015e0


	//   ....[2]....
        /*004c*/ 	.word	0x00001610


	//   ....[3]....
        /*0050*/ 	.word	0x00001620


	//   ....[4]....
        /*0054*/ 	.word	0x00001650


	//   ....[5]....
        /*0058*/ 	.word	0x00001660


	//----- nvinfo : EIATTR_EXIT_INSTR_OFFSETS
	.align		4
.L_858:
        /*005c*/ 	.byte	0x04, 0x1c
        /*005e*/ 	.short	(.L_860 - .L_859)


	//   ....[0]....
.L_859:
        /*0060*/ 	.word	0x00001be0


	//   ....[1]....
        /*0064*/ 	.word	0x00001c60


	//----- nvinfo : EIATTR_MAX_THREADS
	.align		4
.L_860:
        /*0068*/ 	.byte	0x04, 0x05
        /*006a*/ 	.short	(.L_862 - .L_861)
.L_861:
        /*006c*/ 	.word	0x00000100
        /*0070*/ 	.word	0x00000001
        /*0074*/ 	.word	0x00000001


	//----- nvinfo : EIATTR_CRS_STACK_SIZE
	.align		4
.L_862:
        /*0078*/ 	.byte	0x04, 0x1e
        /*007a*/ 	.short	(.L_864 - .L_863)
.L_863:
        /*007c*/ 	.word	0x00000000


	//----- nvinfo : EIATTR_CBANK_PARAM_SIZE
	.align		4
.L_864:
        /*0080*/ 	.byte	0x03, 0x19
        /*0082*/ 	.short	0x00f0


	//----- nvinfo : EIATTR_PARAM_CBANK
	.align		4
        /*0084*/ 	.byte	0x04, 0x0a
        /*0086*/ 	.short	(.L_866 - .L_865)
	.align		4
.L_865:
        /*0088*/ 	.word	index@(.nv.constant0._ZN7cutlass13device_kernelIN5flash22FlashAttnBwdPreprocessIN4cute5tupleIJNS3_1CILi64EEENS5_ILi192EEEEEENS_10bfloat16_tEfNS_4arch4Sm80ELb1ELb0EEEEEvNT_6ParamsE)
        /*008c*/ 	.short	0x0210
        /*008e*/ 	.short	0x00f0


	//----- nvinfo : EIATTR_SW_WAR
	.align		4
.L_866:
        /*0090*/ 	.byte	0x04, 0x36
        /*0092*/ 	.short	(.L_868 - .L_867)
.L_867:
        /*0094*/ 	.word	0x00000008
.L_868:


//--------------------- .nv.info._ZN7cutlass13device_kernelIN5flash19enable_sm80_to_sm89INS1_16FlashAttnBwdSm80INS1_25CollectiveMainloopBwdSm80ILi2ELi1EN4cute5tupleIJNS5_1CILi64EEENS7_ILi80EEENS7_ILi192EEEEEENS_10bfloat16_tEfNS_4arch4Sm80ELb1ELb0ELb0ELb1ELb0ELb0ELb1ELb0ELi2ELi4ELi2ELi2ELb0EEENS1_21CollectiveEpilogueBwdISB_SC_SE_Li256ELb1ELb1ELi4EEENS1_25SingleTileBwdLPTSchedulerILb1ELi80ELb0EEEEEEEEEvNT_6ParamsE --------------------------
	.section	.nv.info._ZN7cutlass13device_kernelIN5flash19enable_sm80_to_sm89INS1_16FlashAttnBwdSm80INS1_25CollectiveMainloopBwdSm80ILi2ELi1EN4cute5tupleIJNS5_1CILi64EEENS7_ILi80EEENS7_ILi192EEEEEENS_10bfloat16_tEfNS_4arch4Sm80ELb1ELb0ELb0ELb1ELb0ELb0ELb1ELb0ELi2ELi4ELi2ELi2ELb0EEENS1_21CollectiveEpilogueBwdISB_SC_SE_Li256ELb1ELb1ELi4EEENS1_25SingleTileBwdLPTSchedulerILb1ELi80ELb0EEEEEEEEEvNT_6ParamsE,"",@"SHT_CUDA_INFO"
	.sectionflags	@""
	.align	4


	//----- nvinfo : EIATTR_CUDA_API_VERSION
	.align		4
        /*0000*/ 	.byte	0x04, 0x37
        /*0002*/ 	.short	(.L_870 - .L_869)
.L_869:
        /*0004*/ 	.word	0x00000082


	//----- nvinfo : EIATTR_KPARAM_INFO
	.align		4
.L_870:
        /*0008*/ 	.byte	0x04, 0x17
        /*000a*/ 	.short	(.L_872 - .L_871)
.L_871:
        /*000c*/ 	.word	0x00000000
        /*0010*/ 	.short	0x0000
        /*0012*/ 	.short	0x0000
        /*0014*/ 	.byte	0x00, 0xf0, 0x21, 0x0a


	//----- nvinfo : EIATTR_SPARSE_MMA_MASK
	.align		4
.L_872:
        /*0018*/ 	.byte	0x03, 0x50
        /*001a*/ 	.short	0x0000


	//----- nvinfo : EIATTR_MAXREG_COUNT
	.align		4
        /*001c*/ 	.byte	0x03, 0x1b
        /*001e*/ 	.short	0x00ff


	//----- nvinfo : EIATTR_MERCURY_ISA_VERSION
	.align		4
        /*0020*/ 	.byte	0x03, 0x5f
        /*0022*/ 	.short	0x0101


	//----- nvinfo : EIATTR_EXIT_INSTR_OFFSETS
	.align		4
        /*0024*/ 	.byte	0x04, 0x1c
        /*0026*/ 	.short	(.L_874 - .L_873)


	//   ....[0]....
.L_873:
        /*0028*/ 	.word	0x00000010


	//----- nvinfo : EIATTR_MAX_THREADS
	.align		4
.L_874:
        /*002c*/ 	.byte	0x04, 0x05
        /*002e*/ 	.short	(.L_876 - .L_875)
.L_875:
        /*0030*/ 	.word	0x00000100
        /*0034*/ 	.word	0x00000001
        /*0038*/ 	.word	0x00000001


	//----- nvinfo : EIATTR_CBANK_PARAM_SIZE
	.align		4
.L_876:
        /*003c*/ 	.byte	0x03, 0x19
        /*003e*/ 	.short	0x0288


	//----- nvinfo : EIATTR_PARAM_CBANK
	.align		4
        /*0040*/ 	.byte	0x04, 0x0a
        /*0042*/ 	.short	(.L_878 - .L_877)
	.align		4
.L_877:
        /*0044*/ 	.word	index@(.nv.constant0._ZN7cutlass13device_kernelIN5flash19enable_sm80_to_sm89INS1_16FlashAttnBwdSm80INS1_25CollectiveMainloopBwdSm80ILi2ELi1EN4cute5tupleIJNS5_1CILi64EEENS7_ILi80EEENS7_ILi192EEEEEENS_10bfloat16_tEfNS_4arch4Sm80ELb1ELb0ELb0ELb1ELb0ELb0ELb1ELb0ELi2ELi4ELi2ELi2ELb0EEENS1_21CollectiveEpilogueBwdISB_SC_SE_Li256ELb1ELb1ELi4EEENS1_25SingleTileBwdLPTSchedulerILb1ELi80ELb0EEEEEEEEEvNT_6ParamsE)
        /*0048*/ 	.short	0x0210
        /*004a*/ 	.short	0x0288


	//----- nvinfo : EIATTR_SW_WAR
	.align		4
.L_878:
        /*004c*/ 	.byte	0x04, 0x36
        /*004e*/ 	.short	(.L_880 - .L_879)
.L_879:
        /*0050*/ 	.word	0x00000008
.L_880:


//--------------------- .nv.info._ZN7cutlass13device_kernelIN5flash19enable_sm80_to_sm89INS1_16FlashAttnBwdSm80INS1_25CollectiveMainloopBwdSm80ILi2ELi1EN4cute5tupleIJNS5_1CILi64EEENS7_ILi80EEENS7_ILi192EEEEEENS_10bfloat16_tEfNS_4arch4Sm80ELb1ELb0ELb0ELb1ELb1ELb0ELb1ELb0ELi2ELi4ELi2ELi2ELb0EEENS1_21CollectiveEpilogueBwdISB_SC_SE_Li256ELb1ELb1ELi4EEENS1_25SingleTileBwdLPTSchedulerILb1ELi80ELb1EEEEEEEEEvNT_6ParamsE --------------------------
	.section	.nv.info._ZN7cutlass13device_kernelIN5flash19enable_sm80_to_sm89INS1_16FlashAttnBwdSm80INS1_25CollectiveMainloopBwdSm80ILi2ELi1EN4cute5tupleIJNS5_1CILi64EEENS7_ILi80EEENS7_ILi192EEEEEENS_10bfloat16_tEfNS_4arch4Sm80ELb1ELb0ELb0ELb1ELb1ELb0ELb1ELb0ELi2ELi4ELi2ELi2ELb0EEENS1_21CollectiveEpilogueBwdISB_SC_SE_Li256ELb1ELb1ELi4EEENS1_25SingleTileBwdLPTSchedulerILb1ELi80ELb1EEEEEEEEEvNT_6ParamsE,"",@"SHT_CUDA_INFO"
	.sectionflags	@""
	.align	4


	//----- nvinfo : EIATTR_CUDA_API_VERSION
	.align		4
        /*0000*/ 	.byte	0x04, 0x37
        /*0002*/ 	.short	(.L_882 - .L_881)
.L_881:
        /*0004*/ 	.word	0x00000082


	//----- nvinfo : EIATTR_KPARAM_INFO
	.align		4
.L_882:
        /*0008*/ 	.byte	0x04, 0x17
        /*000a*/ 	.short	(.L_884 - .L_883)
.L_883:
        /*000c*/ 	.word	0x00000000
        /*0010*/ 	.short	0x0000
        /*0012*/ 	.short	0x0000
        /*0014*/ 	.byte	0x00, 0xf0, 0x21, 0x0a


	//----- nvinfo : EIATTR_SPARSE_MMA_MASK
	.align		4
.L_884:
        /*0018*/ 	.byte	0x03, 0x50
        /*001a*/ 	.short	0x0000


	//----- nvinfo : EIATTR_MAXREG_COUNT
	.align		4
        /*001c*/ 	.byte	0x03, 0x1b
        /*001e*/ 	.short	0x00ff


	//----- nvinfo : EIATTR_MERCURY_ISA_VERSION
	.align		4
        /*0020*/ 	.byte	0x03, 0x5f
        /*0022*/ 	.short	0x0101


	//----- nvinfo : EIATTR_EXIT_INSTR_OFFSETS
	.align		4
        /*0024*/ 	.byte	0x04, 0x1c
        /*0026*/ 	.short	(.L_886 - .L_885)


	//   ....[0]....
.L_885:
        /*0028*/ 	.word	0x00000010


	//----- nvinfo : EIATTR_MAX_THREADS
	.align		4
.L_886:
        /*002c*/ 	.byte	0x04, 0x05
        /*002e*/ 	.short	(.L_888 - .L_887)
.L_887:
        /*0030*/ 	.word	0x00000100
        /*0034*/ 	.word	0x00000001
        /*0038*/ 	.word	0x00000001


	//----- nvinfo : EIATTR_CBANK_PARAM_SIZE
	.align		4
.L_888:
        /*003c*/ 	.byte	0x03, 0x19
        /*003e*/ 	.short	0x0288


	//----- nvinfo : EIATTR_PARAM_CBANK
	.align		4
        /*0040*/ 	.byte	0x04, 0x0a
        /*0042*/ 	.short	(.L_890 - .L_889)
	.align		4
.L_889:
        /*0044*/ 	.word	index@(.nv.constant0._ZN7cutlass13device_kernelIN5flash19enable_sm80_to_sm89INS1_16FlashAttnBwdSm80INS1_25CollectiveMainloopBwdSm80ILi2ELi1EN4cute5tupleIJNS5_1CILi64EEENS7_ILi80EEENS7_ILi192EEEEEENS_10bfloat16_tEfNS_4arch4Sm80ELb1ELb0ELb0ELb1ELb1ELb0ELb1ELb0ELi2ELi4ELi2ELi2ELb0EEENS1_21CollectiveEpilogueBwdISB_SC_SE_Li256ELb1ELb1ELi4EEENS1_25SingleTileBwdLPTSchedulerILb1ELi80ELb1EEEEEEEEEvNT_6ParamsE)
        /*0048*/ 	.short	0x0210
        /*004a*/ 	.short	0x0288


	//----- nvinfo : EIATTR_SW_WAR
	.align		4
.L_890:
        /*004c*/ 	.byte	0x04, 0x36
        /*004e*/ 	.short	(.L_892 - .L_891)
.L_891:
        /*0050*/ 	.word	0x00000008
.L_892:


//--------------------- .nv.info._ZN7cutlass13device_kernelIN5flash19enable_sm80_to_sm89INS1_16FlashAttnBwdSm80INS1_25CollectiveMainloopBwdSm80ILi2ELi1EN4cute5tupleIJNS5_1CILi64EEENS7_ILi80EEENS7_ILi192EEEEEENS_10bfloat16_tEfNS_4arch4Sm80ELb1ELb0ELb0ELb1ELb0ELb0ELb1ELb0ELi2ELi4ELi2ELi2ELb0EEENS1_24CollectiveEpilogueBwdGQAISB_fSE_Li256ELb1ELb0EEENS1_25SingleTileBwdLPTSchedulerILb1ELi80ELb0EEEEEEEEEvNT_6ParamsE --------------------------
	.section	.nv.info._ZN7cutlass13device_kernelIN5flash19enable_sm80_to_sm89INS1_16FlashAttnBwdSm80INS1_25CollectiveMainloopBwdSm80ILi2ELi1EN4cute5tupleIJNS5_1CILi64EEENS7_ILi80EEENS7_ILi192EEEEEENS_10bfloat16_tEfNS_4arch4Sm80ELb1ELb0ELb0ELb1ELb0ELb0ELb1ELb0ELi2ELi4ELi2ELi2ELb0EEENS1_24CollectiveEpilogueBwdGQAISB_fSE_Li256ELb1ELb0EEENS1_25SingleTileBwdLPTSchedulerILb1ELi80ELb0EEEEEEEEEvNT_6ParamsE,"",@"SHT_CUDA_INFO"
	.sectionflags	@""
	.align	4


	//----- nvinfo : EIATTR_CUDA_API_VERSION
	.align		4
        /*0000*/ 	.byte	0x04, 0x37
        /*0002*/ 	.short	(.L_894 - .L_893)
.L_893:
        /*0004*/ 	.word	0x00000082


	//----- nvinfo : EIATTR_KPARAM_INFO
	.align		4
.L_894:
        /*0008*/ 	.byte	0x04, 0x17
        /*000a*/ 	.short	(.L_896 - .L_895)
.L_895:
        /*000c*/ 	.word	0x00000000
        /*0010*/ 	.short	0x0000
        /*0012*/ 	.short	0x0000
        /*0014*/ 	.byte	0x00, 0xf0, 0x41, 0x0a


	//----- nvinfo : EIATTR_SPARSE_MMA_MASK
	.align		4
.L_896:
        /*0018*/ 	.byte	0x03, 0x50
        /*001a*/ 	.short	0x0000


	//----- nvinfo : EIATTR_MAXREG_COUNT
	.align		4
        /*001c*/ 	.byte	0x03, 0x1b
        /*001e*/ 	.short	0x00ff


	//----- nvinfo : EIATTR_MERCURY_ISA_VERSION
	.align		4
        /*0020*/ 	.byte	0x03, 0x5f
        /*0022*/ 	.short	0x0101


	//----- nvinfo : EIATTR_EXIT_INSTR_OFFSETS
	.align		4
        /*0024*/ 	.byte	0x04, 0x1c
        /*0026*/ 	.short	(.L_898 - .L_897)


	//   ....[0]....
.L_897:
        /*0028*/ 	.word	0x00000010


	//----- nvinfo : EIATTR_MAX_THREADS
	.align		4
.L_898:
        /*002c*/ 	.byte	0x04, 0x05
        /*002e*/ 	.short	(.L_900 - .L_899)
.L_899:
        /*0030*/ 	.word	0x00000100
        /*0034*/ 	.word	0x00000001
        /*0038*/ 	.word	0x00000001


	//----- nvinfo : EIATTR_CBANK_PARAM_SIZE
	.align		4
.L_900:
        /*003c*/ 	.byte	0x03, 0x19
        /*003e*/ 	.short	0x0290


	//----- nvinfo : EIATTR_PARAM_CBANK
	.align		4
        /*0040*/ 	.byte	0x04, 0x0a
        /*0042*/ 	.short	(.L_902 - .L_901)
	.align		4
.L_901:
        /*0044*/ 	.word	index@(.nv.constant0._ZN7cutlass13device_kernelIN5flash19enable_sm80_to_sm89INS1_16FlashAttnBwdSm80INS1_25CollectiveMainloopBwdSm80ILi2ELi1EN4cute5tupleIJNS5_1CILi64EEENS7_ILi80EEENS7_ILi192EEEEEENS_10bfloat16_tEfNS_4arch4Sm80ELb1ELb0ELb0ELb1ELb0ELb0ELb1ELb0ELi2ELi4ELi2ELi2ELb0EEENS1_24CollectiveEpilogueBwdGQAISB_fSE_Li256ELb1ELb0EEENS1_25SingleTileBwdLPTSchedulerILb1ELi80ELb0EEEEEEEEEvNT_6ParamsE)
        /*0048*/ 	.short	0x0210
        /*004a*/ 	.short	0x0290


	//----- nvinfo : EIATTR_SW_WAR
	.align		4
.L_902:
        /*004c*/ 	.byte	0x04, 0x36
        /*004e*/ 	.short	(.L_904 - .L_903)
.L_903:
        /*0050*/ 	.word	0x00000008
.L_904:


//--------------------- .nv.info._ZN7cutlass13device_kernelIN5flash32FlashAttnBwdPostprocessConvertdQIN4cute5tupleIJNS3_1CILi80EEENS5_ILi192EEEEEENS_10bfloat16_tEfNS_4arch4Sm80ELi256ENS3_8TiledMMAINS3_8MMA_AtomIJNS3_30SM80_16x8x16_F32BF16BF16F32_TNEEEENS3_6LayoutINS4_IJNS5_ILi4EEENS5_ILi2EEENS5_ILi1EEEEEENS4_IJSJ_SH_NS5_ILi0EEEEEEEENS4_IJNS5_ILi64EEENS5_ILi16EEESP_EEEEELb1EEEEEvNT_6ParamsE --------------------------
	.section	.nv.info._ZN7cutlass13device_kernelIN5flash32FlashAttnBwdPostprocessConvertdQIN4cute5tupleIJNS3_1CILi80EEENS5_ILi192EEEEEENS_10bfloat16_tEfNS_4arch4Sm80ELi256ENS3_8TiledMMAINS3_8MMA_AtomIJNS3_30SM80_16x8x16_F32BF16BF16F32_TNEEEENS3_6LayoutINS4_IJNS5_ILi4EEENS5_ILi2EEENS5_ILi1EEEEEENS4_IJSJ_SH_NS5_ILi0EEEEEEEENS4_IJNS5_ILi64EEENS5_ILi16EEESP_EEEEELb1EEEEEvNT_6ParamsE,"",@"SHT_CUDA_INFO"
	.sectionflags	@""
	.align	4


	//----- nvinfo : EIATTR_CUDA_API_VERSION
	.align		4
        /*0000*/ 	.byte	0x04, 0x37
        /*0002*/ 	.short	(.L_906 - .L_905)
.L_905:
        /*0004*/ 	.word	0x00000082


	//----- nvinfo : EIATTR_KPARAM_INFO
	.align		4
.L_906:
        /*0008*/ 	.byte	0x04, 0x17
        /*000a*/ 	.short	(.L_908 - .L_907)
.L_907:
        /*000c*/ 	.word	0x00000000
        /*0010*/ 	.short	0x0000
        /*0012*/ 	.short	0x0000
        /*0014*/ 	.byte	0x00, 0xf0, 0xc1, 0x01


	//----- nvinfo : EIATTR_SPARSE_MMA_MASK
	.align		4
.L_908:
        /*0018*/ 	.byte	0x03, 0x50
        /*001a*/ 	.short	0x0000


	//----- nvinfo : EIATTR_MAXREG_COUNT
	.align		4
        /*001c*/ 	.byte	0x03, 0x1b
        /*001e*/ 	.short	0x0080


	//----- nvinfo : EIATTR_NUM_BARRIERS
	.align		4
        /*0020*/ 	.byte	0x02, 0x4c
        /*0022*/ 	.byte	0x01
	.zero		1


	//----- nvinfo : EIATTR_MERCURY_ISA_VERSION
	.align		4
        /*0024*/ 	.byte	0x03, 0x5f
        /*0026*/ 	.short	0x0101


	//----- nvinfo : EIATTR_EXIT_INSTR_OFFSETS
	.align		4
        /*0028*/ 	.byte	0x04, 0x1c
        /*002a*/ 	.short	(.L_910 - .L_909)


	//   ....[0]....
.L_909:
        /*002c*/ 	.word	0x000001d0


	//   ....[1]....
        /*0030*/ 	.word	0x00001f20


	//   ....[2]....
        /*0034*/ 	.word	0x000021a0


	//   ....[3]....
        /*0038*/ 	.word	0x000021c0


	//----- nvinfo : EIATTR_MAX_THREADS
	.align		4
.L_910:
        /*003c*/ 	.byte	0x04, 0x05
        /*003e*/ 	.short	(.L_912 - .L_911)
.L_911:
        /*0040*/ 	.word	0x00000100
        /*0044*/ 	.word	0x00000001
        /*0048*/ 	.word	0x00000001


	//----- nvinfo : EIATTR_CRS_STACK_SIZE
	.align		4
.L_912:
        /*004c*/ 	.byte	0x04, 0x1e
        /*004e*/ 	.short	(.L_914 - .L_913)
.L_913:
        /*0050*/ 	.word	0x00000000


	//----- nvinfo : EIATTR_CBANK_PARAM_SIZE
	.align		4
.L_914:
        /*0054*/ 	.byte	0x03, 0x19
        /*0056*/ 	.short	0x0070


	//----- nvinfo : EIATTR_PARAM_CBANK
	.align		4
        /*0058*/ 	.byte	0x04, 0x0a
        /*005a*/ 	.short	(.L_916 - .L_915)
	.align		4
.L_915:
        /*005c*/ 	.word	index@(.nv.constant0._ZN7cutlass13device_kernelIN5flash32FlashAttnBwdPostprocessConvertdQIN4cute5tupleIJNS3_1CILi80EEENS5_ILi192EEEEEENS_10bfloat16_tEfNS_4arch4Sm80ELi256ENS3_8TiledMMAINS3_8MMA_AtomIJNS3_30SM80_16x8x16_F32BF16BF16F32_TNEEEENS3_6LayoutINS4_IJNS5_ILi4EEENS5_ILi2EEENS5_ILi1EEEEEENS4_IJSJ_SH_NS5_ILi0EEEEEEEENS4_IJNS5_ILi64EEENS5_ILi16EEESP_EEEEELb1EEEEEvNT_6ParamsE)
        /*0060*/ 	.short	0x0210
        /*0062*/ 	.short	0x0070


	//----- nvinfo : EIATTR_SW_WAR
	.align		4
.L_916:
        /*0064*/ 	.byte	0x04, 0x36
        /*0066*/ 	.short	(.L_918 - .L_917)
.L_917:
        /*0068*/ 	.word	0x00000008
.L_918:


//--------------------- .nv.info._ZN7cutlass13device_kernelIN5flash32FlashAttnBwdPostprocessConvertdQIN4cute5tupleIJNS3_1CILi64EEENS5_ILi192EEEEEENS_10bfloat16_tEfNS_4arch4Sm80ELi256ENS3_8TiledMMAINS3_8MMA_AtomIJNS3_30SM80_16x8x16_F32BF16BF16F32_TNEEEENS3_6LayoutINS4_IJNS5_ILi2EEENS5_ILi4EEENS5_ILi1EEEEEENS4_IJSJ_SH_NS5_ILi0EEEEEEEENS4_IJNS5_ILi32EEES6_NS5_ILi16EEEEEEEELb0EEEEEvNT_6ParamsE --------------------------
	.section	.nv.info._ZN7cutlass13device_kernelIN5flash32FlashAttnBwdPostprocessConvertdQIN4cute5tupleIJNS3_1CILi64EEENS5_ILi192EEEEEENS_10bfloat16_tEfNS_4arch4Sm80ELi256ENS3_8TiledMMAINS3_8MMA_AtomIJNS3_30SM80_16x8x16_F32BF16BF16F32_TNEEEENS3_6LayoutINS4_IJNS5_ILi2EEENS5_ILi4EEENS5_ILi1EEEEEENS4_IJSJ_SH_NS5_ILi0EEEEEEEENS4_IJNS5_ILi32EEES6_NS5_ILi16EEEEEEEELb0EEEEEvNT_6ParamsE,"",@"SHT_CUDA_INFO"
	.sectionflags	@""
	.align	4


	//----- nvinfo : EIATTR_CUDA_API_VERSION
	.align		4
        /*0000*/ 	.byte	0x04, 0x37
        /*0002*/ 	.short	(.L_920 - .L_919)
.L_919:
        /*0004*/ 	.word	0x00000082


	//----- nvinfo : EIATTR_KPARAM_INFO
	.align		4
.L_920:
        /*0008*/ 	.byte	0x04, 0x17
        /*000a*/ 	.short	(.L_922 - .L_921)
.L_921:
        /*000c*/ 	.word	0x00000000
        /*0010*/ 	.short	0x0000
        /*0012*/ 	.short	0x0000
        /*0014*/ 	.byte	0x00, 0xf0, 0xc1, 0x01


	//----- nvinfo : EIATTR_SPARSE_MMA_MASK
	.align		4
.L_922:
        /*0018*/ 	.byte	0x03, 0x50
        /*001a*/ 	.short	0x0000


	//----- nvinfo : EIATTR_MAXREG_COUNT
	.align		4
        /*001c*/ 	.byte	0x03, 0x1b
        /*001e*/ 	.short	0x0080


	//----- nvinfo : EIATTR_NUM_BARRIERS
	.align		4
        /*0020*/ 	.byte	0x02, 0x4c
        /*0022*/ 	.byte	0x01
	.zero		1


	//----- nvinfo : EIATTR_MERCURY_ISA_VERSION
	.align		4
        /*0024*/ 	.byte	0x03, 0x5f
        /*0026*/ 	.short	0x0101


	//----- nvinfo : EIATTR_EXIT_INSTR_OFFSETS
	.align		4
        /*0028*/ 	.byte	0x04, 0x1c
        /*002a*/ 	.short	(.L_924 - .L_923)


	//   ....[0]....
.L_923:
        /*002c*/ 	.word	0x000001b0


	//   ....[1]....
        /*0030*/ 	.word	0x00001510


	//   ....[2]....
        /*0034*/ 	.word	0x00001700


	//   ....[3]....
        /*0038*/ 	.word	0x00001720


	//----- nvinfo : EIATTR_MAX_THREADS
	.align		4
.L_924:
        /*003c*/ 	.byte	0x04, 0x05
        /*003e*/ 	.short	(.L_926 - .L_925)
.L_925:
        /*0040*/ 	.word	0x00000100
        /*0044*/ 	.word	0x00000001
        /*0048*/ 	.word	0x00000001


	//----- nvinfo : EIATTR_CRS_STACK_SIZE
	.align		4
.L_926:
        /*004c*/ 	.byte	0x04, 0x1e
        /*004e*/ 	.short	(.L_928 - .L_927)
.L_927:
        /*0050*/ 	.word	0x00000000


	//----- nvinfo : EIATTR_CBANK_PARAM_SIZE
	.align		4
.L_928:
        /*0054*/ 	.byte	0x03, 0x19
        /*0056*/ 	.short	0x0070


	//----- nvinfo : EIATTR_PARAM_CBANK
	.align		4
        /*0058*/ 	.byte	0x04, 0x0a
        /*005a*/ 	.short	(.L_930 - .L_929)
	.align		4
.L_929:
        /*005c*/ 	.word	index@(.nv.constant0._ZN7cutlass13device_kernelIN5flash32FlashAttnBwdPostprocessConvertdQIN4cute5tupleIJNS3_1CILi64EEENS5_ILi192EEEEEENS_10bfloat16_tEfNS_4arch4Sm80ELi256ENS3_8TiledMMAINS3_8MMA_AtomIJNS3_30SM80_16x8x16_F32BF16BF16F32_TNEEEENS3_6LayoutINS4_IJNS5_ILi2EEENS5_ILi4EEENS5_ILi1EEEEEENS4_IJSJ_SH_NS5_ILi0EEEEEEEENS4_IJNS5_ILi32EEES6_NS5_ILi16EEEEEEEELb0EEEEEvNT_6ParamsE)
        /*0060*/ 	.short	0x0210
        /*0062*/ 	.short	0x0070


	//----- nvinfo : EIATTR_SW_WAR
	.align		4
.L_930:
        /*0064*/ 	.byte	0x04, 0x36
        /*0066*/ 	.short	(.L_932 - .L_931)
.L_931:
        /*0068*/ 	.word	0x00000008
.L_932:


//--------------------- .nv.info._ZN7cutlass13device_kernelIN5flash19enable_sm80_to_sm89INS1_16FlashAttnBwdSm80INS1_25CollectiveMainloopBwdSm80ILi2ELi1EN4cute5tupleIJNS5_1CILi64EEENS7_ILi80EEENS7_ILi192EEEEEENS_10bfloat16_tEfNS_4arch4Sm80ELb1ELb0ELb0ELb1ELb1ELb0ELb1ELb0ELi2ELi4ELi2ELi2ELb0EEENS1_24CollectiveEpilogueBwdGQAISB_fSE_Li256ELb1ELb1EEENS1_25SingleTileBwdLPTSchedulerILb1ELi80ELb1EEEEEEEEEvNT_6ParamsE --------------------------
	.section	.nv.info._ZN7cutlass13device_kernelIN5flash19enable_sm80_to_sm89INS1_16FlashAttnBwdSm80INS1_25CollectiveMainloopBwdSm80ILi2ELi1EN4cute5tupleIJNS5_1CILi64EEENS7_ILi80EEENS7_ILi192EEEEEENS_10bfloat16_tEfNS_4arch4Sm80ELb1ELb0ELb0ELb1ELb1ELb0ELb1ELb0ELi2ELi4ELi2ELi2ELb0EEENS1_24CollectiveEpilogueBwdGQAISB_fSE_Li256ELb1ELb1EEENS1_25SingleTileBwdLPTSchedulerILb1ELi80ELb1EEEEEEEEEvNT_6ParamsE,"",@"SHT_CUDA_INFO"
	.sectionflags	@""
	.align	4


	//----- nvinfo : EIATTR_CUDA_API_VERSION
	.align		4
        /*0000*/ 	.byte	0x04, 0x37
        /*0002*/ 	.short	(.L_934 - .L_933)
.L_933:
        /*0004*/ 	.word	0x00000082


	//----- nvinfo : EIATTR_KPARAM_INFO
	.align		4
.L_934:
        /*0008*/ 	.byte	0x04, 0x17
        /*000a*/ 	.short	(.L_936 - .L_935)
.L_935:
        /*000c*/ 	.word	0x00000000
        /*0010*/ 	.short	0x0000
        /*0012*/ 	.short	0x0000
        /*0014*/ 	.byte	0x00, 0xf0, 0x41, 0x0a


	//----- nvinfo : EIATTR_SPARSE_MMA_MASK
	.align		4
.L_936:
        /*0018*/ 	.byte	0x03, 0x50
        /*001a*/ 	.short	0x0000


	//----- nvinfo : EIATTR_MAXREG_COUNT
	.align		4
        /*001c*/ 	.byte	0x03, 0x1b
        /*001e*/ 	.short	0x00ff


	//----- nvinfo : EIATTR_MERCURY_ISA_VERSION
	.align		4
        /*0020*/ 	.byte	0x03, 0x5f
        /*0022*/ 	.short	0x0101


	//----- nvinfo : EIATTR_EXIT_INSTR_OFFSETS
	.align		4
        /*0024*/ 	.byte	0x04, 0x1c
        /*0026*/ 	.short	(.L_938 - .L_937)


	//   ....[0]....
.L_937:
        /*0028*/ 	.word	0x00000010


	//----- nvinfo : EIATTR_MAX_THREADS
	.align		4
.L_938:
        /*002c*/ 	.byte	0x04, 0x05
        /*002e*/ 	.short	(.L_940 - .L_939)
.L_939:
        /*0030*/ 	.word	0x00000100
        /*0034*/ 	.word	0x00000001
        /*0038*/ 	.word	0x00000001


	//----- nvinfo : EIATTR_CBANK_PARAM_SIZE
	.align		4
.L_940:
        /*003c*/ 	.byte	0x03, 0x19
        /*003e*/ 	.short	0x0290


	//----- nvinfo : EIATTR_PARAM_CBANK
	.align		4
        /*0040*/ 	.byte	0x04, 0x0a
        /*0042*/ 	.short	(.L_942 - .L_941)
	.align		4
.L_941:
        /*0044*/ 	.word	index@(.nv.constant0._ZN7cutlass13device_kernelIN5flash19enable_sm80_to_sm89INS1_16FlashAttnBwdSm80INS1_25CollectiveMainloopBwdSm80ILi2ELi1EN4cute5tupleIJNS5_1CILi64EEENS7_ILi80EEENS7_ILi192EEEEEENS_10bfloat16_tEfNS_4arch4Sm80ELb1ELb0ELb0ELb1ELb1ELb0ELb1ELb0ELi2ELi4ELi2ELi2ELb0EEENS1_24CollectiveEpilogueBwdGQAISB_fSE_Li256ELb1ELb1EEENS1_25SingleTileBwdLPTSchedulerILb1ELi80ELb1EEEEEEEEEvNT_6ParamsE)
        /*0048*/ 	.short	0x0210
        /*004a*/ 	.short	0x0290


	//----- nvinfo : EIATTR_SW_WAR
	.align		4
.L_942:
        /*004c*/ 	.byte	0x04, 0x36
        /*004e*/ 	.short	(.L_944 - .L_943)
.L_943:
        /*0050*/ 	.word	0x00000008
.L_944:


//--------------------- .nv.info._ZN7cutlass13device_kernelIN5flash22FlashAttnBwdPreprocessIN4cute5tupleIJNS3_1CILi64EEENS5_ILi192EEEEEENS_10bfloat16_tEfNS_4arch4Sm80ELb1ELb1EEEEEvNT_6ParamsE --------------------------
	.section	.nv.info._ZN7cutlass13device_kernelIN5flash22FlashAttnBwdPreprocessIN4cute5tupleIJNS3_1CILi64EEENS5_ILi192EEEEEENS_10bfloat16_tEfNS_4arch4Sm80ELb1ELb1EEEEEvNT_6ParamsE,"",@"SHT_CUDA_INFO"
	.sectionflags	@""
	.align	4


	//----- nvinfo : EIATTR_CUDA_API_VERSION
	.align		4
        /*0000*/ 	.byte	0x04, 0x37
        /*0002*/ 	.short	(.L_946 - .L_945)
.L_945:
        /*0004*/ 	.word	0x00000082


	//----- nvinfo : EIATTR_KPARAM_INFO
	.align		4
.L_946:
        /*0008*/ 	.byte	0x04, 0x17
        /*000a*/ 	.short	(.L_948 - .L_947)
.L_947:
        /*000c*/ 	.word	0x00000000
        /*0010*/ 	.short	0x0000
        /*0012*/ 	.short	0x0000
        /*0014*/ 	.byte	0x00, 0xf0, 0xc1, 0x03


	//----- nvinfo : EIATTR_SPARSE_MMA_MASK
	.align		4
.L_948:
        /*0018*/ 	.byte	0x03, 0x50
        /*001a*/ 	.short	0x0000


	//----- nvinfo : EIATTR_MAXREG_COUNT
	.align		4
        /*001c*/ 	.byte	0x03, 0x1b
        /*001e*/ 	.short	0x0080


	//----- nvinfo : EIATTR_MERCURY_ISA_VERSION
	.align		4
        /*0020*/ 	.byte	0x03, 0x5f
        /*0022*/ 	.short	0x0101


	//----- nvinfo : EIATTR_COOP_GROUP_MASK_REGIDS
	.align		4
        /*0024*/ 	.byte	0x04, 0x29
        /*0026*/ 	.short	(.L_950 - .L_949)


	//   ....[0]....
.L_949:
        /*0028*/ 	.word	0xffffffff


	//   ....[1]....
        /*002c*/ 	.word	0xffffffff


	//   ....[2]....
        /*0030*/ 	.word	0xffffffff


	//   ....[3]....
        /*0034*/ 	.word	0xffffffff


	//   ....[4]....
        /*0038*/ 	.word	0xffffffff


	//   ....[5]....
        /*003c*/ 	.word	0xffffffff


	//----- nvinfo : EIATTR_COOP_GROUP_INSTR_OFFSETS
	.align		4
.L_950:
        /*0040*/ 	.byte	0x04, 0x28
        /*0042*/ 	.short	(.L_952 - .L_951)


	//   ....[0]....
.L_951:
        /*0044*/ 	.word	0x00001b30


	//   ....[1]....
        /*0048*/ 	.word	0x00001b50


	//   ....[2]....
        /*004c*/ 	.word	0x00001ba0


	//   ....[3]....
        /*0050*/ 	.word	0x00001bd0


	//   ....[4]....
        /*0054*/ 	.word	0x00001c10


	//   ....[5]....
        /*0058*/ 	.word	0x00001c40


	//----- nvinfo : EIATTR_EXIT_INSTR_OFFSETS
	.align		4
.L_952:
        /*005c*/ 	.byte	0x04, 0x1c
        /*005e*/ 	.short	(.L_954 - .L_953)


	//   ....[0]....
.L_953:
        /*0060*/ 	.word	0x000001c0


	//   ....[1]....
        /*0064*/ 	.word	0x000021b0


	//   ....[2]....
        /*0068*/ 	.word	0x00002230


	//----- nvinfo : EIATTR_MAX_THREADS
	.align		4
.L_954:
        /*006c*/ 	.byte	0x04, 0x05
        /*006e*/ 	.short	(.L_956 - .L_955)
.L_955:
        /*0070*/ 	.word	0x00000100
        /*0074*/ 	.word	0x00000001
        /*0078*/ 	.word	0x00000001


	//----- nvinfo : EIATTR_CRS_STACK_SIZE
	.align		4
.L_956:
        /*007c*/ 	.byte	0x04, 0x1e
        /*007e*/ 	.short	(.L_958 - .L_957)
.L_957:
        /*0080*/ 	.word	0x00000000


	//----- nvinfo : EIATTR_CBANK_PARAM_SIZE
	.align		4
.L_958:
        /*0084*/ 	.byte	0x03, 0x19
        /*0086*/ 	.short	0x00f0


	//----- nvinfo : EIATTR_PARAM_CBANK
	.align		4
        /*0088*/ 	.byte	0x04, 0x0a
        /*008a*/ 	.short	(.L_960 - .L_959)
	.align		4
.L_959:
        /*008c*/ 	.word	index@(.nv.constant0._ZN7cutlass13device_kernelIN5flash22FlashAttnBwdPreprocessIN4cute5tupleIJNS3_1CILi64EEENS5_ILi192EEEEEENS_10bfloat16_tEfNS_4arch4Sm80ELb1ELb1EEEEEvNT_6ParamsE)
        /*0090*/ 	.short	0x0210
        /*0092*/ 	.short	0x00f0


	//----- nvinfo : EIATTR_SW_WAR
	.align		4
.L_960:
        /*0094*/ 	.byte	0x04, 0x36
        /*0096*/ 	.short	(.L_962 - .L_961)
.L_961:
        /*0098*/ 	.word	0x00000008
.L_962:


//--------------------- .nv.callgraph             --------------------------
	.section	.nv.callgraph,"",@"SHT_CUDA_CALLGRAPH"
	.align	4
	.sectionentsize	8
	.align		4
        /*0000*/ 	.word	0x00000000
	.align		4
        /*0004*/ 	.word	0xffffffff
	.align		4
        /*0008*/ 	.word	0x00000000
	.align		4
        /*000c*/ 	.word	0xfffffffe
	.align		4
        /*0010*/ 	.word	0x00000000
	.align		4
        /*0014*/ 	.word	0xfffffffd
	.align		4
        /*0018*/ 	.word	0x00000000
	.align		4
        /*001c*/ 	.word	0xfffffffc


//--------------------- .nv.constant4             --------------------------
	.section	.nv.constant4,"a",@progbits
	.align	8
	.align		8
.nv.constant4:
        /*0000*/ 	.dword	_ZN66_INTERNAL_2631af10_30_flash_bwd_hdim192_bf16_sm80_cu_49158569_28494cuda3std3__45__cpo5beginE
	.align		8
        /*0008*/ 	.dword	_ZN66_INTERNAL_2631af10_30_flash_bwd_hdim192_bf16_sm80_cu_49158569_28494cuda3std3__45__cpo3endE
	.align		8
        /*0010*/ 	.dword	_ZN66_INTERNAL_2631af10_30_flash_bwd_hdim192_bf16_sm80_cu_49158569_28494cuda3std3__45__cpo6cbeginE
	.align		8
        /*0018*/ 	.dword	_ZN66_INTERNAL_2631af10_30_flash_bwd_hdim192_bf16_sm80_cu_49158569_28494cuda3std3__45__cpo4cendE
	.align		8
        /*0020*/ 	.dword	_ZN66_INTERNAL_2631af10_30_flash_bwd_hdim192_bf16_sm80_cu_49158569_28494cuda3std3__468_GLOBAL__N__2631af10_30_flash_bwd_hdim192_bf16_sm80_cu_49158569_28496ignoreE
	.align		8
        /*0028*/ 	.dword	_ZN66_INTERNAL_2631af10_30_flash_bwd_hdim192_bf16_sm80_cu_49158569_28494cuda3std3__419piecewise_constructE
	.align		8
        /*0030*/ 	.dword	_ZN66_INTERNAL_2631af10_30_flash_bwd_hdim192_bf16_sm80_cu_49158569_28494cuda3std3__48in_placeE
	.align		8
        /*0038*/ 	.dword	_ZN66_INTERNAL_2631af10_30_flash_bwd_hdim192_bf16_sm80_cu_49158569_28494cuda3std6ranges3__45__cpo4swapE
	.align		8
        /*0040*/ 	.dword	_ZN66_INTERNAL_2631af10_30_flash_bwd_hdim192_bf16_sm80_cu_49158569_28494cuda3std6ranges3__45__cpo9iter_moveE
	.align		8
        /*0048*/ 	.dword	_ZN66_INTERNAL_2631af10_30_flash_bwd_hdim192_bf16_sm80_cu_49158569_28494cute7productE
	.align		8
        /*0050*/ 	.dword	_ZN66_INTERNAL_2631af10_30_flash_bwd_hdim192_bf16_sm80_cu_49158569_28494cute1_E


//--------------------- .text._ZN7cutlass13device_kernelIN5flash19enable_sm80_to_sm89INS1_16FlashAttnBwdSm80INS1_25CollectiveMainloopBwdSm80ILi1ELi1EN4cute5tupleIJNS5_1CILi64EEES8_NS7_ILi192EEEEEENS_10bfloat16_tEfNS_4arch4Sm80ELb0ELb0ELb0ELb0ELb0ELb0ELb0ELb0ELi2ELi2ELi2ELi2ELb1EEENS1_21CollectiveEpilogueBwdISA_SB_SD_Li256ELb0ELb0ELi4EEENS1_19SingleTileSchedulerILb0ELb0ELb0ELi64EEEEEEEEEvNT_6ParamsE --------------------------
	.section	.text._ZN7cutlass13device_kernelIN5flash19enable_sm80_to_sm89INS1_16FlashAttnBwdSm80INS1_25CollectiveMainloopBwdSm80ILi1ELi1EN4cute5tupleIJNS5_1CILi64EEES8_NS7_ILi192EEEEEENS_10bfloat16_tEfNS_4arch4Sm80ELb0ELb0ELb0ELb0ELb0ELb0ELb0ELb0ELi2ELi2ELi2ELi2ELb1EEENS1_21CollectiveEpilogueBwdISA_SB_SD_Li256ELb0ELb0ELi4EEENS1_19SingleTileSchedulerILb0ELb0ELb0ELi64EEEEEEEEEvNT_6ParamsE,"ax",@progbits
	.align	128
.text._ZN7cutlass13device_kernelIN5flash19enable_sm80_to_sm89INS1_16FlashAttnBwdSm80INS1_25CollectiveMainloopBwdSm80ILi1ELi1EN4cute5tupleIJNS5_1CILi64EEES8_NS7_ILi192EEEEEENS_10bfloat16_tEfNS_4arch4Sm80ELb0ELb0ELb0ELb0ELb0ELb0ELb0ELb0ELi2ELi2ELi2ELi2ELb1EEENS1_21CollectiveEpilogueBwdISA_SB_SD_Li256ELb0ELb0ELi4EEENS1_19SingleTileSchedulerILb0ELb0ELb0ELi64EEEEEEEEEvNT_6ParamsE:
        .type           _ZN7cutlass13device_kernelIN5flash19enable_sm80_to_sm89INS1_16FlashAttnBwdSm80INS1_25CollectiveMainloopBwdSm80ILi1ELi1EN4cute5tupleIJNS5_1CILi64EEES8_NS7_ILi192EEEEEENS_10bfloat16_tEfNS_4arch4Sm80ELb0ELb0ELb0ELb0ELb0ELb0ELb0ELb0ELi2ELi2ELi2ELi2ELb1EEENS1_21CollectiveEpilogueBwdISA_SB_SD_Li256ELb0ELb0ELi4EEENS1_19SingleTileSchedulerILb0ELb0ELb0ELi64EEEEEEEEEvNT_6ParamsE,@function
        .size           _ZN7cutlass13device_kernelIN5flash19enable_sm80_to_sm89INS1_16FlashAttnBwdSm80INS1_25CollectiveMainloopBwdSm80ILi1ELi1EN4cute5tupleIJNS5_1CILi64EEES8_NS7_ILi192EEEEEENS_10bfloat16_tEfNS_4arch4Sm80ELb0ELb0ELb0ELb0ELb0ELb0ELb0ELb0ELi2ELi2ELi2ELi2ELb1EEENS1_21CollectiveEpilogueBwdISA_SB_SD_Li256ELb0ELb0ELi4EEENS1_19SingleTileSchedulerILb0ELb0ELb0ELi64EEEEEEEEEvNT_6ParamsE,(.L_x_91 - _ZN7cutlass13device_kernelIN5flash19enable_sm80_to_sm89INS1_16FlashAttnBwdSm80INS1_25CollectiveMainloopBwdSm80ILi1ELi1EN4cute5tupleIJNS5_1CILi64EEES8_NS7_ILi192EEEEEENS_10bfloat16_tEfNS_4arch4Sm80ELb0ELb0ELb0ELb0ELb0ELb0ELb0ELb0ELi2ELi2ELi2ELi2ELb1EEENS1_21CollectiveEpilogueBwdISA_SB_SD_Li256ELb0ELb0ELi4EEENS1_19SingleTileSchedulerILb0ELb0ELb0ELi64EEEEEEEEEvNT_6ParamsE)
        .other          _ZN7cutlass13device_kernelIN5flash19enable_sm80_to_sm89INS1_16FlashAttnBwdSm80INS1_25CollectiveMainloopBwdSm80ILi1ELi1EN4cute5tupleIJNS5_1CILi64EEES8_NS7_ILi192EEEEEENS_10bfloat16_tEfNS_4arch4Sm80ELb0ELb0ELb0ELb0ELb0ELb0ELb0ELb0ELi2ELi2ELi2ELi2ELb1EEENS1_21CollectiveEpilogueBwdISA_SB_SD_Li256ELb0ELb0ELi4EEENS1_19SingleTileSchedulerILb0ELb0ELb0ELi64EEEEEEEEEvNT_6ParamsE,@"STO_CUDA_ENTRY STV_DEFAULT"
_ZN7cutlass13device_kernelIN5flash19enable_sm80_to_sm89INS1_16FlashAttnBwdSm80INS1_25CollectiveMainloopBwdSm80ILi1ELi1EN4cute5tupleIJNS5_1CILi64EEES8_NS7_ILi192EEEEEENS_10bfloat16_tEfNS_4arch4Sm80ELb0ELb0ELb0ELb0ELb0ELb0ELb0ELb0ELi2ELi2ELi2ELi2ELb1EEENS1_21CollectiveEpilogueBwdISA_SB_SD_Li256ELb0ELb0ELi4EEENS1_19SingleTileSchedulerILb0ELb0ELb0ELi64EEEEEEEEEvNT_6ParamsE:
[----:B------:R-:W-:Y:S01]  /*0000*/  LDC R1, c[0x0][0x28] ;  /* 0x00000a00ff017b82 */ /* 0x000fe20000000800 */
[----:B------:R-:W-:Y:S05]  /*0010*/  EXIT ;  /* 0x000000000000794d */ /* 0x000fea0003800000 */
.L_x_0:
[----:B------:R-:W-:-:S00]  /*0020*/  BRA `(.L_x_0) ;  /* 0xfffffffc00fc7947 */ /* 0x000fc0000383ffff */
[----:B------:R-:W-:-:S00]  /*0030*/  NOP ;  /* 0x0000000000007918 */ /* 0x000fc00000000000 */
        /* <DEDUP_REMOVED lines=12> */
.L_x_91:


//--------------------- .text._ZN7cutlass13device_kernelIN5flash19enable_sm80_to_sm89INS1_16FlashAttnBwdSm80INS1_25CollectiveMainloopBwdSm80ILi1ELi1EN4cute5tupleIJNS5_1CILi64EEES8_NS7_ILi192EEEEEENS_10bfloat16_tEfNS_4arch4Sm80ELb0ELb0ELb0ELb0ELb1ELb0ELb0ELb0ELi2ELi2ELi2ELi2ELb1EEENS1_21CollectiveEpilogueBwdISA_SB_SD_Li256ELb0ELb0ELi4EEENS1_19SingleTileSchedulerILb0ELb0ELb0ELi64EEEEEEEEEvNT_6ParamsE --------------------------
	.section	.text._ZN7cutlass13device_kernelIN5flash19enable_sm80_to_sm89INS1_16FlashAttnBwdSm80INS1_25CollectiveMainloopBwdSm80ILi1ELi1EN4cute5tupleIJNS5_1CILi64EEES8_NS7_ILi192EEEEEENS_10bfloat16_tEfNS_4arch4Sm80ELb0ELb0ELb0ELb0ELb1ELb0ELb0ELb0ELi2ELi2ELi2ELi2ELb1EEENS1_21CollectiveEpilogueBwdISA_SB_SD_Li256ELb0ELb0ELi4EEENS1_19SingleTileSchedulerILb0ELb0ELb0ELi64EEEEEEEEEvNT_6ParamsE,"ax",@progbits
	.align	128
.text._ZN7cutlass13device_kernelIN5flash19enable_sm80_to_sm89INS1_16FlashAttnBwdSm80INS1_25CollectiveMainloopBwdSm80ILi1ELi1EN4cute5tupleIJNS5_1CILi64EEES8_NS7_ILi192EEEEEENS_10bfloat16_tEfNS_4arch4Sm80ELb0ELb0ELb0ELb0ELb1ELb0ELb0ELb0ELi2ELi2ELi2ELi2ELb1EEENS1_21CollectiveEpilogueBwdISA_SB_SD_Li256ELb0ELb0ELi4EEENS1_19SingleTileSchedulerILb0ELb0ELb0ELi64EEEEEEEEEvNT_6ParamsE:
        .type           _ZN7cutlass13device_kernelIN5flash19enable_sm80_to_sm89INS1_16FlashAttnBwdSm80INS1_25CollectiveMainloopBwdSm80ILi1ELi1EN4cute5tupleIJNS5_1CILi64EEES8_NS7_ILi192EEEEEENS_10bfloat16_tEfNS_4arch4Sm80ELb0ELb0ELb0ELb0ELb1ELb0ELb0ELb0ELi2ELi2ELi2ELi2ELb1EEENS1_21CollectiveEpilogueBwdISA_SB_SD_Li256ELb0ELb0ELi4EEENS1_19SingleTileSchedulerILb0ELb0ELb0ELi64EEEEEEEEEvNT_6ParamsE,@function
        .size           _ZN7cutlass13device_kernelIN5flash19enable_sm80_to_sm89INS1_16FlashAttnBwdSm80INS1_25CollectiveMainloopBwdSm80ILi1ELi1EN4cute5tupleIJNS5_1CILi64EEES8_NS7_ILi192EEEEEENS_10bfloat16_tEfNS_4arch4Sm80ELb0ELb0ELb0ELb0ELb1ELb0ELb0ELb0ELi2ELi2ELi2ELi2ELb1EEENS1_21CollectiveEpilogueBwdISA_SB_SD_Li256ELb0ELb0ELi4EEENS1_19SingleTileSchedulerILb0ELb0ELb0ELi64EEEEEEEEEvNT_6ParamsE,(.L_x_92 - _ZN7cutlass13device_kernelIN5flash19enable_sm80_to_sm89INS1_16FlashAttnBwdSm80INS1_25CollectiveMainloopBwdSm80ILi1ELi1EN4cute5tupleIJNS5_1CILi64EEES8_NS7_ILi192EEEEEENS_10bfloat16_tEfNS_4arch4Sm80ELb0ELb0ELb0ELb0ELb1ELb0ELb0ELb0ELi2ELi2ELi2ELi2ELb1EEENS1_21CollectiveEpilogueBwdISA_SB_SD_Li256ELb0ELb0ELi4EEENS1_19SingleTileSchedulerILb0ELb0ELb0ELi64EEEEEEEEEvNT_6ParamsE)
        .other          _ZN7cutlass13device_kernelIN5flash19enable_sm80_to_sm89INS1_16FlashAttnBwdSm80INS1_25CollectiveMainloopBwdSm80ILi1ELi1EN4cute5tupleIJNS5_1CILi64EEES8_NS7_ILi192EEEEEENS_10bfloat16_tEfNS_4arch4Sm80ELb0ELb0ELb0ELb0ELb1ELb0ELb0ELb0ELi2ELi2ELi2ELi2ELb1EEENS1_21CollectiveEpilogueBwdISA_SB_SD_Li256ELb0ELb0ELi4EEENS1_19SingleTileSchedulerILb0ELb0ELb0ELi64EEEEEEEEEvNT_6ParamsE,@"STO_CUDA_ENTRY STV_DEFAULT"
_ZN7cutlass13device_kernelIN5flash19enable_sm80_to_sm89INS1_16FlashAttnBwdSm80INS1_25CollectiveMainloopBwdSm80ILi1ELi1EN4cute5tupleIJNS5_1CILi64EEES8_NS7_ILi192EEEEEENS_10bfloat16_tEfNS_4arch4Sm80ELb0ELb0ELb0ELb0ELb1ELb0ELb0ELb0ELi2ELi2ELi2ELi2ELb1EEENS1_21CollectiveEpilogueBwdISA_SB_SD_Li256ELb0ELb0ELi4EEENS1_19SingleTileSchedulerILb0ELb0ELb0ELi64EEEEEEEEEvNT_6ParamsE:
[----:B------:R-:W-:Y:S01]  /*0000*/  LDC R1, c[0x0][0x28] ;  /* 0x00000a00ff017b82 */ /* 0x000fe20000000800 */
[----:B------:R-:W-:Y:S05]  /*0010*/  EXIT ;  /* 0x000000000000794d */ /* 0x000fea0003800000 */
.L_x_1:
        /* <DEDUP_REMOVED lines=14> */
.L_x_92:


//--------------------- .text._ZN7cutlass13device_kernelIN5flash19enable_sm80_to_sm89INS1_16FlashAttnBwdSm80INS1_25CollectiveMainloopBwdSm80ILi1ELi1EN4cute5tupleIJNS5_1CILi64EEES8_NS7_ILi192EEEEEENS_10bfloat16_tEfNS_4arch4Sm80ELb0ELb0ELb0ELb0ELb0ELb0ELb0ELb0ELi2ELi2ELi2ELi2ELb1EEENS1_24CollectiveEpilogueBwdGQAISA_fSD_Li256ELb0ELb0EEENS1_19SingleTileSchedulerILb0ELb0ELb0ELi64EEEEEEEEEvNT_6ParamsE --------------------------
	.section	.text._ZN7cutlass13device_kernelIN5flash19enable_sm80_to_sm89INS1_16FlashAttnBwdSm80INS1_25CollectiveMainloopBwdSm80ILi1ELi1EN4cute5tupleIJNS5_1CILi64EEES8_NS7_ILi192EEEEEENS_10bfloat16_tEfNS_4arch4Sm80ELb0ELb0ELb0ELb0ELb0ELb0ELb0ELb0ELi2ELi2ELi2ELi2ELb1EEENS1_24CollectiveEpilogueBwdGQAISA_fSD_Li256ELb0ELb0EEENS1_19SingleTileSchedulerILb0ELb0ELb0ELi64EEEEEEEEEvNT_6ParamsE,"ax",@progbits
	.align	128
.text._ZN7cutlass13device_kernelIN5flash19enable_sm80_to_sm89INS1_16FlashAttnBwdSm80INS1_25CollectiveMainloopBwdSm80ILi1ELi1EN4cute5tupleIJNS5_1CILi64EEES8_NS7_ILi192EEEEEENS_10bfloat16_tEfNS_4arch4Sm80ELb0ELb0ELb0ELb0ELb0ELb0ELb0ELb0ELi2ELi2ELi2ELi2ELb1EEENS1_24CollectiveEpilogueBwdGQAISA_fSD_Li256ELb0ELb0EEENS1_19SingleTileSchedulerILb0ELb0ELb0ELi64EEEEEEEEEvNT_6ParamsE:
        .type           _ZN7cutlass13device_kernelIN5flash19enable_sm80_to_sm89INS1_16FlashAttnBwdSm80INS1_25CollectiveMainloopBwdSm80ILi1ELi1EN4cute5tupleIJNS5_1CILi64EEES8_NS7_ILi192EEEEEENS_10bfloat16_tEfNS_4arch4Sm80ELb0ELb0ELb0ELb0ELb0ELb0ELb0ELb0ELi2ELi2ELi2ELi2ELb1EEENS1_24CollectiveEpilogueBwdGQAISA_fSD_Li256ELb0ELb0EEENS1_19SingleTileSchedulerILb0ELb0ELb0ELi64EEEEEEEEEvNT_6ParamsE,@function
        .size           _ZN7cutlass13device_kernelIN5flash19enable_sm80_to_sm89INS1_16FlashAttnBwdSm80INS1_25CollectiveMainloopBwdSm80ILi1ELi1EN4cute5tupleIJNS5_1CILi64EEES8_NS7_ILi192EEEEEENS_10bfloat16_tEfNS_4arch4Sm80ELb0ELb0ELb0ELb0ELb0ELb0ELb0ELb0ELi2ELi2ELi2ELi2ELb1EEENS1_24CollectiveEpilogueBwdGQAISA_fSD_Li256ELb0ELb0EEENS1_19SingleTileSchedulerILb0ELb0ELb0ELi64EEEEEEEEEvNT_6ParamsE,(.L_x_93 - _ZN7cutlass13device_kernelIN5flash19enable_sm80_to_sm89INS1_16FlashAttnBwdSm80INS1_25CollectiveMainloopBwdSm80ILi1ELi1EN4cute5tupleIJNS5_1CILi64EEES8_NS7_ILi192EEEEEENS_10bfloat16_tEfNS_4arch4Sm80ELb0ELb0ELb0ELb0ELb0ELb0ELb0ELb0ELi2ELi2ELi2ELi2ELb1EEENS1_24CollectiveEpilogueBwdGQAISA_fSD_Li256ELb0ELb0EEENS1_19SingleTileSchedulerILb0ELb0ELb0ELi64EEEEEEEEEvNT_6ParamsE)
        .other          _ZN7cutlass13device_kernelIN5flash19enable_sm80_to_sm89INS1_16FlashAttnBwdSm80INS1_25CollectiveMainloopBwdSm80ILi1ELi1EN4cute5tupleIJNS5_1CILi64EEES8_NS7_ILi192EEEEEENS_10bfloat16_tEfNS_4arch4Sm80ELb0ELb0ELb0ELb0ELb0ELb0ELb0ELb0ELi2ELi2ELi2ELi2ELb1EEENS1_24CollectiveEpilogueBwdGQAISA_fSD_Li256ELb0ELb0EEENS1_19SingleTileSchedulerILb0ELb0ELb0ELi64EEEEEEEEEvNT_6ParamsE,@"STO_CUDA_ENTRY STV_DEFAULT"
_ZN7cutlass13device_kernelIN5flash19enable_sm80_to_sm89INS1_16FlashAttnBwdSm80INS1_25CollectiveMainloopBwdSm80ILi1ELi1EN4cute5tupleIJNS5_1CILi64EEES8_NS7_ILi192EEEEEENS_10bfloat16_tEfNS_4arch4Sm80ELb0ELb0ELb0ELb0ELb0ELb0ELb0ELb0ELi2ELi2ELi2ELi2ELb1EEENS1_24CollectiveEpilogueBwdGQAISA_fSD_Li256ELb0ELb0EEENS1_19SingleTileSchedulerILb0ELb0ELb0ELi64EEEEEEEEEvNT_6ParamsE:
[----:B------:R-:W-:Y:S01]  /*0000*/  LDC R1, c[0x0][0x28] ;  /* 0x00000a00ff017b82 */ /* 0x000fe20000000800 */
[----:B------:R-:W-:Y:S05]  /*0010*/  EXIT ;  /* 0x000000000000794d */ /* 0x000fea0003800000 */
.L_x_2:
        /* <DEDUP_REMOVED lines=14> */
.L_x_93:


//--------------------- .text._ZN7cutlass13device_kernelIN5flash19enable_sm80_to_sm89INS1_16FlashAttnBwdSm80INS1_25CollectiveMainloopBwdSm80ILi1ELi1EN4cute5tupleIJNS5_1CILi64EEES8_NS7_ILi192EEEEEENS_10bfloat16_tEfNS_4arch4Sm80ELb0ELb0ELb0ELb0ELb1ELb0ELb0ELb0ELi2ELi2ELi2ELi2ELb1EEENS1_24CollectiveEpilogueBwdGQAISA_fSD_Li256ELb0ELb1EEENS1_19SingleTileSchedulerILb0ELb0ELb0ELi64EEEEEEEEEvNT_6ParamsE --------------------------
	.section	.text._ZN7cutlass13device_kernelIN5flash19enable_sm80_to_sm89INS1_16FlashAttnBwdSm80INS1_25CollectiveMainloopBwdSm80ILi1ELi1EN4cute5tupleIJNS5_1CILi64EEES8_NS7_ILi192EEEEEENS_10bfloat16_tEfNS_4arch4Sm80ELb0ELb0ELb0ELb0ELb1ELb0ELb0ELb0ELi2ELi2ELi2ELi2ELb1EEENS1_24CollectiveEpilogueBwdGQAISA_fSD_Li256ELb0ELb1EEENS1_19SingleTileSchedulerILb0ELb0ELb0ELi64EEEEEEEEEvNT_6ParamsE,"ax",@progbits
	.align	128
.text._ZN7cutlass13device_kernelIN5flash19enable_sm80_to_sm89INS1_16FlashAttnBwdSm80INS1_25CollectiveMainloopBwdSm80ILi1ELi1EN4cute5tupleIJNS5_1CILi64EEES8_NS7_ILi192EEEEEENS_10bfloat16_tEfNS_4arch4Sm80ELb0ELb0ELb0ELb0ELb1ELb0ELb0ELb0ELi2ELi2ELi2ELi2ELb1EEENS1_24CollectiveEpilogueBwdGQAISA_fSD_Li256ELb0ELb1EEENS1_19SingleTileSchedulerILb0ELb0ELb0ELi64EEEEEEEEEvNT_6ParamsE:
        .type           _ZN7cutlass13device_kernelIN5flash19enable_sm80_to_sm89INS1_16FlashAttnBwdSm80INS1_25CollectiveMainloopBwdSm80ILi1ELi1EN4cute5tupleIJNS5_1CILi64EEES8_NS7_ILi192EEEEEENS_10bfloat16_tEfNS_4arch4Sm80ELb0ELb0ELb0ELb0ELb1ELb0ELb0ELb0ELi2ELi2ELi2ELi2ELb1EEENS1_24CollectiveEpilogueBwdGQAISA_fSD_Li256ELb0ELb1EEENS1_19SingleTileSchedulerILb0ELb0ELb0ELi64EEEEEEEEEvNT_6ParamsE,@function
        .size           _ZN7cutlass13device_kernelIN5flash19enable_sm80_to_sm89INS1_16FlashAttnBwdSm80INS1_25CollectiveMainloopBwdSm80ILi1ELi1EN4cute5tupleIJNS5_1CILi64EEES8_NS7_ILi192EEEEEENS_10bfloat16_tEfNS_4arch4Sm80ELb0ELb0ELb0ELb0ELb1ELb0ELb0ELb0ELi2ELi2ELi2ELi2ELb1EEENS1_24CollectiveEpilogueBwdGQAISA_fSD_Li256ELb0ELb1EEENS1_19SingleTileSchedulerILb0ELb0ELb0ELi64EEEEEEEEEvNT_6ParamsE,(.L_x_94 - _ZN7cutlass13device_kernelIN5flash19enable_sm80_to_sm89INS1_16FlashAttnBwdSm80INS1_25CollectiveMainloopBwdSm80ILi1ELi1EN4cute5tupleIJNS5_1CILi64EEES8_NS7_ILi192EEEEEENS_10bfloat16_tEfNS_4arch4Sm80ELb0ELb0ELb0ELb0ELb1ELb0ELb0ELb0ELi2ELi2ELi2ELi2ELb1EEENS1_24CollectiveEpilogueBwdGQAISA_fSD_Li256ELb0ELb1EEENS1_19SingleTileSchedulerILb0ELb0ELb0ELi64EEEEEEEEEvNT_6ParamsE)
        .other          _ZN7cutlass13device_kernelIN5flash19enable_sm80_to_sm89INS1_16FlashAttnBwdSm80INS1_25CollectiveMainloopBwdSm80ILi1ELi1EN4cute5tupleIJNS5_1CILi64EEES8_NS7_ILi192EEEEEENS_10bfloat16_tEfNS_4arch4Sm80ELb0ELb0ELb0ELb0ELb1ELb0ELb0ELb0ELi2ELi2ELi2ELi2ELb1EEENS1_24CollectiveEpilogueBwdGQAISA_fSD_Li256ELb0ELb1EEENS1_19SingleTileSchedulerILb0ELb0ELb0ELi64EEEEEEEEEvNT_6ParamsE,@"STO_CUDA_ENTRY STV_DEFAULT"
_ZN7cutlass13device_kernelIN5flash19enable_sm80_to_sm89INS1_16FlashAttnBwdSm80INS1_25CollectiveMainloopBwdSm80ILi1ELi1EN4cute5tupleIJNS5_1CILi64EEES8_NS7_ILi192EEEEEENS_10bfloat16_tEfNS_4arch4Sm80ELb0ELb0ELb0ELb0ELb1ELb0ELb0ELb0ELi2ELi2ELi2ELi2ELb1EEENS1_24CollectiveEpilogueBwdGQAISA_fSD_Li256ELb0ELb1EEENS1_19SingleTileSchedulerILb0ELb0ELb0ELi64EEEEEEEEEvNT_6ParamsE:
[----:B------:R-:W-:Y:S01]  /*0000*/  LDC R1, c[0x0][0x28] ;  /* 0x00000a00ff017b82 */ /* 0x000fe20000000800 */
[----:B------:R-:W-:Y:S05]  /*0010*/  EXIT ;  /* 0x000000000000794d */ /* 0x000fea0003800000 */
.L_x_3:
        /* <DEDUP_REMOVED lines=14> */
.L_x_94:


//--------------------- .text._ZN7cutlass13device_kernelIN5flash19enable_sm80_to_sm89INS1_16FlashAttnBwdSm80INS1_25CollectiveMainloopBwdSm80ILi1ELi1EN4cute5tupleIJNS5_1CILi64EEES8_NS7_ILi192EEEEEENS_10bfloat16_tEfNS_4arch4Sm80ELb0ELb0ELb0ELb1ELb0ELb0ELb0ELb0ELi2ELi2ELi2ELi2ELb1EEENS1_21CollectiveEpilogueBwdISA_SB_SD_Li256ELb1ELb0ELi4EEENS1_19SingleTileSchedulerILb1ELb0ELb0ELi64EEEEEEEEEvNT_6ParamsE --------------------------
	.section	.text._ZN7cutlass13device_kernelIN5flash19enable_sm80_to_sm89INS1_16FlashAttnBwdSm80INS1_25CollectiveMainloopBwdSm80ILi1ELi1EN4cute5tupleIJNS5_1CILi64EEES8_NS7_ILi192EEEEEENS_10bfloat16_tEfNS_4arch4Sm80ELb0ELb0ELb0ELb1ELb0ELb0ELb0ELb0ELi2ELi2ELi2ELi2ELb1EEENS1_21CollectiveEpilogueBwdISA_SB_SD_Li256ELb1ELb0ELi4EEENS1_19SingleTileSchedulerILb1ELb0ELb0ELi64EEEEEEEEEvNT_6ParamsE,"ax",@progbits
	.align	128
.text._ZN7cutlass13device_kernelIN5flash19enable_sm80_to_sm89INS1_16FlashAttnBwdSm80INS1_25CollectiveMainloopBwdSm80ILi1ELi1EN4cute5tupleIJNS5_1CILi64EEES8_NS7_ILi192EEEEEENS_10bfloat16_tEfNS_4arch4Sm80ELb0ELb0ELb0ELb1ELb0ELb0ELb0ELb0ELi2ELi2ELi2ELi2ELb1EEENS1_21CollectiveEpilogueBwdISA_SB_SD_Li256ELb1ELb0ELi4EEENS1_19SingleTileSchedulerILb1ELb0ELb0ELi64EEEEEEEEEvNT_6ParamsE:
        .type           _ZN7cutlass13device_kernelIN5flash19enable_sm80_to_sm89INS1_16FlashAttnBwdSm80INS1_25CollectiveMainloopBwdSm80ILi1ELi1EN4cute5tupleIJNS5_1CILi64EEES8_NS7_ILi192EEEEEENS_10bfloat16_tEfNS_4arch4Sm80ELb0ELb0ELb0ELb1ELb0ELb0ELb0ELb0ELi2ELi2ELi2ELi2ELb1EEENS1_21CollectiveEpilogueBwdISA_SB_SD_Li256ELb1ELb0ELi4EEENS1_19SingleTileSchedulerILb1ELb0ELb0ELi64EEEEEEEEEvNT_6ParamsE,@function
        .size           _ZN7cutlass13device_kernelIN5flash19enable_sm80_to_sm89INS1_16FlashAttnBwdSm80INS1_25CollectiveMainloopBwdSm80ILi1ELi1EN4cute5tupleIJNS5_1CILi64EEES8_NS7_ILi192EEEEEENS_10bfloat16_tEfNS_4arch4Sm80ELb0ELb0ELb0ELb1ELb0ELb0ELb0ELb0ELi2ELi2ELi2ELi2ELb1EEENS1_21CollectiveEpilogueBwdISA_SB_SD_Li256ELb1ELb0ELi4EEENS1_19SingleTileSchedulerILb1ELb0ELb0ELi64EEEEEEEEEvNT_6ParamsE,(.L_x_95 - _ZN7cutlass13device_kernelIN5flash19enable_sm80_to_sm89INS1_16FlashAttnBwdSm80INS1_25CollectiveMainloopBwdSm80ILi1ELi1EN4cute5tupleIJNS5_1CILi64EEES8_NS7_ILi192EEEEEENS_10bfloat16_tEfNS_4arch4Sm80ELb0ELb0ELb0ELb1ELb0ELb0ELb0ELb0ELi2ELi2ELi2ELi2ELb1EEENS1_21CollectiveEpilogueBwdISA_SB_SD_Li256ELb1ELb0ELi4EEENS1_19SingleTileSchedulerILb1ELb0ELb0ELi64EEEEEEEEEvNT_6ParamsE)
        .other          _ZN7cutlass13device_kernelIN5flash19enable_sm80_to_sm89INS1_16FlashAttnBwdSm80INS1_25CollectiveMainloopBwdSm80ILi1ELi1EN4cute5tupleIJNS5_1CILi64EEES8_NS7_ILi192EEEEEENS_10bfloat16_tEfNS_4arch4Sm80ELb0ELb0ELb0ELb1ELb0ELb0ELb0ELb0ELi2ELi2ELi2ELi2ELb1EEENS1_21CollectiveEpilogueBwdISA_SB_SD_Li256ELb1ELb0ELi4EEENS1_19SingleTileSchedulerILb1ELb0ELb0ELi64EEEEEEEEEvNT_6ParamsE,@"STO_CUDA_ENTRY STV_DEFAULT"
_ZN7cutlass13device_kernelIN5flash19enable_sm80_to_sm89INS1_16FlashAttnBwdSm80INS1_25CollectiveMainloopBwdSm80ILi1ELi1EN4cute5tupleIJNS5_1CILi64EEES8_NS7_ILi192EEEEEENS_10bfloat16_tEfNS_4arch4Sm80ELb0ELb0ELb0ELb1ELb0ELb0ELb0ELb0ELi2ELi2ELi2ELi2ELb1EEENS1_21CollectiveEpilogueBwdISA_SB_SD_Li256ELb1ELb0ELi4EEENS1_19SingleTileSchedulerILb1ELb0ELb0ELi64EEEEEEEEEvNT_6ParamsE:
[----:B------:R-:W-:Y:S01]  /*0000*/  LDC R1, c[0x0][0x28] ;  /* 0x00000a00ff017b82 */ /* 0x000fe20000000800 */
[----:B------:R-:W-:Y:S05]  /*0010*/  EXIT ;  /* 0x000000000000794d */ /* 0x000fea0003800000 */
.L_x_4:
        /* <DEDUP_REMOVED lines=14> */
.L_x_95:


//--------------------- .text._ZN7cutlass13device_kernelIN5flash19enable_sm80_to_sm89INS1_16FlashAttnBwdSm80INS1_25CollectiveMainloopBwdSm80ILi1ELi1EN4cute5tupleIJNS5_1CILi64EEES8_NS7_ILi192EEEEEENS_10bfloat16_tEfNS_4arch4Sm80ELb0ELb0ELb0ELb1ELb1ELb0ELb0ELb0ELi2ELi2ELi2ELi2ELb1EEENS1_21CollectiveEpilogueBwdISA_SB_SD_Li256ELb1ELb0ELi4EEENS1_19SingleTileSchedulerILb1ELb0ELb0ELi64EEEEEEEEEvNT_6ParamsE --------------------------
	.section	.text._ZN7cutlass13device_kernelIN5flash19enable_sm80_to_sm89INS1_16FlashAttnBwdSm80INS1_25CollectiveMainloopBwdSm80ILi1ELi1EN4cute5tupleIJNS5_1CILi64EEES8_NS7_ILi192EEEEEENS_10bfloat16_tEfNS_4arch4Sm80ELb0ELb0ELb0ELb1ELb1ELb0ELb0ELb0ELi2ELi2ELi2ELi2ELb1EEENS1_21CollectiveEpilogueBwdISA_SB_SD_Li256ELb1ELb0ELi4EEENS1_19SingleTileSchedulerILb1ELb0ELb0ELi64EEEEEEEEEvNT_6ParamsE,"ax",@progbits
	.align	128
.text._ZN7cutlass13device_kernelIN5flash19enable_sm80_to_sm89INS1_16FlashAttnBwdSm80INS1_25CollectiveMainloopBwdSm80ILi1ELi1EN4cute5tupleIJNS5_1CILi64EEES8_NS7_ILi192EEEEEENS_10bfloat16_tEfNS_4arch4Sm80ELb0ELb0ELb0ELb1ELb1ELb0ELb0ELb0ELi2ELi2ELi2ELi2ELb1EEENS1_21CollectiveEpilogueBwdISA_SB_SD_Li256ELb1ELb0ELi4EEENS1_19SingleTileSchedulerILb1ELb0ELb0ELi64EEEEEEEEEvNT_6ParamsE:
        .type           _ZN7cutlass13device_kernelIN5flash19enable_sm80_to_sm89INS1_16FlashAttnBwdSm80INS1_25CollectiveMainloopBwdSm80ILi1ELi1EN4cute5tupleIJNS5_1CILi64EEES8_NS7_ILi192EEEEEENS_10bfloat16_tEfNS_4arch4Sm80ELb0ELb0ELb0ELb1ELb1ELb0ELb0ELb0ELi2ELi2ELi2ELi2ELb1EEENS1_21CollectiveEpilogueBwdISA_SB_SD_Li256ELb1ELb0ELi4EEENS1_19SingleTileSchedulerILb1ELb0ELb0ELi64EEEEEEEEEvNT_6ParamsE,@function
        .size           _ZN7cutlass13device_kernelIN5flash19enable_sm80_to_sm89INS1_16FlashAttnBwdSm80INS1_25CollectiveMainloopBwdSm80ILi1ELi1EN4cute5tupleIJNS5_1CILi64EEES8_NS7_ILi192EEEEEENS_10bfloat16_tEfNS_4arch4Sm80ELb0ELb0ELb0ELb1ELb1ELb0ELb0ELb0ELi2ELi2ELi2ELi2ELb1EEENS1_21CollectiveEpilogueBwdISA_SB_SD_Li256ELb1ELb0ELi4EEENS1_19SingleTileSchedulerILb1ELb0ELb0ELi64EEEEEEEEEvNT_6ParamsE,(.L_x_96 - _ZN7cutlass13device_kernelIN5flash19enable_sm80_to_sm89INS1_16FlashAttnBwdSm80INS1_25CollectiveMainloopBwdSm80ILi1ELi1EN4cute5tupleIJNS5_1CILi64EEES8_NS7_ILi192EEEEEENS_10bfloat16_tEfNS_4arch4Sm80ELb0ELb0ELb0ELb1ELb1ELb0ELb0ELb0ELi2ELi2ELi2ELi2ELb1EEENS1_21CollectiveEpilogueBwdISA_SB_SD_Li256ELb1ELb0ELi4EEENS1_19SingleTileSchedulerILb1ELb0ELb0ELi64EEEEEEEEEvNT_6ParamsE)
        .other          _ZN7cutlass13device_kernelIN5flash19enable_sm80_to_sm89INS1_16FlashAttnBwdSm80INS1_25CollectiveMainloopBwdSm80ILi1ELi1EN4cute5tupleIJNS5_1CILi64EEES8_NS7_ILi192EEEEEENS_10bfloat16_tEfNS_4arch4Sm80ELb0ELb0ELb0ELb1ELb1ELb0ELb0ELb0ELi2ELi2ELi2ELi2ELb1EEENS1_21CollectiveEpilogueBwdISA_SB_SD_Li256ELb1ELb0ELi4EEENS1_19SingleTileSchedulerILb1ELb0ELb0ELi64EEEEEEEEEvNT_6ParamsE,@"STO_CUDA_ENTRY STV_DEFAULT"
_ZN7cutlass13device_kernelIN5flash19enable_sm80_to_sm89INS1_16FlashAttnBwdSm80INS1_25CollectiveMainloopBwdSm80ILi1ELi1EN4cute5tupleIJNS5_1CILi64EEES8_NS7_ILi192EEEEEENS_10bfloat16_tEfNS_4arch4Sm80ELb0ELb0ELb0ELb1ELb1ELb0ELb0ELb0ELi2ELi2ELi2ELi2ELb1EEENS1_21CollectiveEpilogueBwdISA_SB_SD_Li256ELb1ELb0ELi4EEENS1_19SingleTileSchedulerILb1ELb0ELb0ELi64EEEEEEEEEvNT_6ParamsE:
[----:B------:R-:W-:Y:S01]  /*0000*/  LDC R1, c[0x0][0x28] ;  /* 0x00000a00ff017b82 */ /* 0x000fe20000000800 */
[----:B------:R-:W-:Y:S05]  /*0010*/  EXIT ;  /* 0x000000000000794d */ /* 0x000fea0003800000 */
.L_x_5:
        /* <DEDUP_REMOVED lines=14> */
.L_x_96:


//--------------------- .text._ZN7cutlass13device_kernelIN5flash19enable_sm80_to_sm89INS1_16FlashAttnBwdSm80INS1_25CollectiveMainloopBwdSm80ILi1ELi1EN4cute5tupleIJNS5_1CILi64EEES8_NS7_ILi192EEEEEENS_10bfloat16_tEfNS_4arch4Sm80ELb0ELb0ELb0ELb1ELb0ELb0ELb0ELb0ELi2ELi2ELi2ELi2ELb1EEENS1_24CollectiveEpilogueBwdGQAISA_fSD_Li256ELb1ELb0EEENS1_19SingleTileSchedulerILb1ELb0ELb0ELi64EEEEEEEEEvNT_6ParamsE --------------------------
	.section	.text._ZN7cutlass13device_kernelIN5flash19enable_sm80_to_sm89INS1_16FlashAttnBwdSm80INS1_25CollectiveMainloopBwdSm80ILi1ELi1EN4cute5tupleIJNS5_1CILi64EEES8_NS7_ILi192EEEEEENS_10bfloat16_tEfNS_4arch4Sm80ELb0ELb0ELb0ELb1ELb0ELb0ELb0ELb0ELi2ELi2ELi2ELi2ELb1EEENS1_24CollectiveEpilogueBwdGQAISA_fSD_Li256ELb1ELb0EEENS1_19SingleTileSchedulerILb1ELb0ELb0ELi64EEEEEEEEEvNT_6ParamsE,"ax",@progbits
	.align	128
.text._ZN7cutlass13device_kernelIN5flash19enable_sm80_to_sm89INS1_16FlashAttnBwdSm80INS1_25CollectiveMainloopBwdSm80ILi1ELi1EN4cute5tupleIJNS5_1CILi64EEES8_NS7_ILi192EEEEEENS_10bfloat16_tEfNS_4arch4Sm80ELb0ELb0ELb0ELb1ELb0ELb0ELb0ELb0ELi2ELi2ELi2ELi2ELb1EEENS1_24CollectiveEpilogueBwdGQAISA_fSD_Li256ELb1ELb0EEENS1_19SingleTileSchedulerILb1ELb0ELb0ELi64EEEEEEEEEvNT_6ParamsE:
        .type           _ZN7cutlass13device_kernelIN5flash19enable_sm80_to_sm89INS1_16FlashAttnBwdSm80INS1_25CollectiveMainloopBwdSm80ILi1ELi1EN4cute5tupleIJNS5_1CILi64EEES8_NS7_ILi192EEEEEENS_10bfloat16_tEfNS_4arch4Sm80ELb0ELb0ELb0ELb1ELb0ELb0ELb0ELb0ELi2ELi2ELi2ELi2ELb1EEENS1_24CollectiveEpilogueBwdGQAISA_fSD_Li256ELb1ELb0EEENS1_19SingleTileSchedulerILb1ELb0ELb0ELi64EEEEEEEEEvNT_6ParamsE,@function
        .size           _ZN7cutlass13device_kernelIN5flash19enable_sm80_to_sm89INS1_16FlashAttnBwdSm80INS1_25CollectiveMainloopBwdSm80ILi1ELi1EN4cute5tupleIJNS5_1CILi64EEES8_NS7_ILi192EEEEEENS_10bfloat16_tEfNS_4arch4Sm80ELb0ELb0ELb0ELb1ELb0ELb0ELb0ELb0ELi2ELi2ELi2ELi2ELb1EEENS1_24CollectiveEpilogueBwdGQAISA_fSD_Li256ELb1ELb0EEENS1_19SingleTileSchedulerILb1ELb0ELb0ELi64EEEEEEEEEvNT_6ParamsE,(.L_x_97 - _ZN7cutlass13device_kernelIN5flash19enable_sm80_to_sm89INS1_16FlashAttnBwdSm80INS1_25CollectiveMainloopBwdSm80ILi1ELi1EN4cute5tupleIJNS5_1CILi64EEES8_NS7_ILi192EEEEEENS_10bfloat16_tEfNS_4arch4Sm80ELb0ELb0ELb0ELb1ELb0ELb0ELb0ELb0ELi2ELi2ELi2ELi2ELb1EEENS1_24CollectiveEpilogueBwdGQAISA_fSD_Li256ELb1ELb0EEENS1_19SingleTileSchedulerILb1ELb0ELb0ELi64EEEEEEEEEvNT_6ParamsE)
        .other          _ZN7cutlass13device_kernelIN5flash19enable_sm80_to_sm89INS1_16FlashAttnBwdSm80INS1_25CollectiveMainloopBwdSm80ILi1ELi1EN4cute5tupleIJNS5_1CILi64EEES8_NS7_ILi192EEEEEENS_10bfloat16_tEfNS_4arch4Sm80ELb0ELb0ELb0ELb1ELb0ELb0ELb0ELb0ELi2ELi2ELi2ELi2ELb1EEENS1_24CollectiveEpilogueBwdGQAISA_fSD_Li256ELb1ELb0EEENS1_19SingleTileSchedulerILb1ELb0ELb0ELi64EEEEEEEEEvNT_6ParamsE,@"STO_CUDA_ENTRY STV_DEFAULT"
_ZN7cutlass13device_kernelIN5flash19enable_sm80_to_sm89INS1_16FlashAttnBwdSm80INS1_25CollectiveMainloopBwdSm80ILi1ELi1EN4cute5tupleIJNS5_1CILi64EEES8_NS7_ILi192EEEEEENS_10bfloat16_tEfNS_4arch4Sm80ELb0ELb0ELb0ELb1ELb0ELb0ELb0ELb0ELi2ELi2ELi2ELi2ELb1EEENS1_24CollectiveEpilogueBwdGQAISA_fSD_Li256ELb1ELb0EEENS1_19SingleTileSchedulerILb1ELb0ELb0ELi64EEEEEEEEEvNT_6ParamsE:
[----:B------:R-:W-:Y:S01]  /*0000*/  LDC R1, c[0x0][0x28] ;  /* 0x00000a00ff017b82 */ /* 0x000fe20000000800 */
[----:B------:R-:W-:Y:S05]  /*0010*/  EXIT ;  /* 0x000000000000794d */ /* 0x000fea0003800000 */
.L_x_6:
        /* <DEDUP_REMOVED lines=14> */
.L_x_97:


//--------------------- .text._ZN7cutlass13device_kernelIN5flash19enable_sm80_to_sm89INS1_16FlashAttnBwdSm80INS1_25CollectiveMainloopBwdSm80ILi1ELi1EN4cute5tupleIJNS5_1CILi64EEES8_NS7_ILi192EEEEEENS_10bfloat16_tEfNS_4arch4Sm80ELb0ELb0ELb0ELb1ELb1ELb0ELb0ELb0ELi2ELi2ELi2ELi2ELb1EEENS1_24CollectiveEpilogueBwdGQAISA_fSD_Li256ELb1ELb1EEENS1_19SingleTileSchedulerILb1ELb0ELb0ELi64EEEEEEEEEvNT_6ParamsE --------------------------
	.section	.text._ZN7cutlass13device_kernelIN5flash19enable_sm80_to_sm89INS1_16FlashAttnBwdSm80INS1_25CollectiveMainloopBwdSm80ILi1ELi1EN4cute5tupleIJNS5_1CILi64EEES8_NS7_ILi192EEEEEENS_10bfloat16_tEfNS_4arch4Sm80ELb0ELb0ELb0ELb1ELb1ELb0ELb0ELb0ELi2ELi2ELi2ELi2ELb1EEENS1_24CollectiveEpilogueBwdGQAISA_fSD_Li256ELb1ELb1EEENS1_19SingleTileSchedulerILb1ELb0ELb0ELi64EEEEEEEEEvNT_6ParamsE,"ax",@progbits
	.align	128
.text._ZN7cutlass13device_kernelIN5flash19enable_sm80_to_sm89INS1_16FlashAttnBwdSm80INS1_25CollectiveMainloopBwdSm80ILi1ELi1EN4cute5tupleIJNS5_1CILi64EEES8_NS7_ILi192EEEEEENS_10bfloat16_tEfNS_4arch4Sm80ELb0ELb0ELb0ELb1ELb1ELb0ELb0ELb0ELi2ELi2ELi2ELi2ELb1EEENS1_24CollectiveEpilogueBwdGQAISA_fSD_Li256ELb1ELb1EEENS1_19SingleTileSchedulerILb1ELb0ELb0ELi64EEEEEEEEEvNT_6ParamsE:
        .type           _ZN7cutlass13device_kernelIN5flash19enable_sm80_to_sm89INS1_16FlashAttnBwdSm80INS1_25CollectiveMainloopBwdSm80ILi1ELi1EN4cute5tupleIJNS5_1CILi64EEES8_NS7_ILi192EEEEEENS_10bfloat16_tEfNS_4arch4Sm80ELb0ELb0ELb0ELb1ELb1ELb0ELb0ELb0ELi2ELi2ELi2ELi2ELb1EEENS1_24CollectiveEpilogueBwdGQAISA_fSD_Li256ELb1ELb1EEENS1_19SingleTileSchedulerILb1ELb0ELb0ELi64EEEEEEEEEvNT_6ParamsE,@function
        .size           _ZN7cutlass13device_kernelIN5flash19enable_sm80_to_sm89INS1_16FlashAttnBwdSm80INS1_25CollectiveMainloopBwdSm80ILi1ELi1EN4cute5tupleIJNS5_1CILi64EEES8_NS7_ILi192EEEEEENS_10bfloat16_tEfNS_4arch4Sm80ELb0ELb0ELb0ELb1ELb1ELb0ELb0ELb0ELi2ELi2ELi2ELi2ELb1EEENS1_24CollectiveEpilogueBwdGQAISA_fSD_Li256ELb1ELb1EEENS1_19SingleTileSchedulerILb1ELb0ELb0ELi64EEEEEEEEEvNT_6ParamsE,(.L_x_98 - _ZN7cutlass13device_kernelIN5flash19enable_sm80_to_sm89INS1_16FlashAttnBwdSm80INS1_25CollectiveMainloopBwdSm80ILi1ELi1EN4cute5tupleIJNS5_1CILi64EEES8_NS7_ILi192EEEEEENS_10bfloat16_tEfNS_4arch4Sm80ELb0ELb0ELb0ELb1ELb1ELb0ELb0ELb0ELi2ELi2ELi2ELi2ELb1EEENS1_24CollectiveEpilogueBwdGQAISA_fSD_Li256ELb1ELb1EEENS1_19SingleTileSchedulerILb1ELb0ELb0ELi64EEEEEEEEEvNT_6ParamsE)
        .other          _ZN7cutlass13device_kernelIN5flash19enable_sm80_to_sm89INS1_16FlashAttnBwdSm80INS1_25CollectiveMainloopBwdSm80ILi1ELi1EN4cute5tupleIJNS5_1CILi64EEES8_NS7_ILi192EEEEEENS_10bfloat16_tEfNS_4arch4Sm80ELb0ELb0ELb0ELb1ELb1ELb0ELb0ELb0ELi2ELi2ELi2ELi2ELb1EEENS1_24CollectiveEpilogueBwdGQAISA_fSD_Li256ELb1ELb1EEENS1_19SingleTileSchedulerILb1ELb0ELb0ELi64EEEEEEEEEvNT_6ParamsE,@"STO_CUDA_ENTRY STV_DEFAULT"
_ZN7cutlass13device_kernelIN5flash19enable_sm80_to_sm89INS1_16FlashAttnBwdSm80INS1_25CollectiveMainloopBwdSm80ILi1ELi1EN4cute5tupleIJNS5_1CILi64EEES8_NS7_ILi192EEEEEENS_10bfloat16_tEfNS_4arch4Sm80ELb0ELb0ELb0ELb1ELb1ELb0ELb0ELb0ELi2ELi2ELi2ELi2ELb1EEENS1_24CollectiveEpilogueBwdGQAISA_fSD_Li256ELb1ELb1EEENS1_19SingleTileSchedulerILb1ELb0ELb0ELi64EEEEEEEEEvNT_6ParamsE:
[----:B------:R-:W-:Y:S01]  /*0000*/  LDC R1, c[0x0][0x28] ;  /* 0x00000a00ff017b82 */ /* 0x000fe20000000800 */
[----:B------:R-:W-:Y:S05]  /*0010*/  EXIT ;  /* 0x000000000000794d */ /* 0x000fea0003800000 */
.L_x_7:
        /* <DEDUP_REMOVED lines=14> */
.L_x_98:


//--------------------- .text._ZN7cutlass13device_kernelIN5flash19enable_sm80_to_sm89INS1_16FlashAttnBwdSm80INS1_25CollectiveMainloopBwdSm80ILi1ELi1EN4cute5tupleIJNS5_1CILi64EEES8_NS7_ILi192EEEEEENS_10bfloat16_tEfNS_4arch4Sm80ELb0ELb1ELb0ELb0ELb0ELb0ELb0ELb0ELi2ELi2ELi2ELi2ELb1EEENS1_21CollectiveEpilogueBwdISA_SB_SD_Li256ELb0ELb0ELi4EEENS1_19SingleTileSchedulerILb0ELb0ELb0ELi64EEEEEEEEEvNT_6ParamsE --------------------------
	.section	.text._ZN7cutlass13device_kernelIN5flash19enable_sm80_to_sm89INS1_16FlashAttnBwdSm80INS1_25CollectiveMainloopBwdSm80ILi1ELi1EN4cute5tupleIJNS5_1CILi64EEES8_NS7_ILi192EEEEEENS_10bfloat16_tEfNS_4arch4Sm80ELb0ELb1ELb0ELb0ELb0ELb0ELb0ELb0ELi2ELi2ELi2ELi2ELb1EEENS1_21CollectiveEpilogueBwdISA_SB_SD_Li256ELb0ELb0ELi4EEENS1_19SingleTileSchedulerILb0ELb0ELb0ELi64EEEEEEEEEvNT_6ParamsE,"ax",@progbits
	.align	128
.text._ZN7cutlass13device_kernelIN5flash19enable_sm80_to_sm89INS1_16FlashAttnBwdSm80INS1_25CollectiveMainloopBwdSm80ILi1ELi1EN4cute5tupleIJNS5_1CILi64EEES8_NS7_ILi192EEEEEENS_10bfloat16_tEfNS_4arch4Sm80ELb0ELb1ELb0ELb0ELb0ELb0ELb0ELb0ELi2ELi2ELi2ELi2ELb1EEENS1_21CollectiveEpilogueBwdISA_SB_SD_Li256ELb0ELb0ELi4EEENS1_19SingleTileSchedulerILb0ELb0ELb0ELi64EEEEEEEEEvNT_6ParamsE:
        .type           _ZN7cutlass13device_kernelIN5flash19enable_sm80_to_sm89INS1_16FlashAttnBwdSm80INS1_25CollectiveMainloopBwdSm80ILi1ELi1EN4cute5tupleIJNS5_1CILi64EEES8_NS7_ILi192EEEEEENS_10bfloat16_tEfNS_4arch4Sm80ELb0ELb1ELb0ELb0ELb0ELb0ELb0ELb0ELi2ELi2ELi2ELi2ELb1EEENS1_21CollectiveEpilogueBwdISA_SB_SD_Li256ELb0ELb0ELi4EEENS1_19SingleTileSchedulerILb0ELb0ELb0ELi64EEEEEEEEEvNT_6ParamsE,@function
        .size           _ZN7cutlass13device_kernelIN5flash19enable_sm80_to_sm89INS1_16FlashAttnBwdSm80INS1_25CollectiveMainloopBwdSm80ILi1ELi1EN4cute5tupleIJNS5_1CILi64EEES8_NS7_ILi192EEEEEENS_10bfloat16_tEfNS_4arch4Sm80ELb0ELb1ELb0ELb0ELb0ELb0ELb0ELb0ELi2ELi2ELi2ELi2ELb1EEENS1_21CollectiveEpilogueBwdISA_SB_SD_Li256ELb0ELb0ELi4EEENS1_19SingleTileSchedulerILb0ELb0ELb0ELi64EEEEEEEEEvNT_6ParamsE,(.L_x_99 - _ZN7cutlass13device_kernelIN5flash19enable_sm80_to_sm89INS1_16FlashAttnBwdSm80INS1_25CollectiveMainloopBwdSm80ILi1ELi1EN4cute5tupleIJNS5_1CILi64EEES8_NS7_ILi192EEEEEENS_10bfloat16_tEfNS_4arch4Sm80ELb0ELb1ELb0ELb0ELb0ELb0ELb0ELb0ELi2ELi2ELi2ELi2ELb1EEENS1_21CollectiveEpilogueBwdISA_SB_SD_Li256ELb0ELb0ELi4EEENS1_19SingleTileSchedulerILb0ELb0ELb0ELi64EEEEEEEEEvNT_6ParamsE)
        .other          _ZN7cutlass13device_kernelIN5flash19enable_sm80_to_sm89INS1_16FlashAttnBwdSm80INS1_25CollectiveMainloopBwdSm80ILi1ELi1EN4cute5tupleIJNS5_1CILi64EEES8_NS7_ILi192EEEEEENS_10bfloat16_tEfNS_4arch4Sm80ELb0ELb1ELb0ELb0ELb0ELb0ELb0ELb0ELi2ELi2ELi2ELi2ELb1EEENS1_21CollectiveEpilogueBwdISA_SB_SD_Li256ELb0ELb0ELi4EEENS1_19SingleTileSchedulerILb0ELb0ELb0ELi64EEEEEEEEEvNT_6ParamsE,@"STO_CUDA_ENTRY STV_DEFAULT"
_ZN7cutlass13device_kernelIN5flash19enable_sm80_to_sm89INS1_16FlashAttnBwdSm80INS1_25CollectiveMainloopBwdSm80ILi1ELi1EN4cute5tupleIJNS5_1CILi64EEES8_NS7_ILi192EEEEEENS_10bfloat16_tEfNS_4arch4Sm80ELb0ELb1ELb0ELb0ELb0ELb0ELb0ELb0ELi2ELi2ELi2ELi2ELb1EEENS1_21CollectiveEpilogueBwdISA_SB_SD_Li256ELb0ELb0ELi4EEENS1_19SingleTileSchedulerILb0ELb0ELb0ELi64EEEEEEEEEvNT_6ParamsE:
[----:B------:R-:W-:Y:S01]  /*0000*/  LDC R1, c[0x0][0x28] ;  /* 0x00000a00ff017b82 */ /* 0x000fe20000000800 */
[----:B------:R-:W-:Y:S05]  /*0010*/  EXIT ;  /* 0x000000000000794d */ /* 0x000fea0003800000 */
.L_x_8:
        /* <DEDUP_REMOVED lines=14> */
.L_x_99:


//--------------------- .text._ZN7cutlass13device_kernelIN5flash19enable_sm80_to_sm89INS1_16FlashAttnBwdSm80INS1_25CollectiveMainloopBwdSm80ILi1ELi1EN4cute5tupleIJNS5_1CILi64EEES8_NS7_ILi192EEEEEENS_10bfloat16_tEfNS_4arch4Sm80ELb0ELb1ELb0ELb0ELb1ELb0ELb0ELb0ELi2ELi2ELi2ELi2ELb1EEENS1_21CollectiveEpilogueBwdISA_SB_SD_Li256ELb0ELb0ELi4EEENS1_19SingleTileSchedulerILb0ELb0ELb0ELi64EEEEEEEEEvNT_6ParamsE --------------------------
	.section	.text._ZN7cutlass13device_kernelIN5flash19enable_sm80_to_sm89INS1_16FlashAttnBwdSm80INS1_25CollectiveMainloopBwdSm80ILi1ELi1EN4cute5tupleIJNS5_1CILi64EEES8_NS7_ILi192EEEEEENS_10bfloat16_tEfNS_4arch4Sm80ELb0ELb1ELb0ELb0ELb1ELb0ELb0ELb0ELi2ELi2ELi2ELi2ELb1EEENS1_21CollectiveEpilogueBwdISA_SB_SD_Li256ELb0ELb0ELi4EEENS1_19SingleTileSchedulerILb0ELb0ELb0ELi64EEEEEEEEEvNT_6ParamsE,"ax",@progbits
	.align	128
.text._ZN7cutlass13device_kernelIN5flash19enable_sm80_to_sm89INS1_16FlashAttnBwdSm80INS1_25CollectiveMainloopBwdSm80ILi1ELi1EN4cute5tupleIJNS5_1CILi64EEES8_NS7_ILi192EEEEEENS_10bfloat16_tEfNS_4arch4Sm80ELb0ELb1ELb0ELb0ELb1ELb0ELb0ELb0ELi2ELi2ELi2ELi2ELb1EEENS1_21CollectiveEpilogueBwdISA_SB_SD_Li256ELb0ELb0ELi4EEENS1_19SingleTileSchedulerILb0ELb0ELb0ELi64EEEEEEEEEvNT_6ParamsE:
        .type           _ZN7cutlass13device_kernelIN5flash19enable_sm80_to_sm89INS1_16FlashAttnBwdSm80INS1_25CollectiveMainloopBwdSm80ILi1ELi1EN4cute5tupleIJNS5_1CILi64EEES8_NS7_ILi192EEEEEENS_10bfloat16_tEfNS_4arch4Sm80ELb0ELb1ELb0ELb0ELb1ELb0ELb0ELb0ELi2ELi2ELi2ELi2ELb1EEENS1_21CollectiveEpilogueBwdISA_SB_SD_Li256ELb0ELb0ELi4EEENS1_19SingleTileSchedulerILb0ELb0ELb0ELi64EEEEEEEEEvNT_6ParamsE,@function
        .size           _ZN7cutlass13device_kernelIN5flash19enable_sm80_to_sm89INS1_16FlashAttnBwdSm80INS1_25CollectiveMainloopBwdSm80ILi1ELi1EN4cute5tupleIJNS5_1CILi64EEES8_NS7_ILi192EEEEEENS_10bfloat16_tEfNS_4arch4Sm80ELb0ELb1ELb0ELb0ELb1ELb0ELb0ELb0ELi2ELi2ELi2ELi2ELb1EEENS1_21CollectiveEpilogueBwdISA_SB_SD_Li256ELb0ELb0ELi4EEENS1_19SingleTileSchedulerILb0ELb0ELb0ELi64EEEEEEEEEvNT_6ParamsE,(.L_x_100 - _ZN7cutlass13device_kernelIN5flash19enable_sm80_to_sm89INS1_16FlashAttnBwdSm80INS1_25CollectiveMainloopBwdSm80ILi1ELi1EN4cute5tupleIJNS5_1CILi64EEES8_NS7_ILi192EEEEEENS_10bfloat16_tEfNS_4arch4Sm80ELb0ELb1ELb0ELb0ELb1ELb0ELb0ELb0ELi2ELi2ELi2ELi2ELb1EEENS1_21CollectiveEpilogueBwdISA_SB_SD_Li256ELb0ELb0ELi4EEENS1_19SingleTileSchedulerILb0ELb0ELb0ELi64EEEEEEEEEvNT_6ParamsE)
        .other          _ZN7cutlass13device_kernelIN5flash19enable_sm80_to_sm89INS1_16FlashAttnBwdSm80INS1_25CollectiveMainloopBwdSm80ILi1ELi1EN4cute5tupleIJNS5_1CILi64EEES8_NS7_ILi192EEEEEENS_10bfloat16_tEfNS_4arch4Sm80ELb0ELb1ELb0ELb0ELb1ELb0ELb0ELb0ELi2ELi2ELi2ELi2ELb1EEENS1_21CollectiveEpilogueBwdISA_SB_SD_Li256ELb0ELb0ELi4EEENS1_19SingleTileSchedulerILb0ELb0ELb0ELi64EEEEEEEEEvNT_6ParamsE,@"STO_CUDA_ENTRY STV_DEFAULT"
_ZN7cutlass13device_kernelIN5flash19enable_sm80_to_sm89INS1_16FlashAttnBwdSm80INS1_25CollectiveMainloopBwdSm80ILi1ELi1EN4cute5tupleIJNS5_1CILi64EEES8_NS7_ILi192EEEEEENS_10bfloat16_tEfNS_4arch4Sm80ELb0ELb1ELb0ELb0ELb1ELb0ELb0ELb0ELi2ELi2ELi2ELi2ELb1EEENS1_21CollectiveEpilogueBwdISA_SB_SD_Li256ELb0ELb0ELi4EEENS1_19SingleTileSchedulerILb0ELb0ELb0ELi64EEEEEEEEEvNT_6ParamsE:
[----:B------:R-:W-:Y:S01]  /*0000*/  LDC R1, c[0x0][0x28] ;  /* 0x00000a00ff017b82 */ /* 0x000fe20000000800 */
[----:B------:R-:W-:Y:S05]  /*0010*/  EXIT ;  /* 0x000000000000794d */ /* 0x000fea0003800000 */
.L_x_9:
        /* <DEDUP_REMOVED lines=14> */
.L_x_100:


//--------------------- .text._ZN7cutlass13device_kernelIN5flash19enable_sm80_to_sm89INS1_16FlashAttnBwdSm80INS1_25CollectiveMainloopBwdSm80ILi1ELi1EN4cute5tupleIJNS5_1CILi64EEES8_NS7_ILi192EEEEEENS_10bfloat16_tEfNS_4arch4Sm80ELb0ELb1ELb0ELb0ELb0ELb0ELb0ELb0ELi2ELi2ELi2ELi2ELb1EEENS1_24CollectiveEpilogueBwdGQAISA_fSD_Li256ELb0ELb0EEENS1_19SingleTileSchedulerILb0ELb0ELb0ELi64EEEEEEEEEvNT_6ParamsE --------------------------
	.section	.text._ZN7cutlass13device_kernelIN5flash19enable_sm80_to_sm89INS1_16FlashAttnBwdSm80INS1_25CollectiveMainloopBwdSm80ILi1ELi1EN4cute5tupleIJNS5_1CILi64EEES8_NS7_ILi192EEEEEENS_10bfloat16_tEfNS_4arch4Sm80ELb0ELb1ELb0ELb0ELb0ELb0ELb0ELb0ELi2ELi2ELi2ELi2ELb1EEENS1_24CollectiveEpilogueBwdGQAISA_fSD_Li256ELb0ELb0EEENS1_19SingleTileSchedulerILb0ELb0ELb0ELi64EEEEEEEEEvNT_6ParamsE,"ax",@progbits
	.align	128
.text._ZN7cutlass13device_kernelIN5flash19enable_sm80_to_sm89INS1_16FlashAttnBwdSm80INS1_25CollectiveMainloopBwdSm80ILi1ELi1EN4cute5tupleIJNS5_1CILi64EEES8_NS7_ILi192EEEEEENS_10bfloat16_tEfNS_4arch4Sm80ELb0ELb1ELb0ELb0ELb0ELb0ELb0ELb0ELi2ELi2ELi2ELi2ELb1EEENS1_24CollectiveEpilogueBwdGQAISA_fSD_Li256ELb0ELb0EEENS1_19SingleTileSchedulerILb0ELb0ELb0ELi64EEEEEEEEEvNT_6ParamsE:
        .type           _ZN7cutlass13device_kernelIN5flash19enable_sm80_to_sm89INS1_16FlashAttnBwdSm80INS1_25CollectiveMainloopBwdSm80ILi1ELi1EN4cute5tupleIJNS5_1CILi64EEES8_NS7_ILi192EEEEEENS_10bfloat16_tEfNS_4arch4Sm80ELb0ELb1ELb0ELb0ELb0ELb0ELb0ELb0ELi2ELi2ELi2ELi2ELb1EEENS1_24CollectiveEpilogueBwdGQAISA_fSD_Li256ELb0ELb0EEENS1_19SingleTileSchedulerILb0ELb0ELb0ELi64EEEEEEEEEvNT_6ParamsE,@function
        .size           _ZN7cutlass13device_kernelIN5flash19enable_sm80_to_sm89INS1_16FlashAttnBwdSm80INS1_25CollectiveMainloopBwdSm80ILi1ELi1EN4cute5tupleIJNS5_1CILi64EEES8_NS7_ILi192EEEEEENS_10bfloat16_tEfNS_4arch4Sm80ELb0ELb1ELb0ELb0ELb0ELb0ELb0ELb0ELi2ELi2ELi2ELi2ELb1EEENS1_24CollectiveEpilogueBwdGQAISA_fSD_Li256ELb0ELb0EEENS1_19SingleTileSchedulerILb0ELb0ELb0ELi64EEEEEEEEEvNT_6ParamsE,(.L_x_101 - _ZN7cutlass13device_kernelIN5flash19enable_sm80_to_sm89INS1_16FlashAttnBwdSm80INS1_25CollectiveMainloopBwdSm80ILi1ELi1EN4cute5tupleIJNS5_1CILi64EEES8_NS7_ILi192EEEEEENS_10bfloat16_tEfNS_4arch4Sm80ELb0ELb1ELb0ELb0ELb0ELb0ELb0ELb0ELi2ELi2ELi2ELi2ELb1EEENS1_24CollectiveEpilogueBwdGQAISA_fSD_Li256ELb0ELb0EEENS1_19SingleTileSchedulerILb0ELb0ELb0ELi64EEEEEEEEEvNT_6ParamsE)
        .other          _ZN7cutlass13device_kernelIN5flash19enable_sm80_to_sm89INS1_16FlashAttnBwdSm80INS1_25CollectiveMainloopBwdSm80ILi1ELi1EN4cute5tupleIJNS5_1CILi64EEES8_NS7_ILi192EEEEEENS_10bfloat16_tEfNS_4arch4Sm80ELb0ELb1ELb0ELb0ELb0ELb0ELb0ELb0ELi2ELi2ELi2ELi2ELb1EEENS1_24CollectiveEpilogueBwdGQAISA_fSD_Li256ELb0ELb0EEENS1_19SingleTileSchedulerILb0ELb0ELb0ELi64EEEEEEEEEvNT_6ParamsE,@"STO_CUDA_ENTRY STV_DEFAULT"
_ZN7cutlass13device_kernelIN5flash19enable_sm80_to_sm89INS1_16FlashAttnBwdSm80INS1_25CollectiveMainloopBwdSm80ILi1ELi1EN4cute5tupleIJNS5_1CILi64EEES8_NS7_ILi192EEEEEENS_10bfloat16_tEfNS_4arch4Sm80ELb0ELb1ELb0ELb0ELb0ELb0ELb0ELb0ELi2ELi2ELi2ELi2ELb1EEENS1_24CollectiveEpilogueBwdGQAISA_fSD_Li256ELb0ELb0EEENS1_19SingleTileSchedulerILb0ELb0ELb0ELi64EEEEEEEEEvNT_6ParamsE:
[----:B------:R-:W-:Y:S01]  /*0000*/  LDC R1, c[0x0][0x28] ;  /* 0x00000a00ff017b82 */ /* 0x000fe20000000800 */
[----:B------:R-:W-:Y:S05]  /*0010*/  EXIT ;  /* 0x000000000000794d */ /* 0x000fea0003800000 */
.L_x_10:
        /* <DEDUP_REMOVED lines=14> */
.L_x_101:


//--------------------- .text._ZN7cutlass13device_kernelIN5flash19enable_sm80_to_sm89INS1_16FlashAttnBwdSm80INS1_25CollectiveMainloopBwdSm80ILi1ELi1EN4cute5tupleIJNS5_1CILi64EEES8_NS7_ILi192EEEEEENS_10bfloat16_tEfNS_4arch4Sm80ELb0ELb1ELb0ELb0ELb1ELb0ELb0ELb0ELi2ELi2ELi2ELi2ELb1EEENS1_24CollectiveEpilogueBwdGQAISA_fSD_Li256ELb0ELb1EEENS1_19SingleTileSchedulerILb0ELb0ELb0ELi64EEEEEEEEEvNT_6ParamsE --------------------------
	.section	.text._ZN7cutlass13device_kernelIN5flash19enable_sm80_to_sm89INS1_16FlashAttnBwdSm80INS1_25CollectiveMainloopBwdSm80ILi1ELi1EN4cute5tupleIJNS5_1CILi64EEES8_NS7_ILi192EEEEEENS_10bfloat16_tEfNS_4arch4Sm80ELb0ELb1ELb0ELb0ELb1ELb0ELb0ELb0ELi2ELi2ELi2ELi2ELb1EEENS1_24CollectiveEpilogueBwdGQAISA_fSD_Li256ELb0ELb1EEENS1_19SingleTileSchedulerILb0ELb0ELb0ELi64EEEEEEEEEvNT_6ParamsE,"ax",@progbits
	.align	128
.text._ZN7cutlass13device_kernelIN5flash19enable_sm80_to_sm89INS1_16FlashAttnBwdSm80INS1_25CollectiveMainloopBwdSm80ILi1ELi1EN4cute5tupleIJNS5_1CILi64EEES8_NS7_ILi192EEEEEENS_10bfloat16_tEfNS_4arch4Sm80ELb0ELb1ELb0ELb0ELb1ELb0ELb0ELb0ELi2ELi2ELi2ELi2ELb1EEENS1_24CollectiveEpilogueBwdGQAISA_fSD_Li256ELb0ELb1EEENS1_19SingleTileSchedulerILb0ELb0ELb0ELi64EEEEEEEEEvNT_6ParamsE:
        .type           _ZN7cutlass13device_kernelIN5flash19enable_sm80_to_sm89INS1_16FlashAttnBwdSm80INS1_25CollectiveMainloopBwdSm80ILi1ELi1EN4cute5tupleIJNS5_1CILi64EEES8_NS7_ILi192EEEEEENS_10bfloat16_tEfNS_4arch4Sm80ELb0ELb1ELb0ELb0ELb1ELb0ELb0ELb0ELi2ELi2ELi2ELi2ELb1EEENS1_24CollectiveEpilogueBwdGQAISA_fSD_Li256ELb0ELb1EEENS1_19SingleTileSchedulerILb0ELb0ELb0ELi64EEEEEEEEEvNT_6ParamsE,@function
        .size           _ZN7cutlass13device_kernelIN5flash19enable_sm80_to_sm89INS1_16FlashAttnBwdSm80INS1_25CollectiveMainloopBwdSm80ILi1ELi1EN4cute5tupleIJNS5_1CILi64EEES8_NS7_ILi192EEEEEENS_10bfloat16_tEfNS_4arch4Sm80ELb0ELb1ELb0ELb0ELb1ELb0ELb0ELb0ELi2ELi2ELi2ELi2ELb1EEENS1_24CollectiveEpilogueBwdGQAISA_fSD_Li256ELb0ELb1EEENS1_19SingleTileSchedulerILb0ELb0ELb0ELi64EEEEEEEEEvNT_6ParamsE,(.L_x_102 - _ZN7cutlass13device_kernelIN5flash19enable_sm80_to_sm89INS1_16FlashAttnBwdSm80INS1_25CollectiveMainloopBwdSm80ILi1ELi1EN4cute5tupleIJNS5_1CILi64EEES8_NS7_ILi192EEEEEENS_10bfloat16_tEfNS_4arch4Sm80ELb0ELb1ELb0ELb0ELb1ELb0ELb0ELb0ELi2ELi2ELi2ELi2ELb1EEENS1_24CollectiveEpilogueBwdGQAISA_fSD_Li256ELb0ELb1EEENS1_19SingleTileSchedulerILb0ELb0ELb0ELi64EEEEEEEEEvNT_6ParamsE)
        .other          _ZN7cutlass13device_kernelIN5flash19enable_sm80_to_sm89INS1_16FlashAttnBwdSm80INS1_25CollectiveMainloopBwdSm80ILi1ELi1EN4cute5tupleIJNS5_1CILi64EEES8_NS7_ILi192EEEEEENS_10bfloat16_tEfNS_4arch4Sm80ELb0ELb1ELb0ELb0ELb1ELb0ELb0ELb0ELi2ELi2ELi2ELi2ELb1EEENS1_24CollectiveEpilogueBwdGQAISA_fSD_Li256ELb0ELb1EEENS1_19SingleTileSchedulerILb0ELb0ELb0ELi64EEEEEEEEEvNT_6ParamsE,@"STO_CUDA_ENTRY STV_DEFAULT"
_ZN7cutlass13device_kernelIN5flash19enable_sm80_to_sm89INS1_16FlashAttnBwdSm80INS1_25CollectiveMainloopBwdSm80ILi1ELi1EN4cute5tupleIJNS5_1CILi64EEES8_NS7_ILi192EEEEEENS_10bfloat16_tEfNS_4arch4Sm80ELb0ELb1ELb0ELb0ELb1ELb0ELb0ELb0ELi2ELi2ELi2ELi2ELb1EEENS1_24CollectiveEpilogueBwdGQAISA_fSD_Li256ELb0ELb1EEENS1_19SingleTileSchedulerILb0ELb0ELb0ELi64EEEEEEEEEvNT_6ParamsE:
[----:B------:R-:W-:Y:S01]  /*0000*/  LDC R1, c[0x0][0x28] ;  /* 0x00000a00ff017b82 */ /* 0x000fe20000000800 */
[----:B------:R-:W-:Y:S05]  /*0010*/  EXIT ;  /* 0x000000000000794d */ /* 0x000fea0003800000 */
.L_x_11:
        /* <DEDUP_REMOVED lines=14> */
.L_x_102:


//--------------------- .text._ZN7cutlass13device_kernelIN5flash19enable_sm80_to_sm89INS1_16FlashAttnBwdSm80INS1_25CollectiveMainloopBwdSm80ILi1ELi1EN4cute5tupleIJNS5_1CILi64EEES8_NS7_ILi192EEEEEENS_10bfloat16_tEfNS_4arch4Sm80ELb0ELb1ELb0ELb1ELb0ELb0ELb0ELb0ELi2ELi2ELi2ELi2ELb1EEENS1_21CollectiveEpilogueBwdISA_SB_SD_Li256ELb1ELb0ELi4EEENS1_19SingleTileSchedulerILb1ELb0ELb0ELi64EEEEEEEEEvNT_6ParamsE --------------------------
	.section	.text._ZN7cutlass13device_kernelIN5flash19enable_sm80_to_sm89INS1_16FlashAttnBwdSm80INS1_25CollectiveMainloopBwdSm80ILi1ELi1EN4cute5tupleIJNS5_1CILi64EEES8_NS7_ILi192EEEEEENS_10bfloat16_tEfNS_4arch4Sm80ELb0ELb1ELb0ELb1ELb0ELb0ELb0ELb0ELi2ELi2ELi2ELi2ELb1EEENS1_21CollectiveEpilogueBwdISA_SB_SD_Li256ELb1ELb0ELi4EEENS1_19SingleTileSchedulerILb1ELb0ELb0ELi64EEEEEEEEEvNT_6ParamsE,"ax",@progbits
	.align	128
.text._ZN7cutlass13device_kernelIN5flash19enable_sm80_to_sm89INS1_16FlashAttnBwdSm80INS1_25CollectiveMainloopBwdSm80ILi1ELi1EN4cute5tupleIJNS5_1CILi64EEES8_NS7_ILi192EEEEEENS_10bfloat16_tEfNS_4arch4Sm80ELb0ELb1ELb0ELb1ELb0ELb0ELb0ELb0ELi2ELi2ELi2ELi2ELb1EEENS1_21CollectiveEpilogueBwdISA_SB_SD_Li256ELb1ELb0ELi4EEENS1_19SingleTileSchedulerILb1ELb0ELb0ELi64EEEEEEEEEvNT_6ParamsE:
        .type           _ZN7cutlass13device_kernelIN5flash19enable_sm80_to_sm89INS1_16FlashAttnBwdSm80INS1_25CollectiveMainloopBwdSm80ILi1ELi1EN4cute5tupleIJNS5_1CILi64EEES8_NS7_ILi192EEEEEENS_10bfloat16_tEfNS_4arch4Sm80ELb0ELb1ELb0ELb1ELb0ELb0ELb0ELb0ELi2ELi2ELi2ELi2ELb1EEENS1_21CollectiveEpilogueBwdISA_SB_SD_Li256ELb1ELb0ELi4EEENS1_19SingleTileSchedulerILb1ELb0ELb0ELi64EEEEEEEEEvNT_6ParamsE,@function
        .size           _ZN7cutlass13device_kernelIN5flash19enable_sm80_to_sm89INS1_16FlashAttnBwdSm80INS1_25CollectiveMainloopBwdSm80ILi1ELi1EN4cute5tupleIJNS5_1CILi64EEES8_NS7_ILi192EEEEEENS_10bfloat16_tEfNS_4arch4Sm80ELb0ELb1ELb0ELb1ELb0ELb0ELb0ELb0ELi2ELi2ELi2ELi2ELb1EEENS1_21CollectiveEpilogueBwdISA_SB_SD_Li256ELb1ELb0ELi4EEENS1_19SingleTileSchedulerILb1ELb0ELb0ELi64EEEEEEEEEvNT_6ParamsE,(.L_x_103 - _ZN7cutlass13device_kernelIN5flash19enable_sm80_to_sm89INS1_16FlashAttnBwdSm80INS1_25CollectiveMainloopBwdSm80ILi1ELi1EN4cute5tupleIJNS5_1CILi64EEES8_NS7_ILi192EEEEEENS_10bfloat16_tEfNS_4arch4Sm80ELb0ELb1ELb0ELb1ELb0ELb0ELb0ELb0ELi2ELi2ELi2ELi2ELb1EEENS1_21CollectiveEpilogueBwdISA_SB_SD_Li256ELb1ELb0ELi4EEENS1_19SingleTileSchedulerILb1ELb0ELb0ELi64EEEEEEEEEvNT_6ParamsE)
        .other          _ZN7cutlass13device_kernelIN5flash19enable_sm80_to_sm89INS1_16FlashAttnBwdSm80INS1_25CollectiveMainloopBwdSm80ILi1ELi1EN4cute5tupleIJNS5_1CILi64EEES8_NS7_ILi192EEEEEENS_10bfloat16_tEfNS_4arch4Sm80ELb0ELb1ELb0ELb1ELb0ELb0ELb0ELb0ELi2ELi2ELi2ELi2ELb1EEENS1_21CollectiveEpilogueBwdISA_SB_SD_Li256ELb1ELb0ELi4EEENS1_19SingleTileSchedulerILb1ELb0ELb0ELi64EEEEEEEEEvNT_6ParamsE,@"STO_CUDA_ENTRY STV_DEFAULT"
_ZN7cutlass13device_kernelIN5flash19enable_sm80_to_sm89INS1_16FlashAttnBwdSm80INS1_25CollectiveMainloopBwdSm80ILi1ELi1EN4cute5tupleIJNS5_1CILi64EEES8_NS7_ILi192EEEEEENS_10bfloat16_tEfNS_4arch4Sm80ELb0ELb1ELb0ELb1ELb0ELb0ELb0ELb0ELi2ELi2ELi2ELi2ELb1EEENS1_21CollectiveEpilogueBwdISA_SB_SD_Li256ELb1ELb0ELi4EEENS1_19SingleTileSchedulerILb1ELb0ELb0ELi64EEEEEEEEEvNT_6ParamsE:
[----:B------:R-:W-:Y:S01]  /*0000*/  LDC R1, c[0x0][0x28] ;  /* 0x00000a00ff017b82 */ /* 0x000fe20000000800 */
[----:B------:R-:W-:Y:S05]  /*0010*/  EXIT ;  /* 0x000000000000794d */ /* 0x000fea0003800000 */
.L_x_12:
        /* <DEDUP_REMOVED lines=14> */
.L_x_103:


//--------------------- .text._ZN7cutlass13device_kernelIN5flash19enable_sm80_to_sm89INS1_16FlashAttnBwdSm80INS1_25CollectiveMainloopBwdSm80ILi1ELi1EN4cute5tupleIJNS5_1CILi64EEES8_NS7_ILi192EEEEEENS_10bfloat16_tEfNS_4arch4Sm80ELb0ELb1ELb0ELb1ELb1ELb0ELb0ELb0ELi2ELi2ELi2ELi2ELb1EEENS1_21CollectiveEpilogueBwdISA_SB_SD_Li256ELb1ELb0ELi4EEENS1_19SingleTileSchedulerILb1ELb0ELb0ELi64EEEEEEEEEvNT_6ParamsE --------------------------
	.section	.text._ZN7cutlass13device_kernelIN5flash19enable_sm80_to_sm89INS1_16FlashAttnBwdSm80INS1_25CollectiveMainloopBwdSm80ILi1ELi1EN4cute5tupleIJNS5_1CILi64EEES8_NS7_ILi192EEEEEENS_10bfloat16_tEfNS_4arch4Sm80ELb0ELb1ELb0ELb1ELb1ELb0ELb0ELb0ELi2ELi2ELi2ELi2ELb1EEENS1_21CollectiveEpilogueBwdISA_SB_SD_Li256ELb1ELb0ELi4EEENS1_19SingleTileSchedulerILb1ELb0ELb0ELi64EEEEEEEEEvNT_6ParamsE,"ax",@progbits
	.align	128
.text._ZN7cutlass13device_kernelIN5flash19enable_sm80_to_sm89INS1_16FlashAttnBwdSm80INS1_25CollectiveMainloopBwdSm80ILi1ELi1EN4cute5tupleIJNS5_1CILi64EEES8_NS7_ILi192EEEEEENS_10bfloat16_tEfNS_4arch4Sm80ELb0ELb1ELb0ELb1ELb1ELb0ELb0ELb0ELi2ELi2ELi2ELi2ELb1EEENS1_21CollectiveEpilogueBwdISA_SB_SD_Li256ELb1ELb0ELi4EEENS1_19SingleTileSchedulerILb1ELb0ELb0ELi64EEEEEEEEEvNT_6ParamsE:
        .type           _ZN7cutlass13device_kernelIN5flash19enable_sm80_to_sm89INS1_16FlashAttnBwdSm80INS1_25CollectiveMainloopBwdSm80ILi1ELi1EN4cute5tupleIJNS5_1CILi64EEES8_NS7_ILi192EEEEEENS_10bfloat16_tEfNS_4arch4Sm80ELb0ELb1ELb0ELb1ELb1ELb0ELb0ELb0ELi2ELi2ELi2ELi2ELb1EEENS1_21CollectiveEpilogueBwdISA_SB_SD_Li256ELb1ELb0ELi4EEENS1_19SingleTileSchedulerILb1ELb0ELb0ELi64EEEEEEEEEvNT_6ParamsE,@function
        .size           _ZN7cutlass13device_kernelIN5flash19enable_sm80_to_sm89INS1_16FlashAttnBwdSm80INS1_25CollectiveMainloopBwdSm80ILi1ELi1EN4cute5tupleIJNS5_1CILi64EEES8_NS7_ILi192EEEEEENS_10bfloat16_tEfNS_4arch4Sm80ELb0ELb1ELb0ELb1ELb1ELb0ELb0ELb0ELi2ELi2ELi2ELi2ELb1EEENS1_21CollectiveEpilogueBwdISA_SB_SD_Li256ELb1ELb0ELi4EEENS1_19SingleTileSchedulerILb1ELb0ELb0ELi64EEEEEEEEEvNT_6ParamsE,(.L_x_104 - _ZN7cutlass13device_kernelIN5flash19enable_sm80_to_sm89INS1_16FlashAttnBwdSm80INS1_25CollectiveMainloopBwdSm80ILi1ELi1EN4cute5tupleIJNS5_1CILi64EEES8_NS7_ILi192EEEEEENS_10bfloat16_tEfNS_4arch4Sm80ELb0ELb1ELb0ELb1ELb1ELb0ELb0ELb0ELi2ELi2ELi2ELi2ELb1EEENS1_21CollectiveEpilogueBwdISA_SB_SD_Li256ELb1ELb0ELi4EEENS1_19SingleTileSchedulerILb1ELb0ELb0ELi64EEEEEEEEEvNT_6ParamsE)
        .other          _ZN7cutlass13device_kernelIN5flash19enable_sm80_to_sm89INS1_16FlashAttnBwdSm80INS1_25CollectiveMainloopBwdSm80ILi1ELi1EN4cute5tupleIJNS5_1CILi64EEES8_NS7_ILi192EEEEEENS_10bfloat16_tEfNS_4arch4Sm80ELb0ELb1ELb0ELb1ELb1ELb0ELb0ELb0ELi2ELi2ELi2ELi2ELb1EEENS1_21CollectiveEpilogueBwdISA_SB_SD_Li256ELb1ELb0ELi4EEENS1_19SingleTileSchedulerILb1ELb0ELb0ELi64EEEEEEEEEvNT_6ParamsE,@"STO_CUDA_ENTRY STV_DEFAULT"
_ZN7cutlass13device_kernelIN5flash19enable_sm80_to_sm89INS1_16FlashAttnBwdSm80INS1_25CollectiveMainloopBwdSm80ILi1ELi1EN4cute5tupleIJNS5_1CILi64EEES8_NS7_ILi192EEEEEENS_10bfloat16_tEfNS_4arch4Sm80ELb0ELb1ELb0ELb1ELb1ELb0ELb0ELb0ELi2ELi2ELi2ELi2ELb1EEENS1_21CollectiveEpilogueBwdISA_SB_SD_Li256ELb1ELb0ELi4EEENS1_19SingleTileSchedulerILb1ELb0ELb0ELi64EEEEEEEEEvNT_6ParamsE:
[----:B------:R-:W-:Y:S01]  /*0000*/  LDC R1, c[0x0][0x28] ;  /* 0x00000a00ff017b82 */ /* 0x000fe20000000800 */
[----:B------:R-:W-:Y:S05]  /*0010*/  EXIT ;  /* 0x000000000000794d */ /* 0x000fea0003800000 */
.L_x_13:
        /* <DEDUP_REMOVED lines=14> */
.L_x_104:


//--------------------- .text._ZN7cutlass13device_kernelIN5flash19enable_sm80_to_sm89INS1_16FlashAttnBwdSm80INS1_25CollectiveMainloopBwdSm80ILi1ELi1EN4cute5tupleIJNS5_1CILi64EEES8_NS7_ILi192EEEEEENS_10bfloat16_tEfNS_4arch4Sm80ELb0ELb1ELb0ELb1ELb0ELb0ELb0ELb0ELi2ELi2ELi2ELi2ELb1EEENS1_24CollectiveEpilogueBwdGQAISA_fSD_Li256ELb1ELb0EEENS1_19SingleTileSchedulerILb1ELb0ELb0ELi64EEEEEEEEEvNT_6ParamsE --------------------------
	.section	.text._ZN7cutlass13device_kernelIN5flash19enable_sm80_to_sm89INS1_16FlashAttnBwdSm80INS1_25CollectiveMainloopBwdSm80ILi1ELi1EN4cute5tupleIJNS5_1CILi64EEES8_NS7_ILi192EEEEEENS_10bfloat16_tEfNS_4arch4Sm80ELb0ELb1ELb0ELb1ELb0ELb0ELb0ELb0ELi2ELi2ELi2ELi2ELb1EEENS1_24CollectiveEpilogueBwdGQAISA_fSD_Li256ELb1ELb0EEENS1_19SingleTileSchedulerILb1ELb0ELb0ELi64EEEEEEEEEvNT_6ParamsE,"ax",@progbits
	.align	128
.text._ZN7cutlass13device_kernelIN5flash19enable_sm80_to_sm89INS1_16FlashAttnBwdSm80INS1_25CollectiveMainloopBwdSm80ILi1ELi1EN4cute5tupleIJNS5_1CILi64EEES8_NS7_ILi192EEEEEENS_10bfloat16_tEfNS_4arch4Sm80ELb0ELb1ELb0ELb1ELb0ELb0ELb0ELb0ELi2ELi2ELi2ELi2ELb1EEENS1_24CollectiveEpilogueBwdGQAISA_fSD_Li256ELb1ELb0EEENS1_19SingleTileSchedulerILb1ELb0ELb0ELi64EEEEEEEEEvNT_6ParamsE:
        .type           _ZN7cutlass13device_kernelIN5flash19enable_sm80_to_sm89INS1_16FlashAttnBwdSm80INS1_25CollectiveMainloopBwdSm80ILi1ELi1EN4cute5tupleIJNS5_1CILi64EEES8_NS7_ILi192EEEEEENS_10bfloat16_tEfNS_4arch4Sm80ELb0ELb1ELb0ELb1ELb0ELb0ELb0ELb0ELi2ELi2ELi2ELi2ELb1EEENS1_24CollectiveEpilogueBwdGQAISA_fSD_Li256ELb1ELb0EEENS1_19SingleTileSchedulerILb1ELb0ELb0ELi64EEEEEEEEEvNT_6ParamsE,@function
        .size           _ZN7cutlass13device_kernelIN5flash19enable_sm80_to_sm89INS1_16FlashAttnBwdSm80INS1_25CollectiveMainloopBwdSm80ILi1ELi1EN4cute5tupleIJNS5_1CILi64EEES8_NS7_ILi192EEEEEENS_10bfloat16_tEfNS_4arch4Sm80ELb0ELb1ELb0ELb1ELb0ELb0ELb0ELb0ELi2ELi2ELi2ELi2ELb1EEENS1_24CollectiveEpilogueBwdGQAISA_fSD_Li256ELb1ELb0EEENS1_19SingleTileSchedulerILb1ELb0ELb0ELi64EEEEEEEEEvNT_6ParamsE,(.L_x_105 - _ZN7cutlass13device_kernelIN5flash19enable_sm80_to_sm89INS1_16FlashAttnBwdSm80INS1_25CollectiveMainloopBwdSm80ILi1ELi1EN4cute5tupleIJNS5_1CILi64EEES8_NS7_ILi192EEEEEENS_10bfloat16_tEfNS_4arch4Sm80ELb0ELb1ELb0ELb1ELb0ELb0ELb0ELb0ELi2ELi2ELi2ELi2ELb1EEENS1_24CollectiveEpilogueBwdGQAISA_fSD_Li256ELb1ELb0EEENS1_19SingleTileSchedulerILb1ELb0ELb0ELi64EEEEEEEEEvNT_6ParamsE)
        .other          _ZN7cutlass13device_kernelIN5flash19enable_sm80_to_sm89INS1_16FlashAttnBwdSm80INS1_25CollectiveMainloopBwdSm80ILi1ELi1EN4cute5tupleIJNS5_1CILi64EEES8_NS7_ILi192EEEEEENS_10bfloat16_tEfNS_4arch4Sm80ELb0ELb1ELb0ELb1ELb0ELb0ELb0ELb0ELi2ELi2ELi2ELi2ELb1EEENS1_24CollectiveEpilogueBwdGQAISA_fSD_Li256ELb1ELb0EEENS1_19SingleTileSchedulerILb1ELb0ELb0ELi64EEEEEEEEEvNT_6ParamsE,@"STO_CUDA_ENTRY STV_DEFAULT"
_ZN7cutlass13device_kernelIN5flash19enable_sm80_to_sm89INS1_16FlashAttnBwdSm80INS1_25CollectiveMainloopBwdSm80ILi1ELi1EN4cute5tupleIJNS5_1CILi64EEES8_NS7_ILi192EEEEEENS_10bfloat16_tEfNS_4arch4Sm80ELb0ELb1ELb0ELb1ELb0ELb0ELb0ELb0ELi2ELi2ELi2ELi2ELb1EEENS1_24CollectiveEpilogueBwdGQAISA_fSD_Li256ELb1ELb0EEENS1_19SingleTileSchedulerILb1ELb0ELb0ELi64EEEEEEEEEvNT_6ParamsE:
[----:B------:R-:W-:Y:S01]  /*0000*/  LDC R1, c[0x0][0x28] ;  /* 0x00000a00ff017b82 */ /* 0x000fe20000000800 */
[----:B------:R-:W-:Y:S05]  /*0010*/  EXIT ;  /* 0x000000000000794d */ /* 0x000fea0003800000 */
.L_x_14:
        /* <DEDUP_REMOVED lines=14> */
.L_x_105:


//--------------------- .text._ZN7cutlass13device_kernelIN5flash19enable_sm80_to_sm89INS1_16FlashAttnBwdSm80INS1_25CollectiveMainloopBwdSm80ILi1ELi1EN4cute5tupleIJNS5_1CILi64EEES8_NS7_ILi192EEEEEENS_10bfloat16_tEfNS_4arch4Sm80ELb0ELb1ELb0ELb1ELb1ELb0ELb0ELb0ELi2ELi2ELi2ELi2ELb1EEENS1_24CollectiveEpilogueBwdGQAISA_fSD_Li256ELb1ELb1EEENS1_19SingleTileSchedulerILb1ELb0ELb0ELi64EEEEEEEEEvNT_6ParamsE --------------------------
	.section	.text._ZN7cutlass13device_kernelIN5flash19enable_sm80_to_sm89INS1_16FlashAttnBwdSm80INS1_25CollectiveMainloopBwdSm80ILi1ELi1EN4cute5tupleIJNS5_1CILi64EEES8_NS7_ILi192EEEEEENS_10bfloat16_tEfNS_4arch4Sm80ELb0ELb1ELb0ELb1ELb1ELb0ELb0ELb0ELi2ELi2ELi2ELi2ELb1EEENS1_24CollectiveEpilogueBwdGQAISA_fSD_Li256ELb1ELb1EEENS1_19SingleTileSchedulerILb1ELb0ELb0ELi64EEEEEEEEEvNT_6ParamsE,"ax",@progbits
	.align	128
.text._ZN7cutlass13device_kernelIN5flash19enable_sm80_to_sm89INS1_16FlashAttnBwdSm80INS1_25CollectiveMainloopBwdSm80ILi1ELi1EN4cute5tupleIJNS5_1CILi64EEES8_NS7_ILi192EEEEEENS_10bfloat16_tEfNS_4arch4Sm80ELb0ELb1ELb0ELb1ELb1ELb0ELb0ELb0ELi2ELi2ELi2ELi2ELb1EEENS1_24CollectiveEpilogueBwdGQAISA_fSD_Li256ELb1ELb1EEENS1_19SingleTileSchedulerILb1ELb0ELb0ELi64EEEEEEEEEvNT_6ParamsE:
        .type           _ZN7cutlass13device_kernelIN5flash19enable_sm80_to_sm89INS1_16FlashAttnBwdSm80INS1_25CollectiveMainloopBwdSm80ILi1ELi1EN4cute5tupleIJNS5_1CILi64EEES8_NS7_ILi192EEEEEENS_10bfloat16_tEfNS_4arch4Sm80ELb0ELb1ELb0ELb1ELb1ELb0ELb0ELb0ELi2ELi2ELi2ELi2ELb1EEENS1_24CollectiveEpilogueBwdGQAISA_fSD_Li256ELb1ELb1EEENS1_19SingleTileSchedulerILb1ELb0ELb0ELi64EEEEEEEEEvNT_6ParamsE,@function
        .size           _ZN7cutlass13device_kernelIN5flash19enable_sm80_to_sm89INS1_16FlashAttnBwdSm80INS1_25CollectiveMainloopBwdSm80ILi1ELi1EN4cute5tupleIJNS5_1CILi64EEES8_NS7_ILi192EEEEEENS_10bfloat16_tEfNS_4arch4Sm80ELb0ELb1ELb0ELb1ELb1ELb0ELb0ELb0ELi2ELi2ELi2ELi2ELb1EEENS1_24CollectiveEpilogueBwdGQAISA_fSD_Li256ELb1ELb1EEENS1_19SingleTileSchedulerILb1ELb0ELb0ELi64EEEEEEEEEvNT_6ParamsE,(.L_x_106 - _ZN7cutlass13device_kernelIN5flash19enable_sm80_to_sm89INS1_16FlashAttnBwdSm80INS1_25CollectiveMainloopBwdSm80ILi1ELi1EN4cute5tupleIJNS5_1CILi64EEES8_NS7_ILi192EEEEEENS_10bfloat16_tEfNS_4arch4Sm80ELb0ELb1ELb0ELb1ELb1ELb0ELb0ELb0ELi2ELi2ELi2ELi2ELb1EEENS1_24CollectiveEpilogueBwdGQAISA_fSD_Li256ELb1ELb1EEENS1_19SingleTileSchedulerILb1ELb0ELb0ELi64EEEEEEEEEvNT_6ParamsE)
        .other          _ZN7cutlass13device_kernelIN5flash19enable_sm80_to_sm89INS1_16FlashAttnBwdSm80INS1_25CollectiveMainloopBwdSm80ILi1ELi1EN4cute5tupleIJNS5_1CILi64EEES8_NS7_ILi192EEEEEENS_10bfloat16_tEfNS_4arch4Sm80ELb0ELb1ELb0ELb1ELb1ELb0ELb0ELb0ELi2ELi2ELi2ELi2ELb1EEENS1_24CollectiveEpilogueBwdGQAISA_fSD_Li256ELb1ELb1EEENS1_19SingleTileSchedulerILb1ELb0ELb0ELi64EEEEEEEEEvNT_6ParamsE,@"STO_CUDA_ENTRY STV_DEFAULT"
_ZN7cutlass13device_kernelIN5flash19enable_sm80_to_sm89INS1_16FlashAttnBwdSm80INS1_25CollectiveMainloopBwdSm80ILi1ELi1EN4cute5tupleIJNS5_1CILi64EEES8_NS7_ILi192EEEEEENS_10bfloat16_tEfNS_4arch4Sm80ELb0ELb1ELb0ELb1ELb1ELb0ELb0ELb0ELi2ELi2ELi2ELi2ELb1EEENS1_24CollectiveEpilogueBwdGQAISA_fSD_Li256ELb1ELb1EEENS1_19SingleTileSchedulerILb1ELb0ELb0ELi64EEEEEEEEEvNT_6ParamsE:
[----:B------:R-:W-:Y:S01]  /*0000*/  LDC R1, c[0x0][0x28] ;  /* 0x00000a00ff017b82 */ /* 0x000fe20000000800 */
[----:B------:R-:W-:Y:S05]  /*0010*/  EXIT ;  /* 0x000000000000794d */ /* 0x000fea0003800000 */
.L_x_15:
        /* <DEDUP_REMOVED lines=14> */
.L_x_106:


//--------------------- .text._ZN7cutlass13device_kernelIN5flash19enable_sm80_to_sm89INS1_16FlashAttnBwdSm80INS1_25CollectiveMainloopBwdSm80ILi1ELi1EN4cute5tupleIJNS5_1CILi64EEES8_NS7_ILi192EEEEEENS_10bfloat16_tEfNS_4arch4Sm80ELb1ELb0ELb0ELb0ELb0ELb0ELb0ELb0ELi2ELi2ELi2ELi2ELb1EEENS1_21CollectiveEpilogueBwdISA_SB_SD_Li256ELb0ELb0ELi4EEENS1_25SingleTileBwdLPTSchedulerILb0ELi64ELb0EEEEEEEEEvNT_6ParamsE --------------------------
	.section	.text._ZN7cutlass13device_kernelIN5flash19enable_sm80_to_sm89INS1_16FlashAttnBwdSm80INS1_25CollectiveMainloopBwdSm80ILi1ELi1EN4cute5tupleIJNS5_1CILi64EEES8_NS7_ILi192EEEEEENS_10bfloat16_tEfNS_4arch4Sm80ELb1ELb0ELb0ELb0ELb0ELb0ELb0ELb0ELi2ELi2ELi2ELi2ELb1EEENS1_21CollectiveEpilogueBwdISA_SB_SD_Li256ELb0ELb0ELi4EEENS1_25SingleTileBwdLPTSchedulerILb0ELi64ELb0EEEEEEEEEvNT_6ParamsE,"ax",@progbits
	.align	128
.text._ZN7cutlass13device_kernelIN5flash19enable_sm80_to_sm89INS1_16FlashAttnBwdSm80INS1_25CollectiveMainloopBwdSm80ILi1ELi1EN4cute5tupleIJNS5_1CILi64EEES8_NS7_ILi192EEEEEENS_10bfloat16_tEfNS_4arch4Sm80ELb1ELb0ELb0ELb0ELb0ELb0ELb0ELb0ELi2ELi2ELi2ELi2ELb1EEENS1_21CollectiveEpilogueBwdISA_SB_SD_Li256ELb0ELb0ELi4EEENS1_25SingleTileBwdLPTSchedulerILb0ELi64ELb0EEEEEEEEEvNT_6ParamsE:
        .type           _ZN7cutlass13device_kernelIN5flash19enable_sm80_to_sm89INS1_16FlashAttnBwdSm80INS1_25CollectiveMainloopBwdSm80ILi1ELi1EN4cute5tupleIJNS5_1CILi64EEES8_NS7_ILi192EEEEEENS_10bfloat16_tEfNS_4arch4Sm80ELb1ELb0ELb0ELb0ELb0ELb0ELb0ELb0ELi2ELi2ELi2ELi2ELb1EEENS1_21CollectiveEpilogueBwdISA_SB_SD_Li256ELb0ELb0ELi4EEENS1_25SingleTileBwdLPTSchedulerILb0ELi64ELb0EEEEEEEEEvNT_6ParamsE,@function
        .size           _ZN7cutlass13device_kernelIN5flash19enable_sm80_to_sm89INS1_16FlashAttnBwdSm80INS1_25CollectiveMainloopBwdSm80ILi1ELi1EN4cute5tupleIJNS5_1CILi64EEES8_NS7_ILi192EEEEEENS_10bfloat16_tEfNS_4arch4Sm80ELb1ELb0ELb0ELb0ELb0ELb0ELb0ELb0ELi2ELi2ELi2ELi2ELb1EEENS1_21CollectiveEpilogueBwdISA_SB_SD_Li256ELb0ELb0ELi4EEENS1_25SingleTileBwdLPTSchedulerILb0ELi64ELb0EEEEEEEEEvNT_6ParamsE,(.L_x_107 - _ZN7cutlass13device_kernelIN5flash19enable_sm80_to_sm89INS1_16FlashAttnBwdSm80INS1_25CollectiveMainloopBwdSm80ILi1ELi1EN4cute5tupleIJNS5_1CILi64EEES8_NS7_ILi192EEEEEENS_10bfloat16_tEfNS_4arch4Sm80ELb1ELb0ELb0ELb0ELb0ELb0ELb0ELb0ELi2ELi2ELi2ELi2ELb1EEENS1_21CollectiveEpilogueBwdISA_SB_SD_Li256ELb0ELb0ELi4EEENS1_25SingleTileBwdLPTSchedulerILb0ELi64ELb0EEEEEEEEEvNT_6ParamsE)
        .other          _ZN7cutlass13device_kernelIN5flash19enable_sm80_to_sm89INS1_16FlashAttnBwdSm80INS1_25CollectiveMainloopBwdSm80ILi1ELi1EN4cute5tupleIJNS5_1CILi64EEES8_NS7_ILi192EEEEEENS_10bfloat16_tEfNS_4arch4Sm80ELb1ELb0ELb0ELb0ELb0ELb0ELb0ELb0ELi2ELi2ELi2ELi2ELb1EEENS1_21CollectiveEpilogueBwdISA_SB_SD_Li256ELb0ELb0ELi4EEENS1_25SingleTileBwdLPTSchedulerILb0ELi64ELb0EEEEEEEEEvNT_6ParamsE,@"STO_CUDA_ENTRY STV_DEFAULT"
_ZN7cutlass13device_kernelIN5flash19enable_sm80_to_sm89INS1_16FlashAttnBwdSm80INS1_25CollectiveMainloopBwdSm80ILi1ELi1EN4cute5tupleIJNS5_1CILi64EEES8_NS7_ILi192EEEEEENS_10bfloat16_tEfNS_4arch4Sm80ELb1ELb0ELb0ELb0ELb0ELb0ELb0ELb0ELi2ELi2ELi2ELi2ELb1EEENS1_21CollectiveEpilogueBwdISA_SB_SD_Li256ELb0ELb0ELi4EEENS1_25SingleTileBwdLPTSchedulerILb0ELi64ELb0EEEEEEEEEvNT_6ParamsE:
[----:B------:R-:W-:Y:S01]  /*0000*/  LDC R1, c[0x0][0x28] ;  /* 0x00000a00ff017b82 */ /* 0x000fe20000000800 */
[----:B------:R-:W-:Y:S05]  /*0010*/  EXIT ;  /* 0x000000000000794d */ /* 0x000fea0003800000 */
.L_x_16:
        /* <DEDUP_REMOVED lines=14> */
.L_x_107:


//--------------------- .text._ZN7cutlass13device_kernelIN5flash19enable_sm80_to_sm89INS1_16FlashAttnBwdSm80INS1_25CollectiveMainloopBwdSm80ILi1ELi1EN4cute5tupleIJNS5_1CILi64EEES8_NS7_ILi192EEEEEENS_10bfloat16_tEfNS_4arch4Sm80ELb1ELb0ELb0ELb0ELb1ELb0ELb0ELb0ELi2ELi2ELi2ELi2ELb1EEENS1_21CollectiveEpilogueBwdISA_SB_SD_Li256ELb0ELb0ELi4EEENS1_25SingleTileBwdLPTSchedulerILb0ELi64ELb1EEEEEEEEEvNT_6ParamsE --------------------------
	.section	.text._ZN7cutlass13device_kernelIN5flash19enable_sm80_to_sm89INS1_16FlashAttnBwdSm80INS1_25CollectiveMainloopBwdSm80ILi1ELi1EN4cute5tupleIJNS5_1CILi64EEES8_NS7_ILi192EEEEEENS_10bfloat16_tEfNS_4arch4Sm80ELb1ELb0ELb0ELb0ELb1ELb0ELb0ELb0ELi2ELi2ELi2ELi2ELb1EEENS1_21CollectiveEpilogueBwdISA_SB_SD_Li256ELb0ELb0ELi4EEENS1_25SingleTileBwdLPTSchedulerILb0ELi64ELb1EEEEEEEEEvNT_6ParamsE,"ax",@progbits
	.align	128
.text._ZN7cutlass13device_kernelIN5flash19enable_sm80_to_sm89INS1_16FlashAttnBwdSm80INS1_25CollectiveMainloopBwdSm80ILi1ELi1EN4cute5tupleIJNS5_1CILi64EEES8_NS7_ILi192EEEEEENS_10bfloat16_tEfNS_4arch4Sm80ELb1ELb0ELb0ELb0ELb1ELb0ELb0ELb0ELi2ELi2ELi2ELi2ELb1EEENS1_21CollectiveEpilogueBwdISA_SB_SD_Li256ELb0ELb0ELi4EEENS1_25SingleTileBwdLPTSchedulerILb0ELi64ELb1EEEEEEEEEvNT_6ParamsE:
        .type           _ZN7cutlass13device_kernelIN5flash19enable_sm80_to_sm89INS1_16FlashAttnBwdSm80INS1_25CollectiveMainloopBwdSm80ILi1ELi1EN4cute5tupleIJNS5_1CILi64EEES8_NS7_ILi192EEEEEENS_10bfloat16_tEfNS_4arch4Sm80ELb1ELb0ELb0ELb0ELb1ELb0ELb0ELb0ELi2ELi2ELi2ELi2ELb1EEENS1_21CollectiveEpilogueBwdISA_SB_SD_Li256ELb0ELb0ELi4EEENS1_25SingleTileBwdLPTSchedulerILb0ELi64ELb1EEEEEEEEEvNT_6ParamsE,@function
        .size           _ZN7cutlass13device_kernelIN5flash19enable_sm80_to_sm89INS1_16FlashAttnBwdSm80INS1_25CollectiveMainloopBwdSm80ILi1ELi1EN4cute5tupleIJNS5_1CILi64EEES8_NS7_ILi192EEEEEENS_10bfloat16_tEfNS_4arch4Sm80ELb1ELb0ELb0ELb0ELb1ELb0ELb0ELb0ELi2ELi2ELi2ELi2ELb1EEENS1_21CollectiveEpilogueBwdISA_SB_SD_Li256ELb0ELb0ELi4EEENS1_25SingleTileBwdLPTSchedulerILb0ELi64ELb1EEEEEEEEEvNT_6ParamsE,(.L_x_108 - _ZN7cutlass13device_kernelIN5flash19enable_sm80_to_sm89INS1_16FlashAttnBwdSm80INS1_25CollectiveMainloopBwdSm80ILi1ELi1EN4cute5tupleIJNS5_1CILi64EEES8_NS7_ILi192EEEEEENS_10bfloat16_tEfNS_4arch4Sm80ELb1ELb0ELb0ELb0ELb1ELb0ELb0ELb0ELi2ELi2ELi2ELi2ELb1EEENS1_21CollectiveEpilogueBwdISA_SB_SD_Li256ELb0ELb0ELi4EEENS1_25SingleTileBwdLPTSchedulerILb0ELi64ELb1EEEEEEEEEvNT_6ParamsE)
        .other          _ZN7cutlass13device_kernelIN5flash19enable_sm80_to_sm89INS1_16FlashAttnBwdSm80INS1_25CollectiveMainloopBwdSm80ILi1ELi1EN4cute5tupleIJNS5_1CILi64EEES8_NS7_ILi192EEEEEENS_10bfloat16_tEfNS_4arch4Sm80ELb1ELb0ELb0ELb0ELb1ELb0ELb0ELb0ELi2ELi2ELi2ELi2ELb1EEENS1_21CollectiveEpilogueBwdISA_SB_SD_Li256ELb0ELb0ELi4EEENS1_25SingleTileBwdLPTSchedulerILb0ELi64ELb1EEEEEEEEEvNT_6ParamsE,@"STO_CUDA_ENTRY STV_DEFAULT"
_ZN7cutlass13device_kernelIN5flash19enable_sm80_to_sm89INS1_16FlashAttnBwdSm80INS1_25CollectiveMainloopBwdSm80ILi1ELi1EN4cute5tupleIJNS5_1CILi64EEES8_NS7_ILi192EEEEEENS_10bfloat16_tEfNS_4arch4Sm80ELb1ELb0ELb0ELb0ELb1ELb0ELb0ELb0ELi2ELi2ELi2ELi2ELb1EEENS1_21CollectiveEpilogueBwdISA_SB_SD_Li256ELb0ELb0ELi4EEENS1_25SingleTileBwdLPTSchedulerILb0ELi64ELb1EEEEEEEEEvNT_6ParamsE:
[----:B------:R-:W-:Y:S01]  /*0000*/  LDC R1, c[0x0][0x28] ;  /* 0x00000a00ff017b82 */ /* 0x000fe20000000800 */
[----:B------:R-:W-:Y:S05]  /*0010*/  EXIT ;  /* 0x000000000000794d */ /* 0x000fea0003800000 */
.L_x_17:
        /* <DEDUP_REMOVED lines=14> */
.L_x_108:


//--------------------- .text._ZN7cutlass13device_kernelIN5flash19enable_sm80_to_sm89INS1_16FlashAttnBwdSm80INS1_25CollectiveMainloopBwdSm80ILi1ELi1EN4cute5tupleIJNS5_1CILi64EEES8_NS7_ILi192EEEEEENS_10bfloat16_tEfNS_4arch4Sm80ELb1ELb0ELb0ELb0ELb0ELb0ELb0ELb0ELi2ELi2ELi2ELi2ELb1EEENS1_24CollectiveEpilogueBwdGQAISA_fSD_Li256ELb0ELb0EEENS1_25SingleTileBwdLPTSchedulerILb0ELi64ELb0EEEEEEEEEvNT_6ParamsE --------------------------
	.section	.text._ZN7cutlass13device_kernelIN5flash19enable_sm80_to_sm89INS1_16FlashAttnBwdSm80INS1_25CollectiveMainloopBwdSm80ILi1ELi1EN4cute5tupleIJNS5_1CILi64EEES8_NS7_ILi192EEEEEENS_10bfloat16_tEfNS_4arch4Sm80ELb1ELb0ELb0ELb0ELb0ELb0ELb0ELb0ELi2ELi2ELi2ELi2ELb1EEENS1_24CollectiveEpilogueBwdGQAISA_fSD_Li256ELb0ELb0EEENS1_25SingleTileBwdLPTSchedulerILb0ELi64ELb0EEEEEEEEEvNT_6ParamsE,"ax",@progbits
	.align	128
.text._ZN7cutlass13device_kernelIN5flash19enable_sm80_to_sm89INS1_16FlashAttnBwdSm80INS1_25CollectiveMainloopBwdSm80ILi1ELi1EN4cute5tupleIJNS5_1CILi64EEES8_NS7_ILi192EEEEEENS_10bfloat16_tEfNS_4arch4Sm80ELb1ELb0ELb0ELb0ELb0ELb0ELb0ELb0ELi2ELi2ELi2ELi2ELb1EEENS1_24CollectiveEpilogueBwdGQAISA_fSD_Li256ELb0ELb0EEENS1_25SingleTileBwdLPTSchedulerILb0ELi64ELb0EEEEEEEEEvNT_6ParamsE:
        .type           _ZN7cutlass13device_kernelIN5flash19enable_sm80_to_sm89INS1_16FlashAttnBwdSm80INS1_25CollectiveMainloopBwdSm80ILi1ELi1EN4cute5tupleIJNS5_1CILi64EEES8_NS7_ILi192EEEEEENS_10bfloat16_tEfNS_4arch4Sm80ELb1ELb0ELb0ELb0ELb0ELb0ELb0ELb0ELi2ELi2ELi2ELi2ELb1EEENS1_24CollectiveEpilogueBwdGQAISA_fSD_Li256ELb0ELb0EEENS1_25SingleTileBwdLPTSchedulerILb0ELi64ELb0EEEEEEEEEvNT_6ParamsE,@function
        .size           _ZN7cutlass13device_kernelIN5flash19enable_sm80_to_sm89INS1_16FlashAttnBwdSm80INS1_25CollectiveMainloopBwdSm80ILi1ELi1EN4cute5tupleIJNS5_1CILi64EEES8_NS7_ILi192EEEEEENS_10bfloat16_tEfNS_4arch4Sm80ELb1ELb0ELb0ELb0ELb0ELb0ELb0ELb0ELi2ELi2ELi2ELi2ELb1EEENS1_24CollectiveEpilogueBwdGQAISA_fSD_Li256ELb0ELb0EEENS1_25SingleTileBwdLPTSchedulerILb0ELi64ELb0EEEEEEEEEvNT_6ParamsE,(.L_x_109 - _ZN7cutlass13device_kernelIN5flash19enable_sm80_to_sm89INS1_16FlashAttnBwdSm80INS1_25CollectiveMainloopBwdSm80ILi1ELi1EN4cute5tupleIJNS5_1CILi64EEES8_NS7_ILi192EEEEEENS_10bfloat16_tEfNS_4arch4Sm80ELb1ELb0ELb0ELb0ELb0ELb0ELb0ELb0ELi2ELi2ELi2ELi2ELb1EEENS1_24CollectiveEpilogueBwdGQAISA_fSD_Li256ELb0ELb0EEENS1_25SingleTileBwdLPTSchedulerILb0ELi64ELb0EEEEEEEEEvNT_6ParamsE)
        .other          _ZN7cutlass13device_kernelIN5flash19enable_sm80_to_sm89INS1_16FlashAttnBwdSm80INS1_25CollectiveMainloopBwdSm80ILi1ELi1EN4cute5tupleIJNS5_1CILi64EEES8_NS7_ILi192EEEEEENS_10bfloat16_tEfNS_4arch4Sm80ELb1ELb0ELb0ELb0ELb0ELb0ELb0ELb0ELi2ELi2ELi2ELi2ELb1EEENS1_24CollectiveEpilogueBwdGQAISA_fSD_Li256ELb0ELb0EEENS1_25SingleTileBwdLPTSchedulerILb0ELi64ELb0EEEEEEEEEvNT_6ParamsE,@"STO_CUDA_ENTRY STV_DEFAULT"
_ZN7cutlass13device_kernelIN5flash19enable_sm80_to_sm89INS1_16FlashAttnBwdSm80INS1_25CollectiveMainloopBwdSm80ILi1ELi1EN4cute5tupleIJNS5_1CILi64EEES8_NS7_ILi192EEEEEENS_10bfloat16_tEfNS_4arch4Sm80ELb1ELb0ELb0ELb0ELb0ELb0ELb0ELb0ELi2ELi2ELi2ELi2ELb1EEENS1_24CollectiveEpilogueBwdGQAISA_fSD_Li256ELb0ELb0EEENS1_25SingleTileBwdLPTSchedulerILb0ELi64ELb0EEEEEEEEEvNT_6ParamsE:
[----:B------:R-:W-:Y:S01]  /*0000*/  LDC R1, c[0x0][0x28] ;  /* 0x00000a00ff017b82 */ /* 0x000fe20000000800 */
[----:B------:R-:W-:Y:S05]  /*0010*/  EXIT ;  /* 0x000000000000794d */ /* 0x000fea0003800000 */
.L_x_18:
        /* <DEDUP_REMOVED lines=14> */
.L_x_109:


//--------------------- .text._ZN7cutlass13device_kernelIN5flash19enable_sm80_to_sm89INS1_16FlashAttnBwdSm80INS1_25CollectiveMainloopBwdSm80ILi1ELi1EN4cute5tupleIJNS5_1CILi64EEES8_NS7_ILi192EEEEEENS_10bfloat16_tEfNS_4arch4Sm80ELb1ELb0ELb0ELb0ELb1ELb0ELb0ELb0ELi2ELi2ELi2ELi2ELb1EEENS1_24CollectiveEpilogueBwdGQAISA_fSD_Li256ELb0ELb1EEENS1_25SingleTileBwdLPTSchedulerILb0ELi64ELb1EEEEEEEEEvNT_6ParamsE --------------------------
	.section	.text._ZN7cutlass13device_kernelIN5flash19enable_sm80_to_sm89INS1_16FlashAttnBwdSm80INS1_25CollectiveMainloopBwdSm80ILi1ELi1EN4cute5tupleIJNS5_1CILi64EEES8_NS7_ILi192EEEEEENS_10bfloat16_tEfNS_4arch4Sm80ELb1ELb0ELb0ELb0ELb1ELb0ELb0ELb0ELi2ELi2ELi2ELi2ELb1EEENS1_24CollectiveEpilogueBwdGQAISA_fSD_Li256ELb0ELb1EEENS1_25SingleTileBwdLPTSchedulerILb0ELi64ELb1EEEEEEEEEvNT_6ParamsE,"ax",@progbits
	.align	128
.text._ZN7cutlass13device_kernelIN5flash19enable_sm80_to_sm89INS1_16FlashAttnBwdSm80INS1_25CollectiveMainloopBwdSm80ILi1ELi1EN4cute5tupleIJNS5_1CILi64EEES8_NS7_ILi192EEEEEENS_10bfloat16_tEfNS_4arch4Sm80ELb1ELb0ELb0ELb0ELb1ELb0ELb0ELb0ELi2ELi2ELi2ELi2ELb1EEENS1_24CollectiveEpilogueBwdGQAISA_fSD_Li256ELb0ELb1EEENS1_25SingleTileBwdLPTSchedulerILb0ELi64ELb1EEEEEEEEEvNT_6ParamsE:
        .type           _ZN7cutlass13device_kernelIN5flash19enable_sm80_to_sm89INS1_16FlashAttnBwdSm80INS1_25CollectiveMainloopBwdSm80ILi1ELi1EN4cute5tupleIJNS5_1CILi64EEES8_NS7_ILi192EEEEEENS_10bfloat16_tEfNS_4arch4Sm80ELb1ELb0ELb0ELb0ELb1ELb0ELb0ELb0ELi2ELi2ELi2ELi2ELb1EEENS1_24CollectiveEpilogueBwdGQAISA_fSD_Li256ELb0ELb1EEENS1_25SingleTileBwdLPTSchedulerILb0ELi64ELb1EEEEEEEEEvNT_6ParamsE,@function
        .size           _ZN7cutlass13device_kernelIN5flash19enable_sm80_to_sm89INS1_16FlashAttnBwdSm80INS1_25CollectiveMainloopBwdSm80ILi1ELi1EN4cute5tupleIJNS5_1CILi64EEES8_NS7_ILi192EEEEEENS_10bfloat16_tEfNS_4arch4Sm80ELb1ELb0ELb0ELb0ELb1ELb0ELb0ELb0ELi2ELi2ELi2ELi2ELb1EEENS1_24CollectiveEpilogueBwdGQAISA_fSD_Li256ELb0ELb1EEENS1_25SingleTileBwdLPTSchedulerILb0ELi64ELb1EEEEEEEEEvNT_6ParamsE,(.L_x_110 - _ZN7cutlass13device_kernelIN5flash19enable_sm80_to_sm89INS1_16FlashAttnBwdSm80INS1_25CollectiveMainloopBwdSm80ILi1ELi1EN4cute5tupleIJNS5_1CILi64EEES8_NS7_ILi192EEEEEENS_10bfloat16_tEfNS_4arch4Sm80ELb1ELb0ELb0ELb0ELb1ELb0ELb0ELb0ELi2ELi2ELi2ELi2ELb1EEENS1_24CollectiveEpilogueBwdGQAISA_fSD_Li256ELb0ELb1EEENS1_25SingleTileBwdLPTSchedulerILb0ELi64ELb1EEEEEEEEEvNT_6ParamsE)
        .other          _ZN7cutlass13device_kernelIN5flash19enable_sm80_to_sm89INS1_16FlashAttnBwdSm80INS1_25CollectiveMainloopBwdSm80ILi1ELi1EN4cute5tupleIJNS5_1CILi64EEES8_NS7_ILi192EEEEEENS_10bfloat16_tEfNS_4arch4Sm80ELb1ELb0ELb0ELb0ELb1ELb0ELb0ELb0ELi2ELi2ELi2ELi2ELb1EEENS1_24CollectiveEpilogueBwdGQAISA_fSD_Li256ELb0ELb1EEENS1_25SingleTileBwdLPTSchedulerILb0ELi64ELb1EEEEEEEEEvNT_6ParamsE,@"STO_CUDA_ENTRY STV_DEFAULT"
_ZN7cutlass13device_kernelIN5flash19enable_sm80_to_sm89INS1_16FlashAttnBwdSm80INS1_25CollectiveMainloopBwdSm80ILi1ELi1EN4cute5tupleIJNS5_1CILi64EEES8_NS7_ILi192EEEEEENS_10bfloat16_tEfNS_4arch4Sm80ELb1ELb0ELb0ELb0ELb1ELb0ELb0ELb0ELi2ELi2ELi2ELi2ELb1EEENS1_24CollectiveEpilogueBwdGQAISA_fSD_Li256ELb0ELb1EEENS1_25SingleTileBwdLPTSchedulerILb0ELi64ELb1EEEEEEEEEvNT_6ParamsE:
[----:B------:R-:W-:Y:S01]  /*0000*/  LDC R1, c[0x0][0x28] ;  /* 0x00000a00ff017b82 */ /* 0x000fe20000000800 */
[----:B------:R-:W-:Y:S05]  /*0010*/  EXIT ;  /* 0x000000000000794d */ /* 0x000fea0003800000 */
.L_x_19:
        /* <DEDUP_REMOVED lines=14> */
.L_x_110:


//--------------------- .text._ZN7cutlass13device_kernelIN5flash19enable_sm80_to_sm89INS1_16FlashAttnBwdSm80INS1_25CollectiveMainloopBwdSm80ILi1ELi1EN4cute5tupleIJNS5_1CILi64EEES8_NS7_ILi192EEEEEENS_10bfloat16_tEfNS_4arch4Sm80ELb1ELb0ELb0ELb1ELb0ELb0ELb0ELb0ELi2ELi2ELi2ELi2ELb1EEENS1_21CollectiveEpilogueBwdISA_SB_SD_Li256ELb1ELb0ELi4EEENS1_25SingleTileBwdLPTSchedulerILb1ELi64ELb0EEEEEEEEEvNT_6ParamsE --------------------------
	.section	.text._ZN7cutlass13device_kernelIN5flash19enable_sm80_to_sm89INS1_16FlashAttnBwdSm80INS1_25CollectiveMainloopBwdSm80ILi1ELi1EN4cute5tupleIJNS5_1CILi64EEES8_NS7_ILi192EEEEEENS_10bfloat16_tEfNS_4arch4Sm80ELb1ELb0ELb0ELb1ELb0ELb0ELb0ELb0ELi2ELi2ELi2ELi2ELb1EEENS1_21CollectiveEpilogueBwdISA_SB_SD_Li256ELb1ELb0ELi4EEENS1_25SingleTileBwdLPTSchedulerILb1ELi64ELb0EEEEEEEEEvNT_6ParamsE,"ax",@progbits
	.align	128
.text._ZN7cutlass13device_kernelIN5flash19enable_sm80_to_sm89INS1_16FlashAttnBwdSm80INS1_25CollectiveMainloopBwdSm80ILi1ELi1EN4cute5tupleIJNS5_1CILi64EEES8_NS7_ILi192EEEEEENS_10bfloat16_tEfNS_4arch4Sm80ELb1ELb0ELb0ELb1ELb0ELb0ELb0ELb0ELi2ELi2ELi2ELi2ELb1EEENS1_21CollectiveEpilogueBwdISA_SB_SD_Li256ELb1ELb0ELi4EEENS1_25SingleTileBwdLPTSchedulerILb1ELi64ELb0EEEEEEEEEvNT_6ParamsE:
        .type           _ZN7cutlass13device_kernelIN5flash19enable_sm80_to_sm89INS1_16FlashAttnBwdSm80INS1_25CollectiveMainloopBwdSm80ILi1ELi1EN4cute5tupleIJNS5_1CILi64EEES8_NS7_ILi192EEEEEENS_10bfloat16_tEfNS_4arch4Sm80ELb1ELb0ELb0ELb1ELb0ELb0ELb0ELb0ELi2ELi2ELi2ELi2ELb1EEENS1_21CollectiveEpilogueBwdISA_SB_SD_Li256ELb1ELb0ELi4EEENS1_25SingleTileBwdLPTSchedulerILb1ELi64ELb0EEEEEEEEEvNT_6ParamsE,@function
        .size           _ZN7cutlass13device_kernelIN5flash19enable_sm80_to_sm89INS1_16FlashAttnBwdSm80INS1_25CollectiveMainloopBwdSm80ILi1ELi1EN4cute5tupleIJNS5_1CILi64EEES8_NS7_ILi192EEEEEENS_10bfloat16_tEfNS_4arch4Sm80ELb1ELb0ELb0ELb1ELb0ELb0ELb0ELb0ELi2ELi2ELi2ELi2ELb1EEENS1_21CollectiveEpilogueBwdISA_SB_SD_Li256ELb1ELb0ELi4EEENS1_25SingleTileBwdLPTSchedulerILb1ELi64ELb0EEEEEEEEEvNT_6ParamsE,(.L_x_111 - _ZN7cutlass13device_kernelIN5flash19enable_sm80_to_sm89INS1_16FlashAttnBwdSm80INS1_25CollectiveMainloopBwdSm80ILi1ELi1EN4cute5tupleIJNS5_1CILi64EEES8_NS7_ILi192EEEEEENS_10bfloat16_tEfNS_4arch4Sm80ELb1ELb0ELb0ELb1ELb0ELb0ELb0ELb0ELi2ELi2ELi2ELi2ELb1EEENS1_21CollectiveEpilogueBwdISA_SB_SD_Li256ELb1ELb0ELi4EEENS1_25SingleTileBwdLPTSchedulerILb1ELi64ELb0EEEEEEEEEvNT_6ParamsE)
        .other          _ZN7cutlass13device_kernelIN5flash19enable_sm80_to_sm89INS1_16FlashAttnBwdSm80INS1_25CollectiveMainloopBwdSm80ILi1ELi1EN4cute5tupleIJNS5_1CILi64EEES8_NS7_ILi192EEEEEENS_10bfloat16_tEfNS_4arch4Sm80ELb1ELb0ELb0ELb1ELb0ELb0ELb0ELb0ELi2ELi2ELi2ELi2ELb1EEENS1_21CollectiveEpilogueBwdISA_SB_SD_Li256ELb1ELb0ELi4EEENS1_25SingleTileBwdLPTSchedulerILb1ELi64ELb0EEEEEEEEEvNT_6ParamsE,@"STO_CUDA_ENTRY STV_DEFAULT"
_ZN7cutlass13device_kernelIN5flash19enable_sm80_to_sm89INS1_16FlashAttnBwdSm80INS1_25CollectiveMainloopBwdSm80ILi1ELi1EN4cute5tupleIJNS5_1CILi64EEES8_NS7_ILi192EEEEEENS_10bfloat16_tEfNS_4arch4Sm80ELb1ELb0ELb0ELb1ELb0ELb0ELb0ELb0ELi2ELi2ELi2ELi2ELb1EEENS1_21CollectiveEpilogueBwdISA_SB_SD_Li256ELb1ELb0ELi4EEENS1_25SingleTileBwdLPTSchedulerILb1ELi64ELb0EEEEEEEEEvNT_6ParamsE:
[----:B------:R-:W-:Y:S01]  /*0000*/  LDC R1, c[0x0][0x28] ;  /* 0x00000a00ff017b82 */ /* 0x000fe20000000800 */
[----:B------:R-:W-:Y:S05]  /*0010*/  EXIT ;  /* 0x000000000000794d */ /* 0x000fea0003800000 */
.L_x_20:
        /* <DEDUP_REMOVED lines=14> */
.L_x_111:


//--------------------- .text._ZN7cutlass13device_kernelIN5flash19enable_sm80_to_sm89INS1_16FlashAttnBwdSm80INS1_25CollectiveMainloopBwdSm80ILi1ELi1EN4cute5tupleIJNS5_1CILi64EEES8_NS7_ILi192EEEEEENS_10bfloat16_tEfNS_4arch4Sm80ELb1ELb0ELb0ELb1ELb1ELb0ELb0ELb0ELi2ELi2ELi2ELi2ELb1EEENS1_21CollectiveEpilogueBwdISA_SB_SD_Li256ELb1ELb0ELi4EEENS1_25SingleTileBwdLPTSchedulerILb1ELi64ELb1EEEEEEEEEvNT_6ParamsE --------------------------
	.section	.text._ZN7cutlass13device_kernelIN5flash19enable_sm80_to_sm89INS1_16FlashAttnBwdSm80INS1_25CollectiveMainloopBwdSm80ILi1ELi1EN4cute5tupleIJNS5_1CILi64EEES8_NS7_ILi192EEEEEENS_10bfloat16_tEfNS_4arch4Sm80ELb1ELb0ELb0ELb1ELb1ELb0ELb0ELb0ELi2ELi2ELi2ELi2ELb1EEENS1_21CollectiveEpilogueBwdISA_SB_SD_Li256ELb1ELb0ELi4EEENS1_25SingleTileBwdLPTSchedulerILb1ELi64ELb1EEEEEEEEEvNT_6ParamsE,"ax",@progbits
	.align	128
.text._ZN7cutlass13device_kernelIN5flash19enable_sm80_to_sm89INS1_16FlashAttnBwdSm80INS1_25CollectiveMainloopBwdSm80ILi1ELi1EN4cute5tupleIJNS5_1CILi64EEES8_NS7_ILi192EEEEEENS_10bfloat16_tEfNS_4arch4Sm80ELb1ELb0ELb0ELb1ELb1ELb0ELb0ELb0ELi2ELi2ELi2ELi2ELb1EEENS1_21CollectiveEpilogueBwdISA_SB_SD_Li256ELb1ELb0ELi4EEENS1_25SingleTileBwdLPTSchedulerILb1ELi64ELb1EEEEEEEEEvNT_6ParamsE:
        .type           _ZN7cutlass13device_kernelIN5flash19enable_sm80_to_sm89INS1_16FlashAttnBwdSm80INS1_25CollectiveMainloopBwdSm80ILi1ELi1EN4cute5tupleIJNS5_1CILi64EEES8_NS7_ILi192EEEEEENS_10bfloat16_tEfNS_4arch4Sm80ELb1ELb0ELb0ELb1ELb1ELb0ELb0ELb0ELi2ELi2ELi2ELi2ELb1EEENS1_21CollectiveEpilogueBwdISA_SB_SD_Li256ELb1ELb0ELi4EEENS1_25SingleTileBwdLPTSchedulerILb1ELi64ELb1EEEEEEEEEvNT_6ParamsE,@function
        .size           _ZN7cutlass13device_kernelIN5flash19enable_sm80_to_sm89INS1_16FlashAttnBwdSm80INS1_25CollectiveMainloopBwdSm80ILi1ELi1EN4cute5tupleIJNS5_1CILi64EEES8_NS7_ILi192EEEEEENS_10bfloat16_tEfNS_4arch4Sm80ELb1ELb0ELb0ELb1ELb1ELb0ELb0ELb0ELi2ELi2ELi2ELi2ELb1EEENS1_21CollectiveEpilogueBwdISA_SB_SD_Li256ELb1ELb0ELi4EEENS1_25SingleTileBwdLPTSchedulerILb1ELi64ELb1EEEEEEEEEvNT_6ParamsE,(.L_x_112 - _ZN7cutlass13device_kernelIN5flash19enable_sm80_to_sm89INS1_16FlashAttnBwdSm80INS1_25CollectiveMainloopBwdSm80ILi1ELi1EN4cute5tupleIJNS5_1CILi64EEES8_NS7_ILi192EEEEEENS_10bfloat16_tEfNS_4arch4Sm80ELb1ELb0ELb0ELb1ELb1ELb0ELb0ELb0ELi2ELi2ELi2ELi2ELb1EEENS1_21CollectiveEpilogueBwdISA_SB_SD_Li256ELb1ELb0ELi4EEENS1_25SingleTileBwdLPTSchedulerILb1ELi64ELb1EEEEEEEEEvNT_6ParamsE)
        .other          _ZN7cutlass13device_kernelIN5flash19enable_sm80_to_sm89INS1_16FlashAttnBwdSm80INS1_25CollectiveMainloopBwdSm80ILi1ELi1EN4cute5tupleIJNS5_1CILi64EEES8_NS7_ILi192EEEEEENS_10bfloat16_tEfNS_4arch4Sm80ELb1ELb0ELb0ELb1ELb1ELb0ELb0ELb0ELi2ELi2ELi2ELi2ELb1EEENS1_21CollectiveEpilogueBwdISA_SB_SD_Li256ELb1ELb0ELi4EEENS1_25SingleTileBwdLPTSchedulerILb1ELi64ELb1EEEEEEEEEvNT_6ParamsE,@"STO_CUDA_ENTRY STV_DEFAULT"
_ZN7cutlass13device_kernelIN5flash19enable_sm80_to_sm89INS1_16FlashAttnBwdSm80INS1_25CollectiveMainloopBwdSm80ILi1ELi1EN4cute5tupleIJNS5_1CILi64EEES8_NS7_ILi192EEEEEENS_10bfloat16_tEfNS_4arch4Sm80ELb1ELb0ELb0ELb1ELb1ELb0ELb0ELb0ELi2ELi2ELi2ELi2ELb1EEENS1_21CollectiveEpilogueBwdISA_SB_SD_Li256ELb1ELb0ELi4EEENS1_25SingleTileBwdLPTSchedulerILb1ELi64ELb1EEEEEEEEEvNT_6ParamsE:
[----:B------:R-:W-:Y:S01]  /*0000*/  LDC R1, c[0x0][0x28] ;  /* 0x00000a00ff017b82 */ /* 0x000fe20000000800 */
[----:B------:R-:W-:Y:S05]  /*0010*/  EXIT ;  /* 0x000000000000794d */ /* 0x000fea0003800000 */
.L_x_21:
        /* <DEDUP_REMOVED lines=14> */
.L_x_112:


//--------------------- .text._ZN7cutlass13device_kernelIN5flash19enable_sm80_to_sm89INS1_16FlashAttnBwdSm80INS1_25CollectiveMainloopBwdSm80ILi1ELi1EN4cute5tupleIJNS5_1CILi64EEES8_NS7_ILi192EEEEEENS_10bfloat16_tEfNS_4arch4Sm80ELb1ELb0ELb0ELb1ELb0ELb0ELb0ELb0ELi2ELi2ELi2ELi2ELb1EEENS1_24CollectiveEpilogueBwdGQAISA_fSD_Li256ELb1ELb0EEENS1_25SingleTileBwdLPTSchedulerILb1ELi64ELb0EEEEEEEEEvNT_6ParamsE --------------------------
	.section	.text._ZN7cutlass13device_kernelIN5flash19enable_sm80_to_sm89INS1_16FlashAttnBwdSm80INS1_25CollectiveMainloopBwdSm80ILi1ELi1EN4cute5tupleIJNS5_1CILi64EEES8_NS7_ILi192EEEEEENS_10bfloat16_tEfNS_4arch4Sm80ELb1ELb0ELb0ELb1ELb0ELb0ELb0ELb0ELi2ELi2ELi2ELi2ELb1EEENS1_24CollectiveEpilogueBwdGQAISA_fSD_Li256ELb1ELb0EEENS1_25SingleTileBwdLPTSchedulerILb1ELi64ELb0EEEEEEEEEvNT_6ParamsE,"ax",@progbits
	.align	128
.text._ZN7cutlass13device_kernelIN5flash19enable_sm80_to_sm89INS1_16FlashAttnBwdSm80INS1_25CollectiveMainloopBwdSm80ILi1ELi1EN4cute5tupleIJNS5_1CILi64EEES8_NS7_ILi192EEEEEENS_10bfloat16_tEfNS_4arch4Sm80ELb1ELb0ELb0ELb1ELb0ELb0ELb0ELb0ELi2ELi2ELi2ELi2ELb1EEENS1_24CollectiveEpilogueBwdGQAISA_fSD_Li256ELb1ELb0EEENS1_25SingleTileBwdLPTSchedulerILb1ELi64ELb0EEEEEEEEEvNT_6ParamsE:
        .type           _ZN7cutlass13device_kernelIN5flash19enable_sm80_to_sm89INS1_16FlashAttnBwdSm80INS1_25CollectiveMainloopBwdSm80ILi1ELi1EN4cute5tupleIJNS5_1CILi64EEES8_NS7_ILi192EEEEEENS_10bfloat16_tEfNS_4arch4Sm80ELb1ELb0ELb0ELb1ELb0ELb0ELb0ELb0ELi2ELi2ELi2ELi2ELb1EEENS1_24CollectiveEpilogueBwdGQAISA_fSD_Li256ELb1ELb0EEENS1_25SingleTileBwdLPTSchedulerILb1ELi64ELb0EEEEEEEEEvNT_6ParamsE,@function
        .size           _ZN7cutlass13device_kernelIN5flash19enable_sm80_to_sm89INS1_16FlashAttnBwdSm80INS1_25CollectiveMainloopBwdSm80ILi1ELi1EN4cute5tupleIJNS5_1CILi64EEES8_NS7_ILi192EEEEEENS_10bfloat16_tEfNS_4arch4Sm80ELb1ELb0ELb0ELb1ELb0ELb0ELb0ELb0ELi2ELi2ELi2ELi2ELb1EEENS1_24CollectiveEpilogueBwdGQAISA_fSD_Li256ELb1ELb0EEENS1_25SingleTileBwdLPTSchedulerILb1ELi64ELb0EEEEEEEEEvNT_6ParamsE,(.L_x_113 - _ZN7cutlass13device_kernelIN5flash19enable_sm80_to_sm89INS1_16FlashAttnBwdSm80INS1_25CollectiveMainloopBwdSm80ILi1ELi1EN4cute5tupleIJNS5_1CILi64EEES8_NS7_ILi192EEEEEENS_10bfloat16_tEfNS_4arch4Sm80ELb1ELb0ELb0ELb1ELb0ELb0ELb0ELb0ELi2ELi2ELi2ELi2ELb1EEENS1_24CollectiveEpilogueBwdGQAISA_fSD_Li256ELb1ELb0EEENS1_25SingleTileBwdLPTSchedulerILb1ELi64ELb0EEEEEEEEEvNT_6ParamsE)
        .other          _ZN7cutlass13device_kernelIN5flash19enable_sm80_to_sm89INS1_16FlashAttnBwdSm80INS1_25CollectiveMainloopBwdSm80ILi1ELi1EN4cute5tupleIJNS5_1CILi64EEES8_NS7_ILi192EEEEEENS_10bfloat16_tEfNS_4arch4Sm80ELb1ELb0ELb0ELb1ELb0ELb0ELb0ELb0ELi2ELi2ELi2ELi2ELb1EEENS1_24CollectiveEpilogueBwdGQAISA_fSD_Li256ELb1ELb0EEENS1_25SingleTileBwdLPTSchedulerILb1ELi64ELb0EEEEEEEEEvNT_6ParamsE,@"STO_CUDA_ENTRY STV_DEFAULT"
_ZN7cutlass13device_kernelIN5flash19enable_sm80_to_sm89INS1_16FlashAttnBwdSm80INS1_25CollectiveMainloopBwdSm80ILi1ELi1EN4cute5tupleIJNS5_1CILi64EEES8_NS7_ILi192EEEEEENS_10bfloat16_tEfNS_4arch4Sm80ELb1ELb0ELb0ELb1ELb0ELb0ELb0ELb0ELi2ELi2ELi2ELi2ELb1EEENS1_24CollectiveEpilogueBwdGQAISA_fSD_Li256ELb1ELb0EEENS1_25SingleTileBwdLPTSchedulerILb1ELi64ELb0EEEEEEEEEvNT_6ParamsE:
[----:B------:R-:W-:Y:S01]  /*0000*/  LDC R1, c[0x0][0x28] ;  /* 0x00000a00ff017b82 */ /* 0x000fe20000000800 */
[----:B------:R-:W-:Y:S05]  /*0010*/  EXIT ;  /* 0x000000000000794d */ /* 0x000fea0003800000 */
.L_x_22:
        /* <DEDUP_REMOVED lines=14> */
.L_x_113:


//--------------------- .text._ZN7cutlass13device_kernelIN5flash19enable_sm80_to_sm89INS1_16FlashAttnBwdSm80INS1_25CollectiveMainloopBwdSm80ILi1ELi1EN4cute5tupleIJNS5_1CILi64EEES8_NS7_ILi192EEEEEENS_10bfloat16_tEfNS_4arch4Sm80ELb1ELb0ELb0ELb1ELb1ELb0ELb0ELb0ELi2ELi2ELi2ELi2ELb1EEENS1_24CollectiveEpilogueBwdGQAISA_fSD_Li256ELb1ELb1EEENS1_25SingleTileBwdLPTSchedulerILb1ELi64ELb1EEEEEEEEEvNT_6ParamsE --------------------------
	.section	.text._ZN7cutlass13device_kernelIN5flash19enable_sm80_to_sm89INS1_16FlashAttnBwdSm80INS1_25CollectiveMainloopBwdSm80ILi1ELi1EN4cute5tupleIJNS5_1CILi64EEES8_NS7_ILi192EEEEEENS_10bfloat16_tEfNS_4arch4Sm80ELb1ELb0ELb0ELb1ELb1ELb0ELb0ELb0ELi2ELi2ELi2ELi2ELb1EEENS1_24CollectiveEpilogueBwdGQAISA_fSD_Li256ELb1ELb1EEENS1_25SingleTileBwdLPTSchedulerILb1ELi64ELb1EEEEEEEEEvNT_6ParamsE,"ax",@progbits
	.align	128
.text._ZN7cutlass13device_kernelIN5flash19enable_sm80_to_sm89INS1_16FlashAttnBwdSm80INS1_25CollectiveMainloopBwdSm80ILi1ELi1EN4cute5tupleIJNS5_1CILi64EEES8_NS7_ILi192EEEEEENS_10bfloat16_tEfNS_4arch4Sm80ELb1ELb0ELb0ELb1ELb1ELb0ELb0ELb0ELi2ELi2ELi2ELi2ELb1EEENS1_24CollectiveEpilogueBwdGQAISA_fSD_Li256ELb1ELb1EEENS1_25SingleTileBwdLPTSchedulerILb1ELi64ELb1EEEEEEEEEvNT_6ParamsE:
        .type           _ZN7cutlass13device_kernelIN5flash19enable_sm80_to_sm89INS1_16FlashAttnBwdSm80INS1_25CollectiveMainloopBwdSm80ILi1ELi1EN4cute5tupleIJNS5_1CILi64EEES8_NS7_ILi192EEEEEENS_10bfloat16_tEfNS_4arch4Sm80ELb1ELb0ELb0ELb1ELb1ELb0ELb0ELb0ELi2ELi2ELi2ELi2ELb1EEENS1_24CollectiveEpilogueBwdGQAISA_fSD_Li256ELb1ELb1EEENS1_25SingleTileBwdLPTSchedulerILb1ELi64ELb1EEEEEEEEEvNT_6ParamsE,@function
        .size           _ZN7cutlass13device_kernelIN5flash19enable_sm80_to_sm89INS1_16FlashAttnBwdSm80INS1_25CollectiveMainloopBwdSm80ILi1ELi1EN4cute5tupleIJNS5_1CILi64EEES8_NS7_ILi192EEEEEENS_10bfloat16_tEfNS_4arch4Sm80ELb1ELb0ELb0ELb1ELb1ELb0ELb0ELb0ELi2ELi2ELi2ELi2ELb1EEENS1_24CollectiveEpilogueBwdGQAISA_fSD_Li256ELb1ELb1EEENS1_25SingleTileBwdLPTSchedulerILb1ELi64ELb1EEEEEEEEEvNT_6ParamsE,(.L_x_114 - _ZN7cutlass13device_kernelIN5flash19enable_sm80_to_sm89INS1_16FlashAttnBwdSm80INS1_25CollectiveMainloopBwdSm80ILi1ELi1EN4cute5tupleIJNS5_1CILi64EEES8_NS7_ILi192EEEEEENS_10bfloat16_tEfNS_4arch4Sm80ELb1ELb0ELb0ELb1ELb1ELb0ELb0ELb0ELi2ELi2ELi2ELi2ELb1EEENS1_24CollectiveEpilogueBwdGQAISA_fSD_Li256ELb1ELb1EEENS1_25SingleTileBwdLPTSchedulerILb1ELi64ELb1EEEEEEEEEvNT_6ParamsE)
        .other          _ZN7cutlass13device_kernelIN5flash19enable_sm80_to_sm89INS1_16FlashAttnBwdSm80INS1_25CollectiveMainloopBwdSm80ILi1ELi1EN4cute5tupleIJNS5_1CILi64EEES8_NS7_ILi192EEEEEENS_10bfloat16_tEfNS_4arch4Sm80ELb1ELb0ELb0ELb1ELb1ELb0ELb0ELb0ELi2ELi2ELi2ELi2ELb1EEENS1_24CollectiveEpilogueBwdGQAISA_fSD_Li256ELb1ELb1EEENS1_25SingleTileBwdLPTSchedulerILb1ELi64ELb1EEEEEEEEEvNT_6ParamsE,@"STO_CUDA_ENTRY STV_DEFAULT"
_ZN7cutlass13device_kernelIN5flash19enable_sm80_to_sm89INS1_16FlashAttnBwdSm80INS1_25CollectiveMainloopBwdSm80ILi1ELi1EN4cute5tupleIJNS5_1CILi64EEES8_NS7_ILi192EEEEEENS_10bfloat16_tEfNS_4arch4Sm80ELb1ELb0ELb0ELb1ELb1ELb0ELb0ELb0ELi2ELi2ELi2ELi2ELb1EEENS1_24CollectiveEpilogueBwdGQAISA_fSD_Li256ELb1ELb1EEENS1_25SingleTileBwdLPTSchedulerILb1ELi64ELb1EEEEEEEEEvNT_6ParamsE:
[----:B------:R-:W-:Y:S01]  /*0000*/  LDC R1, c[0x0][0x28] ;  /* 0x00000a00ff017b82 */ /* 0x000fe20000000800 */
[----:B------:R-:W-:Y:S05]  /*0010*/  EXIT ;  /* 0x000000000000794d */ /* 0x000fea0003800000 */
.L_x_23:
        /* <DEDUP_REMOVED lines=14> */
.L_x_114:


//--------------------- .text._ZN7cutlass13device_kernelIN5flash19enable_sm80_to_sm89INS1_16FlashAttnBwdSm80INS1_25CollectiveMainloopBwdSm80ILi2ELi1EN4cute5tupleIJNS5_1CILi64EEENS7_ILi80EEENS7_ILi192EEEEEENS_10bfloat16_tEfNS_4arch4Sm80ELb0ELb0ELb0ELb0ELb0ELb0ELb1ELb0ELi2ELi4ELi2ELi2ELb0EEENS1_21CollectiveEpilogueBwdISB_SC_SE_Li256ELb0ELb1ELi4EEENS1_19SingleTileSchedulerILb0ELb0ELb0ELi80EEEEEEEEEvNT_6ParamsE --------------------------
	.section	.text._ZN7cutlass13device_kernelIN5flash19enable_sm80_to_sm89INS1_16FlashAttnBwdSm80INS1_25CollectiveMainloopBwdSm80ILi2ELi1EN4cute5tupleIJNS5_1CILi64EEENS7_ILi80EEENS7_ILi192EEEEEENS_10bfloat16_tEfNS_4arch4Sm80ELb0ELb0ELb0ELb0ELb0ELb0ELb1ELb0ELi2ELi4ELi2ELi2ELb0EEENS1_21CollectiveEpilogueBwdISB_SC_SE_Li256ELb0ELb1ELi4EEENS1_19SingleTileSchedulerILb0ELb0ELb0ELi80EEEEEEEEEvNT_6ParamsE,"ax",@progbits
	.align	128
.text._ZN7cutlass13device_kernelIN5flash19enable_sm80_to_sm89INS1_16FlashAttnBwdSm80INS1_25CollectiveMainloopBwdSm80ILi2ELi1EN4cute5tupleIJNS5_1CILi64EEENS7_ILi80EEENS7_ILi192EEEEEENS_10bfloat16_tEfNS_4arch4Sm80ELb0ELb0ELb0ELb0ELb0ELb0ELb1ELb0ELi2ELi4ELi2ELi2ELb0EEENS1_21CollectiveEpilogueBwdISB_SC_SE_Li256ELb0ELb1ELi4EEENS1_19SingleTileSchedulerILb0ELb0ELb0ELi80EEEEEEEEEvNT_6ParamsE:
        .type           _ZN7cutlass13device_kernelIN5flash19enable_sm80_to_sm89INS1_16FlashAttnBwdSm80INS1_25CollectiveMainloopBwdSm80ILi2ELi1EN4cute5tupleIJNS5_1CILi64EEENS7_ILi80EEENS7_ILi192EEEEEENS_10bfloat16_tEfNS_4arch4Sm80ELb0ELb0ELb0ELb0ELb0ELb0ELb1ELb0ELi2ELi4ELi2ELi2ELb0EEENS1_21CollectiveEpilogueBwdISB_SC_SE_Li256ELb0ELb1ELi4EEENS1_19SingleTileSchedulerILb0ELb0ELb0ELi80EEEEEEEEEvNT_6ParamsE,@function
        .size           _ZN7cutlass13device_kernelIN5flash19enable_sm80_to_sm89INS1_16FlashAttnBwdSm80INS1_25CollectiveMainloopBwdSm80ILi2ELi1EN4cute5tupleIJNS5_1CILi64EEENS7_ILi80EEENS7_ILi192EEEEEENS_10bfloat16_tEfNS_4arch4Sm80ELb0ELb0ELb0ELb0ELb0ELb0ELb1ELb0ELi2ELi4ELi2ELi2ELb0EEENS1_21CollectiveEpilogueBwdISB_SC_SE_Li256ELb0ELb1ELi4EEENS1_19SingleTileSchedulerILb0ELb0ELb0ELi80EEEEEEEEEvNT_6ParamsE,(.L_x_115 - _ZN7cutlass13device_kernelIN5flash19enable_sm80_to_sm89INS1_16FlashAttnBwdSm80INS1_25CollectiveMainloopBwdSm80ILi2ELi1EN4cute5tupleIJNS5_1CILi64EEENS7_ILi80EEENS7_ILi192EEEEEENS_10bfloat16_tEfNS_4arch4Sm80ELb0ELb0ELb0ELb0ELb0ELb0ELb1ELb0ELi2ELi4ELi2ELi2ELb0EEENS1_21CollectiveEpilogueBwdISB_SC_SE_Li256ELb0ELb1ELi4EEENS1_19SingleTileSchedulerILb0ELb0ELb0ELi80EEEEEEEEEvNT_6ParamsE)
        .other          _ZN7cutlass13device_kernelIN5flash19enable_sm80_to_sm89INS1_16FlashAttnBwdSm80INS1_25CollectiveMainloopBwdSm80ILi2ELi1EN4cute5tupleIJNS5_1CILi64EEENS7_ILi80EEENS7_ILi192EEEEEENS_10bfloat16_tEfNS_4arch4Sm80ELb0ELb0ELb0ELb0ELb0ELb0ELb1ELb0ELi2ELi4ELi2ELi2ELb0EEENS1_21CollectiveEpilogueBwdISB_SC_SE_Li256ELb0ELb1ELi4EEENS1_19SingleTileSchedulerILb0ELb0ELb0ELi80EEEEEEEEEvNT_6ParamsE,@"STO_CUDA_ENTRY STV_DEFAULT"
_ZN7cutlass13device_kernelIN5flash19enable_sm80_to_sm89INS1_16FlashAttnBwdSm80INS1_25CollectiveMainloopBwdSm80ILi2ELi1EN4cute5tupleIJNS5_1CILi64EEENS7_ILi80EEENS7_ILi192EEEEEENS_10bfloat16_tEfNS_4arch4Sm80ELb0ELb0ELb0ELb0ELb0ELb0ELb1ELb0ELi2ELi4ELi2ELi2ELb0EEENS1_21CollectiveEpilogueBwdISB_SC_SE_Li256ELb0ELb1ELi4EEENS1_19SingleTileSchedulerILb0ELb0ELb0ELi80EEEEEEEEEvNT_6ParamsE:
[----:B------:R-:W-:Y:S01]  /*0000*/  LDC R1, c[0x0][0x28] ;  /* 0x00000a00ff017b82 */ /* 0x000fe20000000800 */
[----:B------:R-:W-:Y:S05]  /*0010*/  EXIT ;  /* 0x000000000000794d */ /* 0x000fea0003800000 */
.L_x_24:
        /* <DEDUP_REMOVED lines=14> */
.L_x_115:


//--------------------- .text._ZN7cutlass13device_kernelIN5flash19enable_sm80_to_sm89INS1_16FlashAttnBwdSm80INS1_25CollectiveMainloopBwdSm80ILi2ELi1EN4cute5tupleIJNS5_1CILi64EEENS7_ILi80EEENS7_ILi192EEEEEENS_10bfloat16_tEfNS_4arch4Sm80ELb0ELb0ELb0ELb0ELb1ELb0ELb1ELb0ELi2ELi4ELi2ELi2ELb0EEENS1_21CollectiveEpilogueBwdISB_SC_SE_Li256ELb0ELb1ELi4EEENS1_19SingleTileSchedulerILb0ELb0ELb0ELi80EEEEEEEEEvNT_6ParamsE --------------------------
	.section	.text._ZN7cutlass13device_kernelIN5flash19enable_sm80_to_sm89INS1_16FlashAttnBwdSm80INS1_25CollectiveMainloopBwdSm80ILi2ELi1EN4cute5tupleIJNS5_1CILi64EEENS7_ILi80EEENS7_ILi192EEEEEENS_10bfloat16_tEfNS_4arch4Sm80ELb0ELb0ELb0ELb0ELb1ELb0ELb1ELb0ELi2ELi4ELi2ELi2ELb0EEENS1_21CollectiveEpilogueBwdISB_SC_SE_Li256ELb0ELb1ELi4EEENS1_19SingleTileSchedulerILb0ELb0ELb0ELi80EEEEEEEEEvNT_6ParamsE,"ax",@progbits
	.align	128
.text._ZN7cutlass13device_kernelIN5flash19enable_sm80_to_sm89INS1_16FlashAttnBwdSm80INS1_25CollectiveMainloopBwdSm80ILi2ELi1EN4cute5tupleIJNS5_1CILi64EEENS7_ILi80EEENS7_ILi192EEEEEENS_10bfloat16_tEfNS_4arch4Sm80ELb0ELb0ELb0ELb0ELb1ELb0ELb1ELb0ELi2ELi4ELi2ELi2ELb0EEENS1_21CollectiveEpilogueBwdISB_SC_SE_Li256ELb0ELb1ELi4EEENS1_19SingleTileSchedulerILb0ELb0ELb0ELi80EEEEEEEEEvNT_6ParamsE:
        .type           _ZN7cutlass13device_kernelIN5flash19enable_sm80_to_sm89INS1_16FlashAttnBwdSm80INS1_25CollectiveMainloopBwdSm80ILi2ELi1EN4cute5tupleIJNS5_1CILi64EEENS7_ILi80EEENS7_ILi192EEEEEENS_10bfloat16_tEfNS_4arch4Sm80ELb0ELb0ELb0ELb0ELb1ELb0ELb1ELb0ELi2ELi4ELi2ELi2ELb0EEENS1_21CollectiveEpilogueBwdISB_SC_SE_Li256ELb0ELb1ELi4EEENS1_19SingleTileSchedulerILb0ELb0ELb0ELi80EEEEEEEEEvNT_6ParamsE,@function
        .size           _ZN7cutlass13device_kernelIN5flash19enable_sm80_to_sm89INS1_16FlashAttnBwdSm80INS1_25CollectiveMainloopBwdSm80ILi2ELi1EN4cute5tupleIJNS5_1CILi64EEENS7_ILi80EEENS7_ILi192EEEEEENS_10bfloat16_tEfNS_4arch4Sm80ELb0ELb0ELb0ELb0ELb1ELb0ELb1ELb0ELi2ELi4ELi2ELi2ELb0EEENS1_21CollectiveEpilogueBwdISB_SC_SE_Li256ELb0ELb1ELi4EEENS1_19SingleTileSchedulerILb0ELb0ELb0ELi80EEEEEEEEEvNT_6ParamsE,(.L_x_116 - _ZN7cutlass13device_kernelIN5flash19enable_sm80_to_sm89INS1_16FlashAttnBwdSm80INS1_25CollectiveMainloopBwdSm80ILi2ELi1EN4cute5tupleIJNS5_1CILi64EEENS7_ILi80EEENS7_ILi192EEEEEENS_10bfloat16_tEfNS_4arch4Sm80ELb0ELb0ELb0ELb0ELb1ELb0ELb1ELb0ELi2ELi4ELi2ELi2ELb0EEENS1_21CollectiveEpilogueBwdISB_SC_SE_Li256ELb0ELb1ELi4EEENS1_19SingleTileSchedulerILb0ELb0ELb0ELi80EEEEEEEEEvNT_6ParamsE)
        .other          _ZN7cutlass13device_kernelIN5flash19enable_sm80_to_sm89INS1_16FlashAttnBwdSm80INS1_25CollectiveMainloopBwdSm80ILi2ELi1EN4cute5tupleIJNS5_1CILi64EEENS7_ILi80EEENS7_ILi192EEEEEENS_10bfloat16_tEfNS_4arch4Sm80ELb0ELb0ELb0ELb0ELb1ELb0ELb1ELb0ELi2ELi4ELi2ELi2ELb0EEENS1_21CollectiveEpilogueBwdISB_SC_SE_Li256ELb0ELb1ELi4EEENS1_19SingleTileSchedulerILb0ELb0ELb0ELi80EEEEEEEEEvNT_6ParamsE,@"STO_CUDA_ENTRY STV_DEFAULT"
_ZN7cutlass13device_kernelIN5flash19enable_sm80_to_sm89INS1_16FlashAttnBwdSm80INS1_25CollectiveMainloopBwdSm80ILi2ELi1EN4cute5tupleIJNS5_1CILi64EEENS7_ILi80EEENS7_ILi192EEEEEENS_10bfloat16_tEfNS_4arch4Sm80ELb0ELb0ELb0ELb0ELb1ELb0ELb1ELb0ELi2ELi4ELi2ELi2ELb0EEENS1_21CollectiveEpilogueBwdISB_SC_SE_Li256ELb0ELb1ELi4EEENS1_19SingleTileSchedulerILb0ELb0ELb0ELi80EEEEEEEEEvNT_6ParamsE:
[----:B------:R-:W-:Y:S01]  /*0000*/  LDC R1, c[0x0][0x28] ;  /* 0x00000a00ff017b82 */ /* 0x000fe20000000800 */
[----:B------:R-:W-:Y:S05]  /*0010*/  EXIT ;  /* 0x000000000000794d */ /* 0x000fea0003800000 */
.L_x_25:
        /* <DEDUP_REMOVED lines=14> */
.L_x_116:


//--------------------- .text._ZN7cutlass13device_kernelIN5flash19enable_sm80_to_sm89INS1_16FlashAttnBwdSm80INS1_25CollectiveMainloopBwdSm80ILi2ELi1EN4cute5tupleIJNS5_1CILi64EEENS7_ILi80EEENS7_ILi192EEEEEENS_10bfloat16_tEfNS_4arch4Sm80ELb0ELb0ELb0ELb0ELb0ELb0ELb1ELb0ELi2ELi4ELi2ELi2ELb0EEENS1_24CollectiveEpilogueBwdGQAISB_fSE_Li256ELb0ELb0EEENS1_19SingleTileSchedulerILb0ELb0ELb0ELi80EEEEEEEEEvNT_6ParamsE --------------------------
	.section	.text._ZN7cutlass13device_kernelIN5flash19enable_sm80_to_sm89INS1_16FlashAttnBwdSm80INS1_25CollectiveMainloopBwdSm80ILi2ELi1EN4cute5tupleIJNS5_1CILi64EEENS7_ILi80EEENS7_ILi192EEEEEENS_10bfloat16_tEfNS_4arch4Sm80ELb0ELb0ELb0ELb0ELb0ELb0ELb1ELb0ELi2ELi4ELi2ELi2ELb0EEENS1_24CollectiveEpilogueBwdGQAISB_fSE_Li256ELb0ELb0EEENS1_19SingleTileSchedulerILb0ELb0ELb0ELi80EEEEEEEEEvNT_6ParamsE,"ax",@progbits
	.align	128
.text._ZN7cutlass13device_kernelIN5flash19enable_sm80_to_sm89INS1_16FlashAttnBwdSm80INS1_25CollectiveMainloopBwdSm80ILi2ELi1EN4cute5tupleIJNS5_1CILi64EEENS7_ILi80EEENS7_ILi192EEEEEENS_10bfloat16_tEfNS_4arch4Sm80ELb0ELb0ELb0ELb0ELb0ELb0ELb1ELb0ELi2ELi4ELi2ELi2ELb0EEENS1_24CollectiveEpilogueBwdGQAISB_fSE_Li256ELb0ELb0EEENS1_19SingleTileSchedulerILb0ELb0ELb0ELi80EEEEEEEEEvNT_6ParamsE:
        .type           _ZN7cutlass13device_kernelIN5flash19enable_sm80_to_sm89INS1_16FlashAttnBwdSm80INS1_25CollectiveMainloopBwdSm80ILi2ELi1EN4cute5tupleIJNS5_1CILi64EEENS7_ILi80EEENS7_ILi192EEEEEENS_10bfloat16_tEfNS_4arch4Sm80ELb0ELb0ELb0ELb0ELb0ELb0ELb1ELb0ELi2ELi4ELi2ELi2ELb0EEENS1_24CollectiveEpilogueBwdGQAISB_fSE_Li256ELb0ELb0EEENS1_19SingleTileSchedulerILb0ELb0ELb0ELi80EEEEEEEEEvNT_6ParamsE,@function
        .size           _ZN7cutlass13device_kernelIN5flash19enable_sm80_to_sm89INS1_16FlashAttnBwdSm80INS1_25CollectiveMainloopBwdSm80ILi2ELi1EN4cute5tupleIJNS5_1CILi64EEENS7_ILi80EEENS7_ILi192EEEEEENS_10bfloat16_tEfNS_4arch4Sm80ELb0ELb0ELb0ELb0ELb0ELb0ELb1ELb0ELi2ELi4ELi2ELi2ELb0EEENS1_24CollectiveEpilogueBwdGQAISB_fSE_Li256ELb0ELb0EEENS1_19SingleTileSchedulerILb0ELb0ELb0ELi80EEEEEEEEEvNT_6ParamsE,(.L_x_117 - _ZN7cutlass13device_kernelIN5flash19enable_sm80_to_sm89INS1_16FlashAttnBwdSm80INS1_25CollectiveMainloopBwdSm80ILi2ELi1EN4cute5tupleIJNS5_1CILi64EEENS7_ILi80EEENS7_ILi192EEEEEENS_10bfloat16_tEfNS_4arch4Sm80ELb0ELb0ELb0ELb0ELb0ELb0ELb1ELb0ELi2ELi4ELi2ELi2ELb0EEENS1_24CollectiveEpilogueBwdGQAISB_fSE_Li256ELb0ELb0EEENS1_19SingleTileSchedulerILb0ELb0ELb0ELi80EEEEEEEEEvNT_6ParamsE)
        .other          _ZN7cutlass13device_kernelIN5flash19enable_sm80_to_sm89INS1_16FlashAttnBwdSm80INS1_25CollectiveMainloopBwdSm80ILi2ELi1EN4cute5tupleIJNS5_1CILi64EEENS7_ILi80EEENS7_ILi192EEEEEENS_10bfloat16_tEfNS_4arch4Sm80ELb0ELb0ELb0ELb0ELb0ELb0ELb1ELb0ELi2ELi4ELi2ELi2ELb0EEENS1_24CollectiveEpilogueBwdGQAISB_fSE_Li256ELb0ELb0EEENS1_19SingleTileSchedulerILb0ELb0ELb0ELi80EEEEEEEEEvNT_6ParamsE,@"STO_CUDA_ENTRY STV_DEFAULT"
_ZN7cutlass13device_kernelIN5flash19enable_sm80_to_sm89INS1_16FlashAttnBwdSm80INS1_25CollectiveMainloopBwdSm80ILi2ELi1EN4cute5tupleIJNS5_1CILi64EEENS7_ILi80EEENS7_ILi192EEEEEENS_10bfloat16_tEfNS_4arch4Sm80ELb0ELb0ELb0ELb0ELb0ELb0ELb1ELb0ELi2ELi4ELi2ELi2ELb0EEENS1_24CollectiveEpilogueBwdGQAISB_fSE_Li256ELb0ELb0EEENS1_19SingleTileSchedulerILb0ELb0ELb0ELi80EEEEEEEEEvNT_6ParamsE:
[----:B------:R-:W-:Y:S01]  /*0000*/  LDC R1, c[0x0][0x28] ;  /* 0x00000a00ff017b82 */ /* 0x000fe20000000800 */
[----:B------:R-:W-:Y:S05]  /*0010*/  EXIT ;  /* 0x000000000000794d */ /* 0x000fea0003800000 */
.L_x_26:
        /* <DEDUP_REMOVED lines=14> */
.L_x_117:


//--------------------- .text._ZN7cutlass13device_kernelIN5flash19enable_sm80_to_sm89INS1_16FlashAttnBwdSm80INS1_25CollectiveMainloopBwdSm80ILi2ELi1EN4cute5tupleIJNS5_1CILi64EEENS7_ILi80EEENS7_ILi192EEEEEENS_10bfloat16_tEfNS_4arch4Sm80ELb0ELb0ELb0ELb0ELb1ELb0ELb1ELb0ELi2ELi4ELi2ELi2ELb0EEENS1_24CollectiveEpilogueBwdGQAISB_fSE_Li256ELb0ELb1EEENS1_19SingleTileSchedulerILb0ELb0ELb0ELi80EEEEEEEEEvNT_6ParamsE --------------------------
	.section	.text._ZN7cutlass13device_kernelIN5flash19enable_sm80_to_sm89INS1_16FlashAttnBwdSm80INS1_25CollectiveMainloopBwdSm80ILi2ELi1EN4cute5tupleIJNS5_1CILi64EEENS7_ILi80EEENS7_ILi192EEEEEENS_10bfloat16_tEfNS_4arch4Sm80ELb0ELb0ELb0ELb0ELb1ELb0ELb1ELb0ELi2ELi4ELi2ELi2ELb0EEENS1_24CollectiveEpilogueBwdGQAISB_fSE_Li256ELb0ELb1EEENS1_19SingleTileSchedulerILb0ELb0ELb0ELi80EEEEEEEEEvNT_6ParamsE,"ax",@progbits
	.align	128
.text._ZN7cutlass13device_kernelIN5flash19enable_sm80_to_sm89INS1_16FlashAttnBwdSm80INS1_25CollectiveMainloopBwdSm80ILi2ELi1EN4cute5tupleIJNS5_1CILi64EEENS7_ILi80EEENS7_ILi192EEEEEENS_10bfloat16_tEfNS_4arch4Sm80ELb0ELb0ELb0ELb0ELb1ELb0ELb1ELb0ELi2ELi4ELi2ELi2ELb0EEENS1_24CollectiveEpilogueBwdGQAISB_fSE_Li256ELb0ELb1EEENS1_19SingleTileSchedulerILb0ELb0ELb0ELi80EEEEEEEEEvNT_6ParamsE:
        .type           _ZN7cutlass13device_kernelIN5flash19enable_sm80_to_sm89INS1_16FlashAttnBwdSm80INS1_25CollectiveMainloopBwdSm80ILi2ELi1EN4cute5tupleIJNS5_1CILi64EEENS7_ILi80EEENS7_ILi192EEEEEENS_10bfloat16_tEfNS_4arch4Sm80ELb0ELb0ELb0ELb0ELb1ELb0ELb1ELb0ELi2ELi4ELi2ELi2ELb0EEENS1_24CollectiveEpilogueBwdGQAISB_fSE_Li256ELb0ELb1EEENS1_19SingleTileSchedulerILb0ELb0ELb0ELi80EEEEEEEEEvNT_6ParamsE,@function
        .size           _ZN7cutlass13device_kernelIN5flash19enable_sm80_to_sm89INS1_16FlashAttnBwdSm80INS1_25CollectiveMainloopBwdSm80ILi2ELi1EN4cute5tupleIJNS5_1CILi64EEENS7_ILi80EEENS7_ILi192EEEEEENS_10bfloat16_tEfNS_4arch4Sm80ELb0ELb0ELb0ELb0ELb1ELb0ELb1ELb0ELi2ELi4ELi2ELi2ELb0EEENS1_24CollectiveEpilogueBwdGQAISB_fSE_Li256ELb0ELb1EEENS1_19SingleTileSchedulerILb0ELb0ELb0ELi80EEEEEEEEEvNT_6ParamsE,(.L_x_118 - _ZN7cutlass13device_kernelIN5flash19enable_sm80_to_sm89INS1_16FlashAttnBwdSm80INS1_25CollectiveMainloopBwdSm80ILi2ELi1EN4cute5tupleIJNS5_1CILi64EEENS7_ILi80EEENS7_ILi192EEEEEENS_10bfloat16_tEfNS_4arch4Sm80ELb0ELb0ELb0ELb0ELb1ELb0ELb1ELb0ELi2ELi4ELi2ELi2ELb0EEENS1_24CollectiveEpilogueBwdGQAISB_fSE_Li256ELb0ELb1EEENS1_19SingleTileSchedulerILb0ELb0ELb0ELi80EEEEEEEEEvNT_6ParamsE)
        .other          _ZN7cutlass13device_kernelIN5flash19enable_sm80_to_sm89INS1_16FlashAttnBwdSm80INS1_25CollectiveMainloopBwdSm80ILi2ELi1EN4cute5tupleIJNS5_1CILi64EEENS7_ILi80EEENS7_ILi192EEEEEENS_10bfloat16_tEfNS_4arch4Sm80ELb0ELb0ELb0ELb0ELb1ELb0ELb1ELb0ELi2ELi4ELi2ELi2ELb0EEENS1_24CollectiveEpilogueBwdGQAISB_fSE_Li256ELb0ELb1EEENS1_19SingleTileSchedulerILb0ELb0ELb0ELi80EEEEEEEEEvNT_6ParamsE,@"STO_CUDA_ENTRY STV_DEFAULT"
_ZN7cutlass13device_kernelIN5flash19enable_sm80_to_sm89INS1_16FlashAttnBwdSm80INS1_25CollectiveMainloopBwdSm80ILi2ELi1EN4cute5tupleIJNS5_1CILi64EEENS7_ILi80EEENS7_ILi192EEEEEENS_10bfloat16_tEfNS_4arch4Sm80ELb0ELb0ELb0ELb0ELb1ELb0ELb1ELb0ELi2ELi4ELi2ELi2ELb0EEENS1_24CollectiveEpilogueBwdGQAISB_fSE_Li256ELb0ELb1EEENS1_19SingleTileSchedulerILb0ELb0ELb0ELi80EEEEEEEEEvNT_6ParamsE:
[----:B------:R-:W-:Y:S01]  /*0000*/  LDC R1, c[0x0][0x28] ;  /* 0x00000a00ff017b82 */ /* 0x000fe20000000800 */
[----:B------:R-:W-:Y:S05]  /*0010*/  EXIT ;  /* 0x000000000000794d */ /* 0x000fea0003800000 */
.L_x_27:
        /* <DEDUP_REMOVED lines=14> */
.L_x_118:


//--------------------- .text._ZN7cutlass13device_kernelIN5flash19enable_sm80_to_sm89INS1_16FlashAttnBwdSm80INS1_25CollectiveMainloopBwdSm80ILi2ELi1EN4cute5tupleIJNS5_1CILi64EEENS7_ILi80EEENS7_ILi192EEEEEENS_10bfloat16_tEfNS_4arch4Sm80ELb0ELb0ELb0ELb1ELb0ELb0ELb1ELb0ELi2ELi4ELi2ELi2ELb0EEENS1_21CollectiveEpilogueBwdISB_SC_SE_Li256ELb1ELb1ELi4EEENS1_19SingleTileSchedulerILb1ELb0ELb0ELi80EEEEEEEEEvNT_6ParamsE --------------------------
	.section	.text._ZN7cutlass13device_kernelIN5flash19enable_sm80_to_sm89INS1_16FlashAttnBwdSm80INS1_25CollectiveMainloopBwdSm80ILi2ELi1EN4cute5tupleIJNS5_1CILi64EEENS7_ILi80EEENS7_ILi192EEEEEENS_10bfloat16_tEfNS_4arch4Sm80ELb0ELb0ELb0ELb1ELb0ELb0ELb1ELb0ELi2ELi4ELi2ELi2ELb0EEENS1_21CollectiveEpilogueBwdISB_SC_SE_Li256ELb1ELb1ELi4EEENS1_19SingleTileSchedulerILb1ELb0ELb0ELi80EEEEEEEEEvNT_6ParamsE,"ax",@progbits
	.align	128
.text._ZN7cutlass13device_kernelIN5flash19enable_sm80_to_sm89INS1_16FlashAttnBwdSm80INS1_25CollectiveMainloopBwdSm80ILi2ELi1EN4cute5tupleIJNS5_1CILi64EEENS7_ILi80EEENS7_ILi192EEEEEENS_10bfloat16_tEfNS_4arch4Sm80ELb0ELb0ELb0ELb1ELb0ELb0ELb1ELb0ELi2ELi4ELi2ELi2ELb0EEENS1_21CollectiveEpilogueBwdISB_SC_SE_Li256ELb1ELb1ELi4EEENS1_19SingleTileSchedulerILb1ELb0ELb0ELi80EEEEEEEEEvNT_6ParamsE:
        .type           _ZN7cutlass13device_kernelIN5flash19enable_sm80_to_sm89INS1_16FlashAttnBwdSm80INS1_25CollectiveMainloopBwdSm80ILi2ELi1EN4cute5tupleIJNS5_1CILi64EEENS7_ILi80EEENS7_ILi192EEEEEENS_10bfloat16_tEfNS_4arch4Sm80ELb0ELb0ELb0ELb1ELb0ELb0ELb1ELb0ELi2ELi4ELi2ELi2ELb0EEENS1_21CollectiveEpilogueBwdISB_SC_SE_Li256ELb1ELb1ELi4EEENS1_19SingleTileSchedulerILb1ELb0ELb0ELi80EEEEEEEEEvNT_6ParamsE,@function
        .size           _ZN7cutlass13device_kernelIN5flash19enable_sm80_to_sm89INS1_16FlashAttnBwdSm80INS1_25CollectiveMainloopBwdSm80ILi2ELi1EN4cute5tupleIJNS5_1CILi64EEENS7_ILi80EEENS7_ILi192EEEEEENS_10bfloat16_tEfNS_4arch4Sm80ELb0ELb0ELb0ELb1ELb0ELb0ELb1ELb0ELi2ELi4ELi2ELi2ELb0EEENS1_21CollectiveEpilogueBwdISB_SC_SE_Li256ELb1ELb1ELi4EEENS1_19SingleTileSchedulerILb1ELb0ELb0ELi80EEEEEEEEEvNT_6ParamsE,(.L_x_119 - _ZN7cutlass13device_kernelIN5flash19enable_sm80_to_sm89INS1_16FlashAttnBwdSm80INS1_25CollectiveMainloopBwdSm80ILi2ELi1EN4cute5tupleIJNS5_1CILi64EEENS7_ILi80EEENS7_ILi192EEEEEENS_10bfloat16_tEfNS_4arch4Sm80ELb0ELb0ELb0ELb1ELb0ELb0ELb1ELb0ELi2ELi4ELi2ELi2ELb0EEENS1_21CollectiveEpilogueBwdISB_SC_SE_Li256ELb1ELb1ELi4EEENS1_19SingleTileSchedulerILb1ELb0ELb0ELi80EEEEEEEEEvNT_6ParamsE)
        .other          _ZN7cutlass13device_kernelIN5flash19enable_sm80_to_sm89INS1_16FlashAttnBwdSm80INS1_25CollectiveMainloopBwdSm80ILi2ELi1EN4cute5tupleIJNS5_1CILi64EEENS7_ILi80EEENS7_ILi192EEEEEENS_10bfloat16_tEfNS_4arch4Sm80ELb0ELb0ELb0ELb1ELb0ELb0ELb1ELb0ELi2ELi4ELi2ELi2ELb0EEENS1_21CollectiveEpilogueBwdISB_SC_SE_Li256ELb1ELb1ELi4EEENS1_19SingleTileSchedulerILb1ELb0ELb0ELi80EEEEEEEEEvNT_6ParamsE,@"STO_CUDA_ENTRY STV_DEFAULT"
_ZN7cutlass13device_kernelIN5flash19enable_sm80_to_sm89INS1_16FlashAttnBwdSm80INS1_25CollectiveMainloopBwdSm80ILi2ELi1EN4cute5tupleIJNS5_1CILi64EEENS7_ILi80EEENS7_ILi192EEEEEENS_10bfloat16_tEfNS_4arch4Sm80ELb0ELb0ELb0ELb1ELb0ELb0ELb1ELb0ELi2ELi4ELi2ELi2ELb0EEENS1_21CollectiveEpilogueBwdISB_SC_SE_Li256ELb1ELb1ELi4EEENS1_19SingleTileSchedulerILb1ELb0ELb0ELi80EEEEEEEEEvNT_6ParamsE:
[----:B------:R-:W-:Y:S01]  /*0000*/  LDC R1, c[0x0][0x28] ;  /* 0x00000a00ff017b82 */ /* 0x000fe20000000800 */
[----:B------:R-:W-:Y:S05]  /*0010*/  EXIT ;  /* 0x000000000000794d */ /* 0x000fea0003800000 */
.L_x_28:
        /* <DEDUP_REMOVED lines=14> */
.L_x_119:


//--------------------- .text._ZN7cutlass13device_kernelIN5flash19enable_sm80_to_sm89INS1_16FlashAttnBwdSm80INS1_25CollectiveMainloopBwdSm80ILi2ELi1EN4cute5tupleIJNS5_1CILi64EEENS7_ILi80EEENS7_ILi192EEEEEENS_10bfloat16_tEfNS_4arch4Sm80ELb0ELb0ELb0ELb1ELb1ELb0ELb1ELb0ELi2ELi4ELi2ELi2ELb0EEENS1_21CollectiveEpilogueBwdISB_SC_SE_Li256ELb1ELb1ELi4EEENS1_19SingleTileSchedulerILb1ELb0ELb0ELi80EEEEEEEEEvNT_6ParamsE --------------------------
	.section	.text._ZN7cutlass13device_kernelIN5flash19enable_sm80_to_sm89INS1_16FlashAttnBwdSm80INS1_25CollectiveMainloopBwdSm80ILi2ELi1EN4cute5tupleIJNS5_1CILi64EEENS7_ILi80EEENS7_ILi192EEEEEENS_10bfloat16_tEfNS_4arch4Sm80ELb0ELb0ELb0ELb1ELb1ELb0ELb1ELb0ELi2ELi4ELi2ELi2ELb0EEENS1_21CollectiveEpilogueBwdISB_SC_SE_Li256ELb1ELb1ELi4EEENS1_19SingleTileSchedulerILb1ELb0ELb0ELi80EEEEEEEEEvNT_6ParamsE,"ax",@progbits
	.align	128
.text._ZN7cutlass13device_kernelIN5flash19enable_sm80_to_sm89INS1_16FlashAttnBwdSm80INS1_25CollectiveMainloopBwdSm80ILi2ELi1EN4cute5tupleIJNS5_1CILi64EEENS7_ILi80EEENS7_ILi192EEEEEENS_10bfloat16_tEfNS_4arch4Sm80ELb0ELb0ELb0ELb1ELb1ELb0ELb1ELb0ELi2ELi4ELi2ELi2ELb0EEENS1_21CollectiveEpilogueBwdISB_SC_SE_Li256ELb1ELb1ELi4EEENS1_19SingleTileSchedulerILb1ELb0ELb0ELi80EEEEEEEEEvNT_6ParamsE:
        .type           _ZN7cutlass13device_kernelIN5flash19enable_sm80_to_sm89INS1_16FlashAttnBwdSm80INS1_25CollectiveMainloopBwdSm80ILi2ELi1EN4cute5tupleIJNS5_1CILi64EEENS7_ILi80EEENS7_ILi192EEEEEENS_10bfloat16_tEfNS_4arch4Sm80ELb0ELb0ELb0ELb1ELb1ELb0ELb1ELb0ELi2ELi4ELi2ELi2ELb0EEENS1_21CollectiveEpilogueBwdISB_SC_SE_Li256ELb1ELb1ELi4EEENS1_19SingleTileSchedulerILb1ELb0ELb0ELi80EEEEEEEEEvNT_6ParamsE,@function
        .size           _ZN7cutlass13device_kernelIN5flash19enable_sm80_to_sm89INS1_16FlashAttnBwdSm80INS1_25CollectiveMainloopBwdSm80ILi2ELi1EN4cute5tupleIJNS5_1CILi64EEENS7_ILi80EEENS7_ILi192EEEEEENS_10bfloat16_tEfNS_4arch4Sm80ELb0ELb0ELb0ELb1ELb1ELb0ELb1ELb0ELi2ELi4ELi2ELi2ELb0EEENS1_21CollectiveEpilogueBwdISB_SC_SE_Li256ELb1ELb1ELi4EEENS1_19SingleTileSchedulerILb1ELb0ELb0ELi80EEEEEEEEEvNT_6ParamsE,(.L_x_120 - _ZN7cutlass13device_kernelIN5flash19enable_sm80_to_sm89INS1_16FlashAttnBwdSm80INS1_25CollectiveMainloopBwdSm80ILi2ELi1EN4cute5tupleIJNS5_1CILi64EEENS7_ILi80EEENS7_ILi192EEEEEENS_10bfloat16_tEfNS_4arch4Sm80ELb0ELb0ELb0ELb1ELb1ELb0ELb1ELb0ELi2ELi4ELi2ELi2ELb0EEENS1_21CollectiveEpilogueBwdISB_SC_SE_Li256ELb1ELb1ELi4EEENS1_19SingleTileSchedulerILb1ELb0ELb0ELi80EEEEEEEEEvNT_6ParamsE)
        .other          _ZN7cutlass13device_kernelIN5flash19enable_sm80_to_sm89INS1_16FlashAttnBwdSm80INS1_25CollectiveMainloopBwdSm80ILi2ELi1EN4cute5tupleIJNS5_1CILi64EEENS7_ILi80EEENS7_ILi192EEEEEENS_10bfloat16_tEfNS_4arch4Sm80ELb0ELb0ELb0ELb1ELb1ELb0ELb1ELb0ELi2ELi4ELi2ELi2ELb0EEENS1_21CollectiveEpilogueBwdISB_SC_SE_Li256ELb1ELb1ELi4EEENS1_19SingleTileSchedulerILb1ELb0ELb0ELi80EEEEEEEEEvNT_6ParamsE,@"STO_CUDA_ENTRY STV_DEFAULT"
_ZN7cutlass13device_kernelIN5flash19enable_sm80_to_sm89INS1_16FlashAttnBwdSm80INS1_25CollectiveMainloopBwdSm80ILi2ELi1EN4cute5tupleIJNS5_1CILi64EEENS7_ILi80EEENS7_ILi192EEEEEENS_10bfloat16_tEfNS_4arch4Sm80ELb0ELb0ELb0ELb1ELb1ELb0ELb1ELb0ELi2ELi4ELi2ELi2ELb0EEENS1_21CollectiveEpilogueBwdISB_SC_SE_Li256ELb1ELb1ELi4EEENS1_19SingleTileSchedulerILb1ELb0ELb0ELi80EEEEEEEEEvNT_6ParamsE:
[----:B------:R-:W-:Y:S01]  /*0000*/  LDC R1, c[0x0][0x28] ;  /* 0x00000a00ff017b82 */ /* 0x000fe20000000800 */
[----:B------:R-:W-:Y:S05]  /*0010*/  EXIT ;  /* 0x000000000000794d */ /* 0x000fea0003800000 */
.L_x_29:
        /* <DEDUP_REMOVED lines=14> */
.L_x_120:


//--------------------- .text._ZN7cutlass13device_kernelIN5flash19enable_sm80_to_sm89INS1_16FlashAttnBwdSm80INS1_25CollectiveMainloopBwdSm80ILi2ELi1EN4cute5tupleIJNS5_1CILi64EEENS7_ILi80EEENS7_ILi192EEEEEENS_10bfloat16_tEfNS_4arch4Sm80ELb0ELb0ELb0ELb1ELb0ELb0ELb1ELb0ELi2ELi4ELi2ELi2ELb0EEENS1_24CollectiveEpilogueBwdGQAISB_fSE_Li256ELb1ELb0EEENS1_19SingleTileSchedulerILb1ELb0ELb0ELi80EEEEEEEEEvNT_6ParamsE --------------------------
	.section	.text._ZN7cutlass13device_kernelIN5flash19enable_sm80_to_sm89INS1_16FlashAttnBwdSm80INS1_25CollectiveMainloopBwdSm80ILi2ELi1EN4cute5tupleIJNS5_1CILi64EEENS7_ILi80EEENS7_ILi192EEEEEENS_10bfloat16_tEfNS_4arch4Sm80ELb0ELb0ELb0ELb1ELb0ELb0ELb1ELb0ELi2ELi4ELi2ELi2ELb0EEENS1_24CollectiveEpilogueBwdGQAISB_fSE_Li256ELb1ELb0EEENS1_19SingleTileSchedulerILb1ELb0ELb0ELi80EEEEEEEEEvNT_6ParamsE,"ax",@progbits
	.align	128
.text._ZN7cutlass13device_kernelIN5flash19enable_sm80_to_sm89INS1_16FlashAttnBwdSm80INS1_25CollectiveMainloopBwdSm80ILi2ELi1EN4cute5tupleIJNS5_1CILi64EEENS7_ILi80EEENS7_ILi192EEEEEENS_10bfloat16_tEfNS_4arch4Sm80ELb0ELb0ELb0ELb1ELb0ELb0ELb1ELb0ELi2ELi4ELi2ELi2ELb0EEENS1_24CollectiveEpilogueBwdGQAISB_fSE_Li256ELb1ELb0EEENS1_19SingleTileSchedulerILb1ELb0ELb0ELi80EEEEEEEEEvNT_6ParamsE:
        .type           _ZN7cutlass13device_kernelIN5flash19enable_sm80_to_sm89INS1_16FlashAttnBwdSm80INS1_25CollectiveMainloopBwdSm80ILi2ELi1EN4cute5tupleIJNS5_1CILi64EEENS7_ILi80EEENS7_ILi192EEEEEENS_10bfloat16_tEfNS_4arch4Sm80ELb0ELb0ELb0ELb1ELb0ELb0ELb1ELb0ELi2ELi4ELi2ELi2ELb0EEENS1_24CollectiveEpilogueBwdGQAISB_fSE_Li256ELb1ELb0EEENS1_19SingleTileSchedulerILb1ELb0ELb0ELi80EEEEEEEEEvNT_6ParamsE,@function
        .size           _ZN7cutlass13device_kernelIN5flash19enable_sm80_to_sm89INS1_16FlashAttnBwdSm80INS1_25CollectiveMainloopBwdSm80ILi2ELi1EN4cute5tupleIJNS5_1CILi64EEENS7_ILi80EEENS7_ILi192EEEEEENS_10bfloat16_tEfNS_4arch4Sm80ELb0ELb0ELb0ELb1ELb0ELb0ELb1ELb0ELi2ELi4ELi2ELi2ELb0EEENS1_24CollectiveEpilogueBwdGQAISB_fSE_Li256ELb1ELb0EEENS1_19SingleTileSchedulerILb1ELb0ELb0ELi80EEEEEEEEEvNT_6ParamsE,(.L_x_121 - _ZN7cutlass13device_kernelIN5flash19enable_sm80_to_sm89INS1_16FlashAttnBwdSm80INS1_25CollectiveMainloopBwdSm80ILi2ELi1EN4cute5tupleIJNS5_1CILi64EEENS7_ILi80EEENS7_ILi192EEEEEENS_10bfloat16_tEfNS_4arch4Sm80ELb0ELb0ELb0ELb1ELb0ELb0ELb1ELb0ELi2ELi4ELi2ELi2ELb0EEENS1_24CollectiveEpilogueBwdGQAISB_fSE_Li256ELb1ELb0EEENS1_19SingleTileSchedulerILb1ELb0ELb0ELi80EEEEEEEEEvNT_6ParamsE)
        .other          _ZN7cutlass13device_kernelIN5flash19enable_sm80_to_sm89INS1_16FlashAttnBwdSm80INS1_25CollectiveMainloopBwdSm80ILi2ELi1EN4cute5tupleIJNS5_1CILi64EEENS7_ILi80EEENS7_ILi192EEEEEENS_10bfloat16_tEfNS_4arch4Sm80ELb0ELb0ELb0ELb1ELb0ELb0ELb1ELb0ELi2ELi4ELi2ELi2ELb0EEENS1_24CollectiveEpilogueBwdGQAISB_fSE_Li256ELb1ELb0EEENS1_19SingleTileSchedulerILb1ELb0ELb0ELi80EEEEEEEEEvNT_6ParamsE,@"STO_CUDA_ENTRY STV_DEFAULT"
_ZN7cutlass13device_kernelIN5flash19enable_sm80_to_sm89INS1_16FlashAttnBwdSm80INS1_25CollectiveMainloopBwdSm80ILi2ELi1EN4cute5tupleIJNS5_1CILi64EEENS7_ILi80EEENS7_ILi192EEEEEENS_10bfloat16_tEfNS_4arch4Sm80ELb0ELb0ELb0ELb1ELb0ELb0ELb1ELb0ELi2ELi4ELi2ELi2ELb0EEENS1_24CollectiveEpilogueBwdGQAISB_fSE_Li256ELb1ELb0EEENS1_19SingleTileSchedulerILb1ELb0ELb0ELi80EEEEEEEEEvNT_6ParamsE:
[----:B------:R-:W-:Y:S01]  /*0000*/  LDC R1, c[0x0][0x28] ;  /* 0x00000a00ff017b82 */ /* 0x000fe20000000800 */
[----:B------:R-:W-:Y:S05]  /*0010*/  EXIT ;  /* 0x000000000000794d */ /* 0x000fea0003800000 */
.L_x_30:
        /* <DEDUP_REMOVED lines=14> */
.L_x_121:


//--------------------- .text._ZN7cutlass13device_kernelIN5flash19enable_sm80_to_sm89INS1_16FlashAttnBwdSm80INS1_25CollectiveMainloopBwdSm80ILi2ELi1EN4cute5tupleIJNS5_1CILi64EEENS7_ILi80EEENS7_ILi192EEEEEENS_10bfloat16_tEfNS_4arch4Sm80ELb0ELb0ELb0ELb1ELb1ELb0ELb1ELb0ELi2ELi4ELi2ELi2ELb0EEENS1_24CollectiveEpilogueBwdGQAISB_fSE_Li256ELb1ELb1EEENS1_19SingleTileSchedulerILb1ELb0ELb0ELi80EEEEEEEEEvNT_6ParamsE --------------------------
	.section	.text._ZN7cutlass13device_kernelIN5flash19enable_sm80_to_sm89INS1_16FlashAttnBwdSm80INS1_25CollectiveMainloopBwdSm80ILi2ELi1EN4cute5tupleIJNS5_1CILi64EEENS7_ILi80EEENS7_ILi192EEEEEENS_10bfloat16_tEfNS_4arch4Sm80ELb0ELb0ELb0ELb1ELb1ELb0ELb1ELb0ELi2ELi4ELi2ELi2ELb0EEENS1_24CollectiveEpilogueBwdGQAISB_fSE_Li256ELb1ELb1EEENS1_19SingleTileSchedulerILb1ELb0ELb0ELi80EEEEEEEEEvNT_6ParamsE,"ax",@progbits
	.align	128
.text._ZN7cutlass13device_kernelIN5flash19enable_sm80_to_sm89INS1_16FlashAttnBwdSm80INS1_25CollectiveMainloopBwdSm80ILi2ELi1EN4cute5tupleIJNS5_1CILi64EEENS7_ILi80EEENS7_ILi192EEEEEENS_10bfloat16_tEfNS_4arch4Sm80ELb0ELb0ELb0ELb1ELb1ELb0ELb1ELb0ELi2ELi4ELi2ELi2ELb0EEENS1_24CollectiveEpilogueBwdGQAISB_fSE_Li256ELb1ELb1EEENS1_19SingleTileSchedulerILb1ELb0ELb0ELi80EEEEEEEEEvNT_6ParamsE:
        .type           _ZN7cutlass13device_kernelIN5flash19enable_sm80_to_sm89INS1_16FlashAttnBwdSm80INS1_25CollectiveMainloopBwdSm80ILi2ELi1EN4cute5tupleIJNS5_1CILi64EEENS7_ILi80EEENS7_ILi192EEEEEENS_10bfloat16_tEfNS_4arch4Sm80ELb0ELb0ELb0ELb1ELb1ELb0ELb1ELb0ELi2ELi4ELi2ELi2ELb0EEENS1_24CollectiveEpilogueBwdGQAISB_fSE_Li256ELb1ELb1EEENS1_19SingleTileSchedulerILb1ELb0ELb0ELi80EEEEEEEEEvNT_6ParamsE,@function
        .size           _ZN7cutlass13device_kernelIN5flash19enable_sm80_to_sm89INS1_16FlashAttnBwdSm80INS1_25CollectiveMainloopBwdSm80ILi2ELi1EN4cute5tupleIJNS5_1CILi64EEENS7_ILi80EEENS7_ILi192EEEEEENS_10bfloat16_tEfNS_4arch4Sm80ELb0ELb0ELb0ELb1ELb1ELb0ELb1ELb0ELi2ELi4ELi2ELi2ELb0EEENS1_24CollectiveEpilogueBwdGQAISB_fSE_Li256ELb1ELb1EEENS1_19SingleTileSchedulerILb1ELb0ELb0ELi80EEEEEEEEEvNT_6ParamsE,(.L_x_122 - _ZN7cutlass13device_kernelIN5flash19enable_sm80_to_sm89INS1_16FlashAttnBwdSm80INS1_25CollectiveMainloopBwdSm80ILi2ELi1EN4cute5tupleIJNS5_1CILi64EEENS7_ILi80EEENS7_ILi192EEEEEENS_10bfloat16_tEfNS_4arch4Sm80ELb0ELb0ELb0ELb1ELb1ELb0ELb1ELb0ELi2ELi4ELi2ELi2ELb0EEENS1_24CollectiveEpilogueBwdGQAISB_fSE_Li256ELb1ELb1EEENS1_19SingleTileSchedulerILb1ELb0ELb0ELi80EEEEEEEEEvNT_6ParamsE)
        .other          _ZN7cutlass13device_kernelIN5flash19enable_sm80_to_sm89INS1_16FlashAttnBwdSm80INS1_25CollectiveMainloopBwdSm80ILi2ELi1EN4cute5tupleIJNS5_1CILi64EEENS7_ILi80EEENS7_ILi192EEEEEENS_10bfloat16_tEfNS_4arch4Sm80ELb0ELb0ELb0ELb1ELb1ELb0ELb1ELb0ELi2ELi4ELi2ELi2ELb0EEENS1_24CollectiveEpilogueBwdGQAISB_fSE_Li256ELb1ELb1EEENS1_19SingleTileSchedulerILb1ELb0ELb0ELi80EEEEEEEEEvNT_6ParamsE,@"STO_CUDA_ENTRY STV_DEFAULT"
_ZN7cutlass13device_kernelIN5flash19enable_sm80_to_sm89INS1_16FlashAttnBwdSm80INS1_25CollectiveMainloopBwdSm80ILi2ELi1EN4cute5tupleIJNS5_1CILi64EEENS7_ILi80EEENS7_ILi192EEEEEENS_10bfloat16_tEfNS_4arch4Sm80ELb0ELb0ELb0ELb1ELb1ELb0ELb1ELb0ELi2ELi4ELi2ELi2ELb0EEENS1_24CollectiveEpilogueBwdGQAISB_fSE_Li256ELb1ELb1EEENS1_19SingleTileSchedulerILb1ELb0ELb0ELi80EEEEEEEEEvNT_6ParamsE:
[----:B------:R-:W-:Y:S01]  /*0000*/  LDC R1, c[0x0][0x28] ;  /* 0x00000a00ff017b82 */ /* 0x000fe20000000800 */
[----:B------:R-:W-:Y:S05]  /*0010*/  EXIT ;  /* 0x000000000000794d */ /* 0x000fea0003800000 */
.L_x_31:
        /* <DEDUP_REMOVED lines=14> */
.L_x_122:


//--------------------- .text._ZN7cutlass13device_kernelIN5flash19enable_sm80_to_sm89INS1_16FlashAttnBwdSm80INS1_25CollectiveMainloopBwdSm80ILi2ELi1EN4cute5tupleIJNS5_1CILi64EEENS7_ILi80EEENS7_ILi192EEEEEENS_10bfloat16_tEfNS_4arch4Sm80ELb0ELb1ELb0ELb0ELb0ELb0ELb1ELb0ELi2ELi4ELi2ELi2ELb0EEENS1_21CollectiveEpilogueBwdISB_SC_SE_Li256ELb0ELb1ELi4EEENS1_19SingleTileSchedulerILb0ELb0ELb0ELi80EEEEEEEEEvNT_6ParamsE --------------------------
	.section	.text._ZN7cutlass13device_kernelIN5flash19enable_sm80_to_sm89INS1_16FlashAttnBwdSm80INS1_25CollectiveMainloopBwdSm80ILi2ELi1EN4cute5tupleIJNS5_1CILi64EEENS7_ILi80EEENS7_ILi192EEEEEENS_10bfloat16_tEfNS_4arch4Sm80ELb0ELb1ELb0ELb0ELb0ELb0ELb1ELb0ELi2ELi4ELi2ELi2ELb0EEENS1_21CollectiveEpilogueBwdISB_SC_SE_Li256ELb0ELb1ELi4EEENS1_19SingleTileSchedulerILb0ELb0ELb0ELi80EEEEEEEEEvNT_6ParamsE,"ax",@progbits
	.align	128
.text._ZN7cutlass13device_kernelIN5flash19enable_sm80_to_sm89INS1_16FlashAttnBwdSm80INS1_25CollectiveMainloopBwdSm80ILi2ELi1EN4cute5tupleIJNS5_1CILi64EEENS7_ILi80EEENS7_ILi192EEEEEENS_10bfloat16_tEfNS_4arch4Sm80ELb0ELb1ELb0ELb0ELb0ELb0ELb1ELb0ELi2ELi4ELi2ELi2ELb0EEENS1_21CollectiveEpilogueBwdISB_SC_SE_Li256ELb0ELb1ELi4EEENS1_19SingleTileSchedulerILb0ELb0ELb0ELi80EEEEEEEEEvNT_6ParamsE:
        .type           _ZN7cutlass13device_kernelIN5flash19enable_sm80_to_sm89INS1_16FlashAttnBwdSm80INS1_25CollectiveMainloopBwdSm80ILi2ELi1EN4cute5tupleIJNS5_1CILi64EEENS7_ILi80EEENS7_ILi192EEEEEENS_10bfloat16_tEfNS_4arch4Sm80ELb0ELb1ELb0ELb0ELb0ELb0ELb1ELb0ELi2ELi4ELi2ELi2ELb0EEENS1_21CollectiveEpilogueBwdISB_SC_SE_Li256ELb0ELb1ELi4EEENS1_19SingleTileSchedulerILb0ELb0ELb0ELi80EEEEEEEEEvNT_6ParamsE,@function
        .size           _ZN7cutlass13device_kernelIN5flash19enable_sm80_to_sm89INS1_16FlashAttnBwdSm80INS1_25CollectiveMainloopBwdSm80ILi2ELi1EN4cute5tupleIJNS5_1CILi64EEENS7_ILi80EEENS7_ILi192EEEEEENS_10bfloat16_tEfNS_4arch4Sm80ELb0ELb1ELb0ELb0ELb0ELb0ELb1ELb0ELi2ELi4ELi2ELi2ELb0EEENS1_21CollectiveEpilogueBwdISB_SC_SE_Li256ELb0ELb1ELi4EEENS1_19SingleTileSchedulerILb0ELb0ELb0ELi80EEEEEEEEEvNT_6ParamsE,(.L_x_123 - _ZN7cutlass13device_kernelIN5flash19enable_sm80_to_sm89INS1_16FlashAttnBwdSm80INS1_25CollectiveMainloopBwdSm80ILi2ELi1EN4cute5tupleIJNS5_1CILi64EEENS7_ILi80EEENS7_ILi192EEEEEENS_10bfloat16_tEfNS_4arch4Sm80ELb0ELb1ELb0ELb0ELb0ELb0ELb1ELb0ELi2ELi4ELi2ELi2ELb0EEENS1_21CollectiveEpilogueBwdISB_SC_SE_Li256ELb0ELb1ELi4EEENS1_19SingleTileSchedulerILb0ELb0ELb0ELi80EEEEEEEEEvNT_6ParamsE)
        .other          _ZN7cutlass13device_kernelIN5flash19enable_sm80_to_sm89INS1_16FlashAttnBwdSm80INS1_25CollectiveMainloopBwdSm80ILi2ELi1EN4cute5tupleIJNS5_1CILi64EEENS7_ILi80EEENS7_ILi192EEEEEENS_10bfloat16_tEfNS_4arch4Sm80ELb0ELb1ELb0ELb0ELb0ELb0ELb1ELb0ELi2ELi4ELi2ELi2ELb0EEENS1_21CollectiveEpilogueBwdISB_SC_SE_Li256ELb0ELb1ELi4EEENS1_19SingleTileSchedulerILb0ELb0ELb0ELi80EEEEEEEEEvNT_6ParamsE,@"STO_CUDA_ENTRY STV_DEFAULT"
_ZN7cutlass13device_kernelIN5flash19enable_sm80_to_sm89INS1_16FlashAttnBwdSm80INS1_25CollectiveMainloopBwdSm80ILi2ELi1EN4cute5tupleIJNS5_1CILi64EEENS7_ILi80EEENS7_ILi192EEEEEENS_10bfloat16_tEfNS_4arch4Sm80ELb0ELb1ELb0ELb0ELb0ELb0ELb1ELb0ELi2ELi4ELi2ELi2ELb0EEENS1_21CollectiveEpilogueBwdISB_SC_SE_Li256ELb0ELb1ELi4EEENS1_19SingleTileSchedulerILb0ELb0ELb0ELi80EEEEEEEEEvNT_6ParamsE:
[----:B------:R-:W-:Y:S01]  /*0000*/  LDC R1, c[0x0][0x28] ;  /* 0x00000a00ff017b82 */ /* 0x000fe20000000800 */
[----:B------:R-:W-:Y:S05]  /*0010*/  EXIT ;  /* 0x000000000000794d */ /* 0x000fea0003800000 */
.L_x_32:
        /* <DEDUP_REMOVED lines=14> */
.L_x_123:


//--------------------- .text._ZN7cutlass13device_kernelIN5flash19enable_sm80_to_sm89INS1_16FlashAttnBwdSm80INS1_25CollectiveMainloopBwdSm80ILi2ELi1EN4cute5tupleIJNS5_1CILi64EEENS7_ILi80EEENS7_ILi192EEEEEENS_10bfloat16_tEfNS_4arch4Sm80ELb0ELb1ELb0ELb0ELb1ELb0ELb1ELb0ELi2ELi4ELi2ELi2ELb0EEENS1_21CollectiveEpilogueBwdISB_SC_SE_Li256ELb0ELb1ELi4EEENS1_19SingleTileSchedulerILb0ELb0ELb0ELi80EEEEEEEEEvNT_6ParamsE --------------------------
	.section	.text._ZN7cutlass13device_kernelIN5flash19enable_sm80_to_sm89INS1_16FlashAttnBwdSm80INS1_25CollectiveMainloopBwdSm80ILi2ELi1EN4cute5tupleIJNS5_1CILi64EEENS7_ILi80EEENS7_ILi192EEEEEENS_10bfloat16_tEfNS_4arch4Sm80ELb0ELb1ELb0ELb0ELb1ELb0ELb1ELb0ELi2ELi4ELi2ELi2ELb0EEENS1_21CollectiveEpilogueBwdISB_SC_SE_Li256ELb0ELb1ELi4EEENS1_19SingleTileSchedulerILb0ELb0ELb0ELi80EEEEEEEEEvNT_6ParamsE,"ax",@progbits
	.align	128
.text._ZN7cutlass13device_kernelIN5flash19enable_sm80_to_sm89INS1_16FlashAttnBwdSm80INS1_25CollectiveMainloopBwdSm80ILi2ELi1EN4cute5tupleIJNS5_1CILi64EEENS7_ILi80EEENS7_ILi192EEEEEENS_10bfloat16_tEfNS_4arch4Sm80ELb0ELb1ELb0ELb0ELb1ELb0ELb1ELb0ELi2ELi4ELi2ELi2ELb0EEENS1_21CollectiveEpilogueBwdISB_SC_SE_Li256ELb0ELb1ELi4EEENS1_19SingleTileSchedulerILb0ELb0ELb0ELi80EEEEEEEEEvNT_6ParamsE:
        .type           _ZN7cutlass13device_kernelIN5flash19enable_sm80_to_sm89INS1_16FlashAttnBwdSm80INS1_25CollectiveMainloopBwdSm80ILi2ELi1EN4cute5tupleIJNS5_1CILi64EEENS7_ILi80EEENS7_ILi192EEEEEENS_10bfloat16_tEfNS_4arch4Sm80ELb0ELb1ELb0ELb0ELb1ELb0ELb1ELb0ELi2ELi4ELi2ELi2ELb0EEENS1_21CollectiveEpilogueBwdISB_SC_SE_Li256ELb0ELb1ELi4EEENS1_19SingleTileSchedulerILb0ELb0ELb0ELi80EEEEEEEEEvNT_6ParamsE,@function
        .size           _ZN7cutlass13device_kernelIN5flash19enable_sm80_to_sm89INS1_16FlashAttnBwdSm80INS1_25CollectiveMainloopBwdSm80ILi2ELi1EN4cute5tupleIJNS5_1CILi64EEENS7_ILi80EEENS7_ILi192EEEEEENS_10bfloat16_tEfNS_4arch4Sm80ELb0ELb1ELb0ELb0ELb1ELb0ELb1ELb0ELi2ELi4ELi2ELi2ELb0EEENS1_21CollectiveEpilogueBwdISB_SC_SE_Li256ELb0ELb1ELi4EEENS1_19SingleTileSchedulerILb0ELb0ELb0ELi80EEEEEEEEEvNT_6ParamsE,(.L_x_124 - _ZN7cutlass13device_kernelIN5flash19enable_sm80_to_sm89INS1_16FlashAttnBwdSm80INS1_25CollectiveMainloopBwdSm80ILi2ELi1EN4cute5tupleIJNS5_1CILi64EEENS7_ILi80EEENS7_ILi192EEEEEENS_10bfloat16_tEfNS_4arch4Sm80ELb0ELb1ELb0ELb0ELb1ELb0ELb1ELb0ELi2ELi4ELi2ELi2ELb0EEENS1_21CollectiveEpilogueBwdISB_SC_SE_Li256ELb0ELb1ELi4EEENS1_19SingleTileSchedulerILb0ELb0ELb0ELi80EEEEEEEEEvNT_6ParamsE)
        .other          _ZN7cutlass13device_kernelIN5flash19enable_sm80_to_sm89INS1_16FlashAttnBwdSm80INS1_25CollectiveMainloopBwdSm80ILi2ELi1EN4cute5tupleIJNS5_1CILi64EEENS7_ILi80EEENS7_ILi192EEEEEENS_10bfloat16_tEfNS_4arch4Sm80ELb0ELb1ELb0ELb0ELb1ELb0ELb1ELb0ELi2ELi4ELi2ELi2ELb0EEENS1_21CollectiveEpilogueBwdISB_SC_SE_Li256ELb0ELb1ELi4EEENS1_19SingleTileSchedulerILb0ELb0ELb0ELi80EEEEEEEEEvNT_6ParamsE,@"STO_CUDA_ENTRY STV_DEFAULT"
_ZN7cutlass13device_kernelIN5flash19enable_sm80_to_sm89INS1_16FlashAttnBwdSm80INS1_25CollectiveMainloopBwdSm80ILi2ELi1EN4cute5tupleIJNS5_1CILi64EEENS7_ILi80EEENS7_ILi192EEEEEENS_10bfloat16_tEfNS_4arch4Sm80ELb0ELb1ELb0ELb0ELb1ELb0ELb1ELb0ELi2ELi4ELi2ELi2ELb0EEENS1_21CollectiveEpilogueBwdISB_SC_SE_Li256ELb0ELb1ELi4EEENS1_19SingleTileSchedulerILb0ELb0ELb0ELi80EEEEEEEEEvNT_6ParamsE:
[----:B------:R-:W-:Y:S01]  /*0000*/  LDC R1, c[0x0][0x28] ;  /* 0x00000a00ff017b82 */ /* 0x000fe20000000800 */
[----:B------:R-:W-:Y:S05]  /*0010*/  EXIT ;  /* 0x000000000000794d */ /* 0x000fea0003800000 */
.L_x_33:
        /* <DEDUP_REMOVED lines=14> */
.L_x_124:


//--------------------- .text._ZN7cutlass13device_kernelIN5flash19enable_sm80_to_sm89INS1_16FlashAttnBwdSm80INS1_25CollectiveMainloopBwdSm80ILi2ELi1EN4cute5tupleIJNS5_1CILi64EEENS7_ILi80EEENS7_ILi192EEEEEENS_10bfloat16_tEfNS_4arch4Sm80ELb0ELb1ELb0ELb0ELb0ELb0ELb1ELb0ELi2ELi4ELi2ELi2ELb0EEENS1_24CollectiveEpilogueBwdGQAISB_fSE_Li256ELb0ELb0EEENS1_19SingleTileSchedulerILb0ELb0ELb0ELi80EEEEEEEEEvNT_6ParamsE --------------------------
	.section	.text._ZN7cutlass13device_kernelIN5flash19enable_sm80_to_sm89INS1_16FlashAttnBwdSm80INS1_25CollectiveMainloopBwdSm80ILi2ELi1EN4cute5tupleIJNS5_1CILi64EEENS7_ILi80EEENS7_ILi192EEEEEENS_10bfloat16_tEfNS_4arch4Sm80ELb0ELb1ELb0ELb0ELb0ELb0ELb1ELb0ELi2ELi4ELi2ELi2ELb0EEENS1_24CollectiveEpilogueBwdGQAISB_fSE_Li256ELb0ELb0EEENS1_19SingleTileSchedulerILb0ELb0ELb0ELi80EEEEEEEEEvNT_6ParamsE,"ax",@progbits
	.align	128
.text._ZN7cutlass13device_kernelIN5flash19enable_sm80_to_sm89INS1_16FlashAttnBwdSm80INS1_25CollectiveMainloopBwdSm80ILi2ELi1EN4cute5tupleIJNS5_1CILi64EEENS7_ILi80EEENS7_ILi192EEEEEENS_10bfloat16_tEfNS_4arch4Sm80ELb0ELb1ELb0ELb0ELb0ELb0ELb1ELb0ELi2ELi4ELi2ELi2ELb0EEENS1_24CollectiveEpilogueBwdGQAISB_fSE_Li256ELb0ELb0EEENS1_19SingleTileSchedulerILb0ELb0ELb0ELi80EEEEEEEEEvNT_6ParamsE:
        .type           _ZN7cutlass13device_kernelIN5flash19enable_sm80_to_sm89INS1_16FlashAttnBwdSm80INS1_25CollectiveMainloopBwdSm80ILi2ELi1EN4cute5tupleIJNS5_1CILi64EEENS7_ILi80EEENS7_ILi192EEEEEENS_10bfloat16_tEfNS_4arch4Sm80ELb0ELb1ELb0ELb0ELb0ELb0ELb1ELb0ELi2ELi4ELi2ELi2ELb0EEENS1_24CollectiveEpilogueBwdGQAISB_fSE_Li256ELb0ELb0EEENS1_19SingleTileSchedulerILb0ELb0ELb0ELi80EEEEEEEEEvNT_6ParamsE,@function
        .size           _ZN7cutlass13device_kernelIN5flash19enable_sm80_to_sm89INS1_16FlashAttnBwdSm80INS1_25CollectiveMainloopBwdSm80ILi2ELi1EN4cute5tupleIJNS5_1CILi64EEENS7_ILi80EEENS7_ILi192EEEEEENS_10bfloat16_tEfNS_4arch4Sm80ELb0ELb1ELb0ELb0ELb0ELb0ELb1ELb0ELi2ELi4ELi2ELi2ELb0EEENS1_24CollectiveEpilogueBwdGQAISB_fSE_Li256ELb0ELb0EEENS1_19SingleTileSchedulerILb0ELb0ELb0ELi80EEEEEEEEEvNT_6ParamsE,(.L_x_125 - _ZN7cutlass13device_kernelIN5flash19enable_sm80_to_sm89INS1_16FlashAttnBwdSm80INS1_25CollectiveMainloopBwdSm80ILi2ELi1EN4cute5tupleIJNS5_1CILi64EEENS7_ILi80EEENS7_ILi192EEEEEENS_10bfloat16_tEfNS_4arch4Sm80ELb0ELb1ELb0ELb0ELb0ELb0ELb1ELb0ELi2ELi4ELi2ELi2ELb0EEENS1_24CollectiveEpilogueBwdGQAISB_fSE_Li256ELb0ELb0EEENS1_19SingleTileSchedulerILb0ELb0ELb0ELi80EEEEEEEEEvNT_6ParamsE)
        .other          _ZN7cutlass13device_kernelIN5flash19enable_sm80_to_sm89INS1_16FlashAttnBwdSm80INS1_25CollectiveMainloopBwdSm80ILi2ELi1EN4cute5tupleIJNS5_1CILi64EEENS7_ILi80EEENS7_ILi192EEEEEENS_10bfloat16_tEfNS_4arch4Sm80ELb0ELb1ELb0ELb0ELb0ELb0ELb1ELb0ELi2ELi4ELi2ELi2ELb0EEENS1_24CollectiveEpilogueBwdGQAISB_fSE_Li256ELb0ELb0EEENS1_19SingleTileSchedulerILb0ELb0ELb0ELi80EEEEEEEEEvNT_6ParamsE,@"STO_CUDA_ENTRY STV_DEFAULT"
_ZN7cutlass13device_kernelIN5flash19enable_sm80_to_sm89INS1_16FlashAttnBwdSm80INS1_25CollectiveMainloopBwdSm80ILi2ELi1EN4cute5tupleIJNS5_1CILi64EEENS7_ILi80EEENS7_ILi192EEEEEENS_10bfloat16_tEfNS_4arch4Sm80ELb0ELb1ELb0ELb0ELb0ELb0ELb1ELb0ELi2ELi4ELi2ELi2ELb0EEENS1_24CollectiveEpilogueBwdGQAISB_fSE_Li256ELb0ELb0EEENS1_19SingleTileSchedulerILb0ELb0ELb0ELi80EEEEEEEEEvNT_6ParamsE:
[----:B------:R-:W-:Y:S01]  /*0000*/  LDC R1, c[0x0][0x28] ;  /* 0x00000a00ff017b82 */ /* 0x000fe20000000800 */
[----:B------:R-:W-:Y:S05]  /*0010*/  EXIT ;  /* 0x000000000000794d */ /* 0x000fea0003800000 */
.L_x_34:
        /* <DEDUP_REMOVED lines=14> */
.L_x_125:


//--------------------- .text._ZN7cutlass13device_kernelIN5flash19enable_sm80_to_sm89INS1_16FlashAttnBwdSm80INS1_25CollectiveMainloopBwdSm80ILi2ELi1EN4cute5tupleIJNS5_1CILi64EEENS7_ILi80EEENS7_ILi192EEEEEENS_10bfloat16_tEfNS_4arch4Sm80ELb0ELb1ELb0ELb0ELb1ELb0ELb1ELb0ELi2ELi4ELi2ELi2ELb0EEENS1_24CollectiveEpilogueBwdGQAISB_fSE_Li256ELb0ELb1EEENS1_19SingleTileSchedulerILb0ELb0ELb0ELi80EEEEEEEEEvNT_6ParamsE --------------------------
	.section	.text._ZN7cutlass13device_kernelIN5flash19enable_sm80_to_sm89INS1_16FlashAttnBwdSm80INS1_25CollectiveMainloopBwdSm80ILi2ELi1EN4cute5tupleIJNS5_1CILi64EEENS7_ILi80EEENS7_ILi192EEEEEENS_10bfloat16_tEfNS_4arch4Sm80ELb0ELb1ELb0ELb0ELb1ELb0ELb1ELb0ELi2ELi4ELi2ELi2ELb0EEENS1_24CollectiveEpilogueBwdGQAISB_fSE_Li256ELb0ELb1EEENS1_19SingleTileSchedulerILb0ELb0ELb0ELi80EEEEEEEEEvNT_6ParamsE,"ax",@progbits
	.align	128
.text._ZN7cutlass13device_kernelIN5flash19enable_sm80_to_sm89INS1_16FlashAttnBwdSm80INS1_25CollectiveMainloopBwdSm80ILi2ELi1EN4cute5tupleIJNS5_1CILi64EEENS7_ILi80EEENS7_ILi192EEEEEENS_10bfloat16_tEfNS_4arch4Sm80ELb0ELb1ELb0ELb0ELb1ELb0ELb1ELb0ELi2ELi4ELi2ELi2ELb0EEENS1_24CollectiveEpilogueBwdGQAISB_fSE_Li256ELb0ELb1EEENS1_19SingleTileSchedulerILb0ELb0ELb0ELi80EEEEEEEEEvNT_6ParamsE:
        .type           _ZN7cutlass13device_kernelIN5flash19enable_sm80_to_sm89INS1_16FlashAttnBwdSm80INS1_25CollectiveMainloopBwdSm80ILi2ELi1EN4cute5tupleIJNS5_1CILi64EEENS7_ILi80EEENS7_ILi192EEEEEENS_10bfloat16_tEfNS_4arch4Sm80ELb0ELb1ELb0ELb0ELb1ELb0ELb1ELb0ELi2ELi4ELi2ELi2ELb0EEENS1_24CollectiveEpilogueBwdGQAISB_fSE_Li256ELb0ELb1EEENS1_19SingleTileSchedulerILb0ELb0ELb0ELi80EEEEEEEEEvNT_6ParamsE,@function
        .size           _ZN7cutlass13device_kernelIN5flash19enable_sm80_to_sm89INS1_16FlashAttnBwdSm80INS1_25CollectiveMainloopBwdSm80ILi2ELi1EN4cute5tupleIJNS5_1CILi64EEENS7_ILi80EEENS7_ILi192EEEEEENS_10bfloat16_tEfNS_4arch4Sm80ELb0ELb1ELb0ELb0ELb1ELb0ELb1ELb0ELi2ELi4ELi2ELi2ELb0EEENS1_24CollectiveEpilogueBwdGQAISB_fSE_Li256ELb0ELb1EEENS1_19SingleTileSchedulerILb0ELb0ELb0ELi80EEEEEEEEEvNT_6ParamsE,(.L_x_126 - _ZN7cutlass13device_kernelIN5flash19enable_sm80_to_sm89INS1_16FlashAttnBwdSm80INS1_25CollectiveMainloopBwdSm80ILi2ELi1EN4cute5tupleIJNS5_1CILi64EEENS7_ILi80EEENS7_ILi192EEEEEENS_10bfloat16_tEfNS_4arch4Sm80ELb0ELb1ELb0ELb0ELb1ELb0ELb1ELb0ELi2ELi4ELi2ELi2ELb0EEENS1_24CollectiveEpilogueBwdGQAISB_fSE_Li256ELb0ELb1EEENS1_19SingleTileSchedulerILb0ELb0ELb0ELi80EEEEEEEEEvNT_6ParamsE)
        .other          _ZN7cutlass13device_kernelIN5flash19enable_sm80_to_sm89INS1_16FlashAttnBwdSm80INS1_25CollectiveMainloopBwdSm80ILi2ELi1EN4cute5tupleIJNS5_1CILi64EEENS7_ILi80EEENS7_ILi192EEEEEENS_10bfloat16_tEfNS_4arch4Sm80ELb0ELb1ELb0ELb0ELb1ELb0ELb1ELb0ELi2ELi4ELi2ELi2ELb0EEENS1_24CollectiveEpilogueBwdGQAISB_fSE_Li256ELb0ELb1EEENS1_19SingleTileSchedulerILb0ELb0ELb0ELi80EEEEEEEEEvNT_6ParamsE,@"STO_CUDA_ENTRY STV_DEFAULT"
_ZN7cutlass13device_kernelIN5flash19enable_sm80_to_sm89INS1_16FlashAttnBwdSm80INS1_25CollectiveMainloopBwdSm80ILi2ELi1EN4cute5tupleIJNS5_1CILi64EEENS7_ILi80EEENS7_ILi192EEEEEENS_10bfloat16_tEfNS_4arch4Sm80ELb0ELb1ELb0ELb0ELb1ELb0ELb1ELb0ELi2ELi4ELi2ELi2ELb0EEENS1_24CollectiveEpilogueBwdGQAISB_fSE_Li256ELb0ELb1EEENS1_19SingleTileSchedulerILb0ELb0ELb0ELi80EEEEEEEEEvNT_6ParamsE:
[----:B------:R-:W-:Y:S01]  /*0000*/  LDC R1, c[0x0][0x28] ;  /* 0x00000a00ff017b82 */ /* 0x000fe20000000800 */
[----:B------:R-:W-:Y:S05]  /*0010*/  EXIT ;  /* 0x000000000000794d */ /* 0x000fea0003800000 */
.L_x_35:
        /* <DEDUP_REMOVED lines=14> */
.L_x_126:


//--------------------- .text._ZN7cutlass13device_kernelIN5flash19enable_sm80_to_sm89INS1_16FlashAttnBwdSm80INS1_25CollectiveMainloopBwdSm80ILi2ELi1EN4cute5tupleIJNS5_1CILi64EEENS7_ILi80EEENS7_ILi192EEEEEENS_10bfloat16_tEfNS_4arch4Sm80ELb0ELb1ELb0ELb1ELb0ELb0ELb1ELb0ELi2ELi4ELi2ELi2ELb0EEENS1_21CollectiveEpilogueBwdISB_SC_SE_Li256ELb1ELb1ELi4EEENS1_19SingleTileSchedulerILb1ELb0ELb0ELi80EEEEEEEEEvNT_6ParamsE --------------------------
	.section	.text._ZN7cutlass13device_kernelIN5flash19enable_sm80_to_sm89INS1_16FlashAttnBwdSm80INS1_25CollectiveMainloopBwdSm80ILi2ELi1EN4cute5tupleIJNS5_1CILi64EEENS7_ILi80EEENS7_ILi192EEEEEENS_10bfloat16_tEfNS_4arch4Sm80ELb0ELb1ELb0ELb1ELb0ELb0ELb1ELb0ELi2ELi4ELi2ELi2ELb0EEENS1_21CollectiveEpilogueBwdISB_SC_SE_Li256ELb1ELb1ELi4EEENS1_19SingleTileSchedulerILb1ELb0ELb0ELi80EEEEEEEEEvNT_6ParamsE,"ax",@progbits
	.align	128
.text._ZN7cutlass13device_kernelIN5flash19enable_sm80_to_sm89INS1_16FlashAttnBwdSm80INS1_25CollectiveMainloopBwdSm80ILi2ELi1EN4cute5tupleIJNS5_1CILi64EEENS7_ILi80EEENS7_ILi192EEEEEENS_10bfloat16_tEfNS_4arch4Sm80ELb0ELb1ELb0ELb1ELb0ELb0ELb1ELb0ELi2ELi4ELi2ELi2ELb0EEENS1_21CollectiveEpilogueBwdISB_SC_SE_Li256ELb1ELb1ELi4EEENS1_19SingleTileSchedulerILb1ELb0ELb0ELi80EEEEEEEEEvNT_6ParamsE:
        .type           _ZN7cutlass13device_kernelIN5flash19enable_sm80_to_sm89INS1_16FlashAttnBwdSm80INS1_25CollectiveMainloopBwdSm80ILi2ELi1EN4cute5tupleIJNS5_1CILi64EEENS7_ILi80EEENS7_ILi192EEEEEENS_10bfloat16_tEfNS_4arch4Sm80ELb0ELb1ELb0ELb1ELb0ELb0ELb1ELb0ELi2ELi4ELi2ELi2ELb0EEENS1_21CollectiveEpilogueBwdISB_SC_SE_Li256ELb1ELb1ELi4EEENS1_19SingleTileSchedulerILb1ELb0ELb0ELi80EEEEEEEEEvNT_6ParamsE,@function
        .size           _ZN7cutlass13device_kernelIN5flash19enable_sm80_to_sm89INS1_16FlashAttnBwdSm80INS1_25CollectiveMainloopBwdSm80ILi2ELi1EN4cute5tupleIJNS5_1CILi64EEENS7_ILi80EEENS7_ILi192EEEEEENS_10bfloat16_tEfNS_4arch4Sm80ELb0ELb1ELb0ELb1ELb0ELb0ELb1ELb0ELi2ELi4ELi2ELi2ELb0EEENS1_21CollectiveEpilogueBwdISB_SC_SE_Li256ELb1ELb1ELi4EEENS1_19SingleTileSchedulerILb1ELb0ELb0ELi80EEEEEEEEEvNT_6ParamsE,(.L_x_127 - _ZN7cutlass13device_kernelIN5flash19enable_sm80_to_sm89INS1_16FlashAttnBwdSm80INS1_25CollectiveMainloopBwdSm80ILi2ELi1EN4cute5tupleIJNS5_1CILi64EEENS7_ILi80EEENS7_ILi192EEEEEENS_10bfloat16_tEfNS_4arch4Sm80ELb0ELb1ELb0ELb1ELb0ELb0ELb1ELb0ELi2ELi4ELi2ELi2ELb0EEENS1_21CollectiveEpilogueBwdISB_SC_SE_Li256ELb1ELb1ELi4EEENS1_19SingleTileSchedulerILb1ELb0ELb0ELi80EEEEEEEEEvNT_6ParamsE)
        .other          _ZN7cutlass13device_kernelIN5flash19enable_sm80_to_sm89INS1_16FlashAttnBwdSm80INS1_25CollectiveMainloopBwdSm80ILi2ELi1EN4cute5tupleIJNS5_1CILi64EEENS7_ILi80EEENS7_ILi192EEEEEENS_10bfloat16_tEfNS_4arch4Sm80ELb0ELb1ELb0ELb1ELb0ELb0ELb1ELb0ELi2ELi4ELi2ELi2ELb0EEENS1_21CollectiveEpilogueBwdISB_SC_SE_Li256ELb1ELb1ELi4EEENS1_19SingleTileSchedulerILb1ELb0ELb0ELi80EEEEEEEEEvNT_6ParamsE,@"STO_CUDA_ENTRY STV_DEFAULT"
_ZN7cutlass13device_kernelIN5flash19enable_sm80_to_sm89INS1_16FlashAttnBwdSm80INS1_25CollectiveMainloopBwdSm80ILi2ELi1EN4cute5tupleIJNS5_1CILi64EEENS7_ILi80EEENS7_ILi192EEEEEENS_10bfloat16_tEfNS_4arch4Sm80ELb0ELb1ELb0ELb1ELb0ELb0ELb1ELb0ELi2ELi4ELi2ELi2ELb0EEENS1_21CollectiveEpilogueBwdISB_SC_SE_Li256ELb1ELb1ELi4EEENS1_19SingleTileSchedulerILb1ELb0ELb0ELi80EEEEEEEEEvNT_6ParamsE:
[----:B------:R-:W-:Y:S01]  /*0000*/  LDC R1, c[0x0][0x28] ;  /* 0x00000a00ff017b82 */ /* 0x000fe20000000800 */
[----:B------:R-:W-:Y:S05]  /*0010*/  EXIT ;  /* 0x000000000000794d */ /* 0x000fea0003800000 */
.L_x_36:
        /* <DEDUP_REMOVED lines=14> */
.L_x_127:


//--------------------- .text._ZN7cutlass13device_kernelIN5flash19enable_sm80_to_sm89INS1_16FlashAttnBwdSm80INS1_25CollectiveMainloopBwdSm80ILi2ELi1EN4cute5tupleIJNS5_1CILi64EEENS7_ILi80EEENS7_ILi192EEEEEENS_10bfloat16_tEfNS_4arch4Sm80ELb0ELb1ELb0ELb1ELb1ELb0ELb1ELb0ELi2ELi4ELi2ELi2ELb0EEENS1_21CollectiveEpilogueBwdISB_SC_SE_Li256ELb1ELb1ELi4EEENS1_19SingleTileSchedulerILb1ELb0ELb0ELi80EEEEEEEEEvNT_6ParamsE --------------------------
	.section	.text._ZN7cutlass13device_kernelIN5flash19enable_sm80_to_sm89INS1_16FlashAttnBwdSm80INS1_25CollectiveMainloopBwdSm80ILi2ELi1EN4cute5tupleIJNS5_1CILi64EEENS7_ILi80EEENS7_ILi192EEEEEENS_10bfloat16_tEfNS_4arch4Sm80ELb0ELb1ELb0ELb1ELb1ELb0ELb1ELb0ELi2ELi4ELi2ELi2ELb0EEENS1_21CollectiveEpilogueBwdISB_SC_SE_Li256ELb1ELb1ELi4EEENS1_19SingleTileSchedulerILb1ELb0ELb0ELi80EEEEEEEEEvNT_6ParamsE,"ax",@progbits
	.align	128
.text._ZN7cutlass13device_kernelIN5flash19enable_sm80_to_sm89INS1_16FlashAttnBwdSm80INS1_25CollectiveMainloopBwdSm80ILi2ELi1EN4cute5tupleIJNS5_1CILi64EEENS7_ILi80EEENS7_ILi192EEEEEENS_10bfloat16_tEfNS_4arch4Sm80ELb0ELb1ELb0ELb1ELb1ELb0ELb1ELb0ELi2ELi4ELi2ELi2ELb0EEENS1_21CollectiveEpilogueBwdISB_SC_SE_Li256ELb1ELb1ELi4EEENS1_19SingleTileSchedulerILb1ELb0ELb0ELi80EEEEEEEEEvNT_6ParamsE:
        .type           _ZN7cutlass13device_kernelIN5flash19enable_sm80_to_sm89INS1_16FlashAttnBwdSm80INS1_25CollectiveMainloopBwdSm80ILi2ELi1EN4cute5tupleIJNS5_1CILi64EEENS7_ILi80EEENS7_ILi192EEEEEENS_10bfloat16_tEfNS_4arch4Sm80ELb0ELb1ELb0ELb1ELb1ELb0ELb1ELb0ELi2ELi4ELi2ELi2ELb0EEENS1_21CollectiveEpilogueBwdISB_SC_SE_Li256ELb1ELb1ELi4EEENS1_19SingleTileSchedulerILb1ELb0ELb0ELi80EEEEEEEEEvNT_6ParamsE,@function
        .size           _ZN7cutlass13device_kernelIN5flash19enable_sm80_to_sm89INS1_16FlashAttnBwdSm80INS1_25CollectiveMainloopBwdSm80ILi2ELi1EN4cute5tupleIJNS5_1CILi64EEENS7_ILi80EEENS7_ILi192EEEEEENS_10bfloat16_tEfNS_4arch4Sm80ELb0ELb1ELb0ELb1ELb1ELb0ELb1ELb0ELi2ELi4ELi2ELi2ELb0EEENS1_21CollectiveEpilogueBwdISB_SC_SE_Li256ELb1ELb1ELi4EEENS1_19SingleTileSchedulerILb1ELb0ELb0ELi80EEEEEEEEEvNT_6ParamsE,(.L_x_128 - _ZN7cutlass13device_kernelIN5flash19enable_sm80_to_sm89INS1_16FlashAttnBwdSm80INS1_25CollectiveMainloopBwdSm80ILi2ELi1EN4cute5tupleIJNS5_1CILi64EEENS7_ILi80EEENS7_ILi192EEEEEENS_10bfloat16_tEfNS_4arch4Sm80ELb0ELb1ELb0ELb1ELb1ELb0ELb1ELb0ELi2ELi4ELi2ELi2ELb0EEENS1_21CollectiveEpilogueBwdISB_SC_SE_Li256ELb1ELb1ELi4EEENS1_19SingleTileSchedulerILb1ELb0ELb0ELi80EEEEEEEEEvNT_6ParamsE)
        .other          _ZN7cutlass13device_kernelIN5flash19enable_sm80_to_sm89INS1_16FlashAttnBwdSm80INS1_25CollectiveMainloopBwdSm80ILi2ELi1EN4cute5tupleIJNS5_1CILi64EEENS7_ILi80EEENS7_ILi192EEEEEENS_10bfloat16_tEfNS_4arch4Sm80ELb0ELb1ELb0ELb1ELb1ELb0ELb1ELb0ELi2ELi4ELi2ELi2ELb0EEENS1_21CollectiveEpilogueBwdISB_SC_SE_Li256ELb1ELb1ELi4EEENS1_19SingleTileSchedulerILb1ELb0ELb0ELi80EEEEEEEEEvNT_6ParamsE,@"STO_CUDA_ENTRY STV_DEFAULT"
_ZN7cutlass13device_kernelIN5flash19enable_sm80_to_sm89INS1_16FlashAttnBwdSm80INS1_25CollectiveMainloopBwdSm80ILi2ELi1EN4cute5tupleIJNS5_1CILi64EEENS7_ILi80EEENS7_ILi192EEEEEENS_10bfloat16_tEfNS_4arch4Sm80ELb0ELb1ELb0ELb1ELb1ELb0ELb1ELb0ELi2ELi4ELi2ELi2ELb0EEENS1_21CollectiveEpilogueBwdISB_SC_SE_Li256ELb1ELb1ELi4EEENS1_19SingleTileSchedulerILb1ELb0ELb0ELi80EEEEEEEEEvNT_6ParamsE:
[----:B------:R-:W-:Y:S01]  /*0000*/  LDC R1, c[0x0][0x28] ;  /* 0x00000a00ff017b82 */ /* 0x000fe20000000800 */
[----:B------:R-:W-:Y:S05]  /*0010*/  EXIT ;  /* 0x000000000000794d */ /* 0x000fea0003800000 */
.L_x_37:
        /* <DEDUP_REMOVED lines=14> */
.L_x_128:


//--------------------- .text._ZN7cutlass13device_kernelIN5flash19enable_sm80_to_sm89INS1_16FlashAttnBwdSm80INS1_25CollectiveMainloopBwdSm80ILi2ELi1EN4cute5tupleIJNS5_1CILi64EEENS7_ILi80EEENS7_ILi192EEEEEENS_10bfloat16_tEfNS_4arch4Sm80ELb0ELb1ELb0ELb1ELb0ELb0ELb1ELb0ELi2ELi4ELi2ELi2ELb0EEENS1_24CollectiveEpilogueBwdGQAISB_fSE_Li256ELb1ELb0EEENS1_19SingleTileSchedulerILb1ELb0ELb0ELi80EEEEEEEEEvNT_6ParamsE --------------------------
	.section	.text._ZN7cutlass13device_kernelIN5flash19enable_sm80_to_sm89INS1_16FlashAttnBwdSm80INS1_25CollectiveMainloopBwdSm80ILi2ELi1EN4cute5tupleIJNS5_1CILi64EEENS7_ILi80EEENS7_ILi192EEEEEENS_10bfloat16_tEfNS_4arch4Sm80ELb0ELb1ELb0ELb1ELb0ELb0ELb1ELb0ELi2ELi4ELi2ELi2ELb0EEENS1_24CollectiveEpilogueBwdGQAISB_fSE_Li256ELb1ELb0EEENS1_19SingleTileSchedulerILb1ELb0ELb0ELi80EEEEEEEEEvNT_6ParamsE,"ax",@progbits
	.align	128
.text._ZN7cutlass13device_kernelIN5flash19enable_sm80_to_sm89INS1_16FlashAttnBwdSm80INS1_25CollectiveMainloopBwdSm80ILi2ELi1EN4cute5tupleIJNS5_1CILi64EEENS7_ILi80EEENS7_ILi192EEEEEENS_10bfloat16_tEfNS_4arch4Sm80ELb0ELb1ELb0ELb1ELb0ELb0ELb1ELb0ELi2ELi4ELi2ELi2ELb0EEENS1_24CollectiveEpilogueBwdGQAISB_fSE_Li256ELb1ELb0EEENS1_19SingleTileSchedulerILb1ELb0ELb0ELi80EEEEEEEEEvNT_6ParamsE:
        .type           _ZN7cutlass13device_kernelIN5flash19enable_sm80_to_sm89INS1_16FlashAttnBwdSm80INS1_25CollectiveMainloopBwdSm80ILi2ELi1EN4cute5tupleIJNS5_1CILi64EEENS7_ILi80EEENS7_ILi192EEEEEENS_10bfloat16_tEfNS_4arch4Sm80ELb0ELb1ELb0ELb1ELb0ELb0ELb1ELb0ELi2ELi4ELi2ELi2ELb0EEENS1_24CollectiveEpilogueBwdGQAISB_fSE_Li256ELb1ELb0EEENS1_19SingleTileSchedulerILb1ELb0ELb0ELi80EEEEEEEEEvNT_6ParamsE,@function
        .size           _ZN7cutlass13device_kernelIN5flash19enable_sm80_to_sm89INS1_16FlashAttnBwdSm80INS1_25CollectiveMainloopBwdSm80ILi2ELi1EN4cute5tupleIJNS5_1CILi64EEENS7_ILi80EEENS7_ILi192EEEEEENS_10bfloat16_tEfNS_4arch4Sm80ELb0ELb1ELb0ELb1ELb0ELb0ELb1ELb0ELi2ELi4ELi2ELi2ELb0EEENS1_24CollectiveEpilogueBwdGQAISB_fSE_Li256ELb1ELb0EEENS1_19SingleTileSchedulerILb1ELb0ELb0ELi80EEEEEEEEEvNT_6ParamsE,(.L_x_129 - _ZN7cutlass13device_kernelIN5flash19enable_sm80_to_sm89INS1_16FlashAttnBwdSm80INS1_25CollectiveMainloopBwdSm80ILi2ELi1EN4cute5tupleIJNS5_1CILi64EEENS7_ILi80EEENS7_ILi192EEEEEENS_10bfloat16_tEfNS_4arch4Sm80ELb0ELb1ELb0ELb1ELb0ELb0ELb1ELb0ELi2ELi4ELi2ELi2ELb0EEENS1_24CollectiveEpilogueBwdGQAISB_fSE_Li256ELb1ELb0EEENS1_19SingleTileSchedulerILb1ELb0ELb0ELi80EEEEEEEEEvNT_6ParamsE)
        .other          _ZN7cutlass13device_kernelIN5flash19enable_sm80_to_sm89INS1_16FlashAttnBwdSm80INS1_25CollectiveMainloopBwdSm80ILi2ELi1EN4cute5tupleIJNS5_1CILi64EEENS7_ILi80EEENS7_ILi192EEEEEENS_10bfloat16_tEfNS_4arch4Sm80ELb0ELb1ELb0ELb1ELb0ELb0ELb1ELb0ELi2ELi4ELi2ELi2ELb0EEENS1_24CollectiveEpilogueBwdGQAISB_fSE_Li256ELb1ELb0EEENS1_19SingleTileSchedulerILb1ELb0ELb0ELi80EEEEEEEEEvNT_6ParamsE,@"STO_CUDA_ENTRY STV_DEFAULT"
_ZN7cutlass13device_kernelIN5flash19enable_sm80_to_sm89INS1_16FlashAttnBwdSm80INS1_25CollectiveMainloopBwdSm80ILi2ELi1EN4cute5tupleIJNS5_1CILi64EEENS7_ILi80EEENS7_ILi192EEEEEENS_10bfloat16_tEfNS_4arch4Sm80ELb0ELb1ELb0ELb1ELb0ELb0ELb1ELb0ELi2ELi4ELi2ELi2ELb0EEENS1_24CollectiveEpilogueBwdGQAISB_fSE_Li256ELb1ELb0EEENS1_19SingleTileSchedulerILb1ELb0ELb0ELi80EEEEEEEEEvNT_6ParamsE:
[----:B------:R-:W-:Y:S01]  /*0000*/  LDC R1, c[0x0][0x28] ;  /* 0x00000a00ff017b82 */ /* 0x000fe20000000800 */
[----:B------:R-:W-:Y:S05]  /*0010*/  EXIT ;  /* 0x000000000000794d */ /* 0x000fea0003800000 */
.L_x_38:
        /* <DEDUP_REMOVED lines=14> */
.L_x_129:


//--------------------- .text._ZN7cutlass13device_kernelIN5flash19enable_sm80_to_sm89INS1_16FlashAttnBwdSm80INS1_25CollectiveMainloopBwdSm80ILi2ELi1EN4cute5tupleIJNS5_1CILi64EEENS7_ILi80EEENS7_ILi192EEEEEENS_10bfloat16_tEfNS_4arch4Sm80ELb0ELb1ELb0ELb1ELb1ELb0ELb1ELb0ELi2ELi4ELi2ELi2ELb0EEENS1_24CollectiveEpilogueBwdGQAISB_fSE_Li256ELb1ELb1EEENS1_19SingleTileSchedulerILb1ELb0ELb0ELi80EEEEEEEEEvNT_6ParamsE --------------------------
	.section	.text._ZN7cutlass13device_kernelIN5flash19enable_sm80_to_sm89INS1_16FlashAttnBwdSm80INS1_25CollectiveMainloopBwdSm80ILi2ELi1EN4cute5tupleIJNS5_1CILi64EEENS7_ILi80EEENS7_ILi192EEEEEENS_10bfloat16_tEfNS_4arch4Sm80ELb0ELb1ELb0ELb1ELb1ELb0ELb1ELb0ELi2ELi4ELi2ELi2ELb0EEENS1_24CollectiveEpilogueBwdGQAISB_fSE_Li256ELb1ELb1EEENS1_19SingleTileSchedulerILb1ELb0ELb0ELi80EEEEEEEEEvNT_6ParamsE,"ax",@progbits
	.align	128
.text._ZN7cutlass13device_kernelIN5flash19enable_sm80_to_sm89INS1_16FlashAttnBwdSm80INS1_25CollectiveMainloopBwdSm80ILi2ELi1EN4cute5tupleIJNS5_1CILi64EEENS7_ILi80EEENS7_ILi192EEEEEENS_10bfloat16_tEfNS_4arch4Sm80ELb0ELb1ELb0ELb1ELb1ELb0ELb1ELb0ELi2ELi4ELi2ELi2ELb0EEENS1_24CollectiveEpilogueBwdGQAISB_fSE_Li256ELb1ELb1EEENS1_19SingleTileSchedulerILb1ELb0ELb0ELi80EEEEEEEEEvNT_6ParamsE:
        .type           _ZN7cutlass13device_kernelIN5flash19enable_sm80_to_sm89INS1_16FlashAttnBwdSm80INS1_25CollectiveMainloopBwdSm80ILi2ELi1EN4cute5tupleIJNS5_1CILi64EEENS7_ILi80EEENS7_ILi192EEEEEENS_10bfloat16_tEfNS_4arch4Sm80ELb0ELb1ELb0ELb1ELb1ELb0ELb1ELb0ELi2ELi4ELi2ELi2ELb0EEENS1_24CollectiveEpilogueBwdGQAISB_fSE_Li256ELb1ELb1EEENS1_19SingleTileSchedulerILb1ELb0ELb0ELi80EEEEEEEEEvNT_6ParamsE,@function
        .size           _ZN7cutlass13device_kernelIN5flash19enable_sm80_to_sm89INS1_16FlashAttnBwdSm80INS1_25CollectiveMainloopBwdSm80ILi2ELi1EN4cute5tupleIJNS5_1CILi64EEENS7_ILi80EEENS7_ILi192EEEEEENS_10bfloat16_tEfNS_4arch4Sm80ELb0ELb1ELb0ELb1ELb1ELb0ELb1ELb0ELi2ELi4ELi2ELi2ELb0EEENS1_24CollectiveEpilogueBwdGQAISB_fSE_Li256ELb1ELb1EEENS1_19SingleTileSchedulerILb1ELb0ELb0ELi80EEEEEEEEEvNT_6ParamsE,(.L_x_130 - _ZN7cutlass13device_kernelIN5flash19enable_sm80_to_sm89INS1_16FlashAttnBwdSm80INS1_25CollectiveMainloopBwdSm80ILi2ELi1EN4cute5tupleIJNS5_1CILi64EEENS7_ILi80EEENS7_ILi192EEEEEENS_10bfloat16_tEfNS_4arch4Sm80ELb0ELb1ELb0ELb1ELb1ELb0ELb1ELb0ELi2ELi4ELi2ELi2ELb0EEENS1_24CollectiveEpilogueBwdGQAISB_fSE_Li256ELb1ELb1EEENS1_19SingleTileSchedulerILb1ELb0ELb0ELi80EEEEEEEEEvNT_6ParamsE)
        .other          _ZN7cutlass13device_kernelIN5flash19enable_sm80_to_sm89INS1_16FlashAttnBwdSm80INS1_25CollectiveMainloopBwdSm80ILi2ELi1EN4cute5tupleIJNS5_1CILi64EEENS7_ILi80EEENS7_ILi192EEEEEENS_10bfloat16_tEfNS_4arch4Sm80ELb0ELb1ELb0ELb1ELb1ELb0ELb1ELb0ELi2ELi4ELi2ELi2ELb0EEENS1_24CollectiveEpilogueBwdGQAISB_fSE_Li256ELb1ELb1EEENS1_19SingleTileSchedulerILb1ELb0ELb0ELi80EEEEEEEEEvNT_6ParamsE,@"STO_CUDA_ENTRY STV_DEFAULT"
_ZN7cutlass13device_kernelIN5flash19enable_sm80_to_sm89INS1_16FlashAttnBwdSm80INS1_25CollectiveMainloopBwdSm80ILi2ELi1EN4cute5tupleIJNS5_1CILi64EEENS7_ILi80EEENS7_ILi192EEEEEENS_10bfloat16_tEfNS_4arch4Sm80ELb0ELb1ELb0ELb1ELb1ELb0ELb1ELb0ELi2ELi4ELi2ELi2ELb0EEENS1_24CollectiveEpilogueBwdGQAISB_fSE_Li256ELb1ELb1EEENS1_19SingleTileSchedulerILb1ELb0ELb0ELi80EEEEEEEEEvNT_6ParamsE:
[----:B------:R-:W-:Y:S01]  /*0000*/  LDC R1, c[0x0][0x28] ;  /* 0x00000a00ff017b82 */ /* 0x000fe20000000800 */
[----:B------:R-:W-:Y:S05]  /*0010*/  EXIT ;  /* 0x000000000000794d */ /* 0x000fea0003800000 */
.L_x_39:
        /* <DEDUP_REMOVED lines=14> */
.L_x_130:


//--------------------- .text._ZN7cutlass13device_kernelIN5flash19enable_sm80_to_sm89INS1_16FlashAttnBwdSm80INS1_25CollectiveMainloopBwdSm80ILi2ELi1EN4cute5tupleIJNS5_1CILi64EEENS7_ILi80EEENS7_ILi192EEEEEENS_10bfloat16_tEfNS_4arch4Sm80ELb1ELb0ELb0ELb0ELb0ELb0ELb1ELb0ELi2ELi4ELi2ELi2ELb0EEENS1_21CollectiveEpilogueBwdISB_SC_SE_Li256ELb0ELb1ELi4EEENS1_25SingleTileBwdLPTSchedulerILb0ELi80ELb0EEEEEEEEEvNT_6ParamsE --------------------------
	.section	.text._ZN7cutlass13device_kernelIN5flash19enable_sm80_to_sm89INS1_16FlashAttnBwdSm80INS1_25CollectiveMainloopBwdSm80ILi2ELi1EN4cute5tupleIJNS5_1CILi64EEENS7_ILi80EEENS7_ILi192EEEEEENS_10bfloat16_tEfNS_4arch4Sm80ELb1ELb0ELb0ELb0ELb0ELb0ELb1ELb0ELi2ELi4ELi2ELi2ELb0EEENS1_21CollectiveEpilogueBwdISB_SC_SE_Li256ELb0ELb1ELi4EEENS1_25SingleTileBwdLPTSchedulerILb0ELi80ELb0EEEEEEEEEvNT_6ParamsE,"ax",@progbits
	.align	128
.text._ZN7cutlass13device_kernelIN5flash19enable_sm80_to_sm89INS1_16FlashAttnBwdSm80INS1_25CollectiveMainloopBwdSm80ILi2ELi1EN4cute5tupleIJNS5_1CILi64EEENS7_ILi80EEENS7_ILi192EEEEEENS_10bfloat16_tEfNS_4arch4Sm80ELb1ELb0ELb0ELb0ELb0ELb0ELb1ELb0ELi2ELi4ELi2ELi2ELb0EEENS1_21CollectiveEpilogueBwdISB_SC_SE_Li256ELb0ELb1ELi4EEENS1_25SingleTileBwdLPTSchedulerILb0ELi80ELb0EEEEEEEEEvNT_6ParamsE:
        .type           _ZN7cutlass13device_kernelIN5flash19enable_sm80_to_sm89INS1_16FlashAttnBwdSm80INS1_25CollectiveMainloopBwdSm80ILi2ELi1EN4cute5tupleIJNS5_1CILi64EEENS7_ILi80EEENS7_ILi192EEEEEENS_10bfloat16_tEfNS_4arch4Sm80ELb1ELb0ELb0ELb0ELb0ELb0ELb1ELb0ELi2ELi4ELi2ELi2ELb0EEENS1_21CollectiveEpilogueBwdISB_SC_SE_Li256ELb0ELb1ELi4EEENS1_25SingleTileBwdLPTSchedulerILb0ELi80ELb0EEEEEEEEEvNT_6ParamsE,@function
        .size           _ZN7cutlass13device_kernelIN5flash19enable_sm80_to_sm89INS1_16FlashAttnBwdSm80INS1_25CollectiveMainloopBwdSm80ILi2ELi1EN4cute5tupleIJNS5_1CILi64EEENS7_ILi80EEENS7_ILi192EEEEEENS_10bfloat16_tEfNS_4arch4Sm80ELb1ELb0ELb0ELb0ELb0ELb0ELb1ELb0ELi2ELi4ELi2ELi2ELb0EEENS1_21CollectiveEpilogueBwdISB_SC_SE_Li256ELb0ELb1ELi4EEENS1_25SingleTileBwdLPTSchedulerILb0ELi80ELb0EEEEEEEEEvNT_6ParamsE,(.L_x_131 - _ZN7cutlass13device_kernelIN5flash19enable_sm80_to_sm89INS1_16FlashAttnBwdSm80INS1_25CollectiveMainloopBwdSm80ILi2ELi1EN4cute5tupleIJNS5_1CILi64EEENS7_ILi80EEENS7_ILi192EEEEEENS_10bfloat16_tEfNS_4arch4Sm80ELb1ELb0ELb0ELb0ELb0ELb0ELb1ELb0ELi2ELi4ELi2ELi2ELb0EEENS1_21CollectiveEpilogueBwdISB_SC_SE_Li256ELb0ELb1ELi4EEENS1_25SingleTileBwdLPTSchedulerILb0ELi80ELb0EEEEEEEEEvNT_6ParamsE)
        .other          _ZN7cutlass13device_kernelIN5flash19enable_sm80_to_sm89INS1_16FlashAttnBwdSm80INS1_25CollectiveMainloopBwdSm80ILi2ELi1EN4cute5tupleIJNS5_1CILi64EEENS7_ILi80EEENS7_ILi192EEEEEENS_10bfloat16_tEfNS_4arch4Sm80ELb1ELb0ELb0ELb0ELb0ELb0ELb1ELb0ELi2ELi4ELi2ELi2ELb0EEENS1_21CollectiveEpilogueBwdISB_SC_SE_Li256ELb0ELb1ELi4EEENS1_25SingleTileBwdLPTSchedulerILb0ELi80ELb0EEEEEEEEEvNT_6ParamsE,@"STO_CUDA_ENTRY STV_DEFAULT"
_ZN7cutlass13device_kernelIN5flash19enable_sm80_to_sm89INS1_16FlashAttnBwdSm80INS1_25CollectiveMainloopBwdSm80ILi2ELi1EN4cute5tupleIJNS5_1CILi64EEENS7_ILi80EEENS7_ILi192EEEEEENS_10bfloat16_tEfNS_4arch4Sm80ELb1ELb0ELb0ELb0ELb0ELb0ELb1ELb0ELi2ELi4ELi2ELi2ELb0EEENS1_21CollectiveEpilogueBwdISB_SC_SE_Li256ELb0ELb1ELi4EEENS1_25SingleTileBwdLPTSchedulerILb0ELi80ELb0EEEEEEEEEvNT_6ParamsE:
[----:B------:R-:W-:Y:S01]  /*0000*/  LDC R1, c[0x0][0x28] ;  /* 0x00000a00ff017b82 */ /* 0x000fe20000000800 */
[----:B------:R-:W-:Y:S05]  /*0010*/  EXIT ;  /* 0x000000000000794d */ /* 0x000fea0003800000 */
.L_x_40:
        /* <DEDUP_REMOVED lines=14> */
.L_x_131:


//--------------------- .text._ZN7cutlass13device_kernelIN5flash19enable_sm80_to_sm89INS1_16FlashAttnBwdSm80INS1_25CollectiveMainloopBwdSm80ILi2ELi1EN4cute5tupleIJNS5_1CILi64EEENS7_ILi80EEENS7_ILi192EEEEEENS_10bfloat16_tEfNS_4arch4Sm80ELb1ELb0ELb0ELb0ELb1ELb0ELb1ELb0ELi2ELi4ELi2ELi2ELb0EEENS1_21CollectiveEpilogueBwdISB_SC_SE_Li256ELb0ELb1ELi4EEENS1_25SingleTileBwdLPTSchedulerILb0ELi80ELb1EEEEEEEEEvNT_6ParamsE --------------------------
	.section	.text._ZN7cutlass13device_kernelIN5flash19enable_sm80_to_sm89INS1_16FlashAttnBwdSm80INS1_25CollectiveMainloopBwdSm80ILi2ELi1EN4cute5tupleIJNS5_1CILi64EEENS7_ILi80EEENS7_ILi192EEEEEENS_10bfloat16_tEfNS_4arch4Sm80ELb1ELb0ELb0ELb0ELb1ELb0ELb1ELb0ELi2ELi4ELi2ELi2ELb0EEENS1_21CollectiveEpilogueBwdISB_SC_SE_Li256ELb0ELb1ELi4EEENS1_25SingleTileBwdLPTSchedulerILb0ELi80ELb1EEEEEEEEEvNT_6ParamsE,"ax",@progbits
	.align	128
.text._ZN7cutlass13device_kernelIN5flash19enable_sm80_to_sm89INS1_16FlashAttnBwdSm80INS1_25CollectiveMainloopBwdSm80ILi2ELi1EN4cute5tupleIJNS5_1CILi64EEENS7_ILi80EEENS7_ILi192EEEEEENS_10bfloat16_tEfNS_4arch4Sm80ELb1ELb0ELb0ELb0ELb1ELb0ELb1ELb0ELi2ELi4ELi2ELi2ELb0EEENS1_21CollectiveEpilogueBwdISB_SC_SE_Li256ELb0ELb1ELi4EEENS1_25SingleTileBwdLPTSchedulerILb0ELi80ELb1EEEEEEEEEvNT_6ParamsE:
        .type           _ZN7cutlass13device_kernelIN5flash19enable_sm80_to_sm89INS1_16FlashAttnBwdSm80INS1_25CollectiveMainloopBwdSm80ILi2ELi1EN4cute5tupleIJNS5_1CILi64EEENS7_ILi80EEENS7_ILi192EEEEEENS_10bfloat16_tEfNS_4arch4Sm80ELb1ELb0ELb0ELb0ELb1ELb0ELb1ELb0ELi2ELi4ELi2ELi2ELb0EEENS1_21CollectiveEpilogueBwdISB_SC_SE_Li256ELb0ELb1ELi4EEENS1_25SingleTileBwdLPTSchedulerILb0ELi80ELb1EEEEEEEEEvNT_6ParamsE,@function
        .size           _ZN7cutlass13device_kernelIN5flash19enable_sm80_to_sm89INS1_16FlashAttnBwdSm80INS1_25CollectiveMainloopBwdSm80ILi2ELi1EN4cute5tupleIJNS5_1CILi64EEENS7_ILi80EEENS7_ILi192EEEEEENS_10bfloat16_tEfNS_4arch4Sm80ELb1ELb0ELb0ELb0ELb1ELb0ELb1ELb0ELi2ELi4ELi2ELi2ELb0EEENS1_21CollectiveEpilogueBwdISB_SC_SE_Li256ELb0ELb1ELi4EEENS1_25SingleTileBwdLPTSchedulerILb0ELi80ELb1EEEEEEEEEvNT_6ParamsE,(.L_x_132 - _ZN7cutlass13device_kernelIN5flash19enable_sm80_to_sm89INS1_16FlashAttnBwdSm80INS1_25CollectiveMainloopBwdSm80ILi2ELi1EN4cute5tupleIJNS5_1CILi64EEENS7_ILi80EEENS7_ILi192EEEEEENS_10bfloat16_tEfNS_4arch4Sm80ELb1ELb0ELb0ELb0ELb1ELb0ELb1ELb0ELi2ELi4ELi2ELi2ELb0EEENS1_21CollectiveEpilogueBwdISB_SC_SE_Li256ELb0ELb1ELi4EEENS1_25SingleTileBwdLPTSchedulerILb0ELi80ELb1EEEEEEEEEvNT_6ParamsE)
        .other          _ZN7cutlass13device_kernelIN5flash19enable_sm80_to_sm89INS1_16FlashAttnBwdSm80INS1_25CollectiveMainloopBwdSm80ILi2ELi1EN4cute5tupleIJNS5_1CILi64EEENS7_ILi80EEENS7_ILi192EEEEEENS_10bfloat16_tEfNS_4arch4Sm80ELb1ELb0ELb0ELb0ELb1ELb0ELb1ELb0ELi2ELi4ELi2ELi2ELb0EEENS1_21CollectiveEpilogueBwdISB_SC_SE_Li256ELb0ELb1ELi4EEENS1_25SingleTileBwdLPTSchedulerILb0ELi80ELb1EEEEEEEEEvNT_6ParamsE,@"STO_CUDA_ENTRY STV_DEFAULT"
_ZN7cutlass13device_kernelIN5flash19enable_sm80_to_sm89INS1_16FlashAttnBwdSm80INS1_25CollectiveMainloopBwdSm80ILi2ELi1EN4cute5tupleIJNS5_1CILi64EEENS7_ILi80EEENS7_ILi192EEEEEENS_10bfloat16_tEfNS_4arch4Sm80ELb1ELb0ELb0ELb0ELb1ELb0ELb1ELb0ELi2ELi4ELi2ELi2ELb0EEENS1_21CollectiveEpilogueBwdISB_SC_SE_Li256ELb0ELb1ELi4EEENS1_25SingleTileBwdLPTSchedulerILb0ELi80ELb1EEEEEEEEEvNT_6ParamsE:
[----:B------:R-:W-:Y:S01]  /*0000*/  LDC R1, c[0x0][0x28] ;  /* 0x00000a00ff017b82 */ /* 0x000fe20000000800 */
[----:B------:R-:W-:Y:S05]  /*0010*/  EXIT ;  /* 0x000000000000794d */ /* 0x000fea0003800000 */
.L_x_41:
        /* <DEDUP_REMOVED lines=14> */
.L_x_132:


//--------------------- .text._ZN7cutlass13device_kernelIN5flash19enable_sm80_to_sm89INS1_16FlashAttnBwdSm80INS1_25CollectiveMainloopBwdSm80ILi2ELi1EN4cute5tupleIJNS5_1CILi64EEENS7_ILi80EEENS7_ILi192EEEEEENS_10bfloat16_tEfNS_4arch4Sm80ELb1ELb0ELb0ELb0ELb0ELb0ELb1ELb0ELi2ELi4ELi2ELi2ELb0EEENS1_24CollectiveEpilogueBwdGQAISB_fSE_Li256ELb0ELb0EEENS1_25SingleTileBwdLPTSchedulerILb0ELi80ELb0EEEEEEEEEvNT_6ParamsE --------------------------
	.section	.text._ZN7cutlass13device_kernelIN5flash19enable_sm80_to_sm89INS1_16FlashAttnBwdSm80INS1_25CollectiveMainloopBwdSm80ILi2ELi1EN4cute5tupleIJNS5_1CILi64EEENS7_ILi80EEENS7_ILi192EEEEEENS_10bfloat16_tEfNS_4arch4Sm80ELb1ELb0ELb0ELb0ELb0ELb0ELb1ELb0ELi2ELi4ELi2ELi2ELb0EEENS1_24CollectiveEpilogueBwdGQAISB_fSE_Li256ELb0ELb0EEENS1_25SingleTileBwdLPTSchedulerILb0ELi80ELb0EEEEEEEEEvNT_6ParamsE,"ax",@progbits
	.align	128
.text._ZN7cutlass13device_kernelIN5flash19enable_sm80_to_sm89INS1_16FlashAttnBwdSm80INS1_25CollectiveMainloopBwdSm80ILi2ELi1EN4cute5tupleIJNS5_1CILi64EEENS7_ILi80EEENS7_ILi192EEEEEENS_10bfloat16_tEfNS_4arch4Sm80ELb1ELb0ELb0ELb0ELb0ELb0ELb1ELb0ELi2ELi4ELi2ELi2ELb0EEENS1_24CollectiveEpilogueBwdGQAISB_fSE_Li256ELb0ELb0EEENS1_25SingleTileBwdLPTSchedulerILb0ELi80ELb0EEEEEEEEEvNT_6ParamsE:
        .type           _ZN7cutlass13device_kernelIN5flash19enable_sm80_to_sm89INS1_16FlashAttnBwdSm80INS1_25CollectiveMainloopBwdSm80ILi2ELi1EN4cute5tupleIJNS5_1CILi64EEENS7_ILi80EEENS7_ILi192EEEEEENS_10bfloat16_tEfNS_4arch4Sm80ELb1ELb0ELb0ELb0ELb0ELb0ELb1ELb0ELi2ELi4ELi2ELi2ELb0EEENS1_24CollectiveEpilogueBwdGQAISB_fSE_Li256ELb0ELb0EEENS1_25SingleTileBwdLPTSchedulerILb0ELi80ELb0EEEEEEEEEvNT_6ParamsE,@function
        .size           _ZN7cutlass13device_kernelIN5flash19enable_sm80_to_sm89INS1_16FlashAttnBwdSm80INS1_25CollectiveMainloopBwdSm80ILi2ELi1EN4cute5tupleIJNS5_1CILi64EEENS7_ILi80EEENS7_ILi192EEEEEENS_10bfloat16_tEfNS_4arch4Sm80ELb1ELb0ELb0ELb0ELb0ELb0ELb1ELb0ELi2ELi4ELi2ELi2ELb0EEENS1_24CollectiveEpilogueBwdGQAISB_fSE_Li256ELb0ELb0EEENS1_25SingleTileBwdLPTSchedulerILb0ELi80ELb0EEEEEEEEEvNT_6ParamsE,(.L_x_133 - _ZN7cutlass13device_kernelIN5flash19enable_sm80_to_sm89INS1_16FlashAttnBwdSm80INS1_25CollectiveMainloopBwdSm80ILi2ELi1EN4cute5tupleIJNS5_1CILi64EEENS7_ILi80EEENS7_ILi192EEEEEENS_10bfloat16_tEfNS_4arch4Sm80ELb1ELb0ELb0ELb0ELb0ELb0ELb1ELb0ELi2ELi4ELi2ELi2ELb0EEENS1_24CollectiveEpilogueBwdGQAISB_fSE_Li256ELb0ELb0EEENS1_25SingleTileBwdLPTSchedulerILb0ELi80ELb0EEEEEEEEEvNT_6ParamsE)
        .other          _ZN7cutlass13device_kernelIN5flash19enable_sm80_to_sm89INS1_16FlashAttnBwdSm80INS1_25CollectiveMainloopBwdSm80ILi2ELi1EN4cute5tupleIJNS5_1CILi64EEENS7_ILi80EEENS7_ILi192EEEEEENS_10bfloat16_tEfNS_4arch4Sm80ELb1ELb0ELb0ELb0ELb0ELb0ELb1ELb0ELi2ELi4ELi2ELi2ELb0EEENS1_24CollectiveEpilogueBwdGQAISB_fSE_Li256ELb0ELb0EEENS1_25SingleTileBwdLPTSchedulerILb0ELi80ELb0EEEEEEEEEvNT_6ParamsE,@"STO_CUDA_ENTRY STV_DEFAULT"
_ZN7cutlass13device_kernelIN5flash19enable_sm80_to_sm89INS1_16FlashAttnBwdSm80INS1_25CollectiveMainloopBwdSm80ILi2ELi1EN4cute5tupleIJNS5_1CILi64EEENS7_ILi80EEENS7_ILi192EEEEEENS_10bfloat16_tEfNS_4arch4Sm80ELb1ELb0ELb0ELb0ELb0ELb0ELb1ELb0ELi2ELi4ELi2ELi2ELb0EEENS1_24CollectiveEpilogueBwdGQAISB_fSE_Li256ELb0ELb0EEENS1_25SingleTileBwdLPTSchedulerILb0ELi80ELb0EEEEEEEEEvNT_6ParamsE:
[----:B------:R-:W-:Y:S01]  /*0000*/  LDC R1, c[0x0][0x28] ;  /* 0x00000a00ff017b82 */ /* 0x000fe20000000800 */
[----:B------:R-:W-:Y:S05]  /*0010*/  EXIT ;  /* 0x000000000000794d */ /* 0x000fea0003800000 */
.L_x_42:
        /* <DEDUP_REMOVED lines=14> */
.L_x_133:


//--------------------- .text._ZN7cutlass13device_kernelIN5flash19enable_sm80_to_sm89INS1_16FlashAttnBwdSm80INS1_25CollectiveMainloopBwdSm80ILi2ELi1EN4cute5tupleIJNS5_1CILi64EEENS7_ILi80EEENS7_ILi192EEEEEENS_10bfloat16_tEfNS_4arch4Sm80ELb1ELb0ELb0ELb0ELb1ELb0ELb1ELb0ELi2ELi4ELi2ELi2ELb0EEENS1_24CollectiveEpilogueBwdGQAISB_fSE_Li256ELb0ELb1EEENS1_25SingleTileBwdLPTSchedulerILb0ELi80ELb1EEEEEEEEEvNT_6ParamsE --------------------------
	.section	.text._ZN7cutlass13device_kernelIN5flash19enable_sm80_to_sm89INS1_16FlashAttnBwdSm80INS1_25CollectiveMainloopBwdSm80ILi2ELi1EN4cute5tupleIJNS5_1CILi64EEENS7_ILi80EEENS7_ILi192EEEEEENS_10bfloat16_tEfNS_4arch4Sm80ELb1ELb0ELb0ELb0ELb1ELb0ELb1ELb0ELi2ELi4ELi2ELi2ELb0EEENS1_24CollectiveEpilogueBwdGQAISB_fSE_Li256ELb0ELb1EEENS1_25SingleTileBwdLPTSchedulerILb0ELi80ELb1EEEEEEEEEvNT_6ParamsE,"ax",@progbits
	.align	128
.text._ZN7cutlass13device_kernelIN5flash19enable_sm80_to_sm89INS1_16FlashAttnBwdSm80INS1_25CollectiveMainloopBwdSm80ILi2ELi1EN4cute5tupleIJNS5_1CILi64EEENS7_ILi80EEENS7_ILi192EEEEEENS_10bfloat16_tEfNS_4arch4Sm80ELb1ELb0ELb0ELb0ELb1ELb0ELb1ELb0ELi2ELi4ELi2ELi2ELb0EEENS1_24CollectiveEpilogueBwdGQAISB_fSE_Li256ELb0ELb1EEENS1_25SingleTileBwdLPTSchedulerILb0ELi80ELb1EEEEEEEEEvNT_6ParamsE:
        .type           _ZN7cutlass13device_kernelIN5flash19enable_sm80_to_sm89INS1_16FlashAttnBwdSm80INS1_25CollectiveMainloopBwdSm80ILi2ELi1EN4cute5tupleIJNS5_1CILi64EEENS7_ILi80EEENS7_ILi192EEEEEENS_10bfloat16_tEfNS_4arch4Sm80ELb1ELb0ELb0ELb0ELb1ELb0ELb1ELb0ELi2ELi4ELi2ELi2ELb0EEENS1_24CollectiveEpilogueBwdGQAISB_fSE_Li256ELb0ELb1EEENS1_25SingleTileBwdLPTSchedulerILb0ELi80ELb1EEEEEEEEEvNT_6ParamsE,@function
        .size           _ZN7cutlass13device_kernelIN5flash19enable_sm80_to_sm89INS1_16FlashAttnBwdSm80INS1_25CollectiveMainloopBwdSm80ILi2ELi1EN4cute5tupleIJNS5_1CILi64EEENS7_ILi80EEENS7_ILi192EEEEEENS_10bfloat16_tEfNS_4arch4Sm80ELb1ELb0ELb0ELb0ELb1ELb0ELb1ELb0ELi2ELi4ELi2ELi2ELb0EEENS1_24CollectiveEpilogueBwdGQAISB_fSE_Li256ELb0ELb1EEENS1_25SingleTileBwdLPTSchedulerILb0ELi80ELb1EEEEEEEEEvNT_6ParamsE,(.L_x_134 - _ZN7cutlass13device_kernelIN5flash19enable_sm80_to_sm89INS1_16FlashAttnBwdSm80INS1_25CollectiveMainloopBwdSm80ILi2ELi1EN4cute5tupleIJNS5_1CILi64EEENS7_ILi80EEENS7_ILi192EEEEEENS_10bfloat16_tEfNS_4arch4Sm80ELb1ELb0ELb0ELb0ELb1ELb0ELb1ELb0ELi2ELi4ELi2ELi2ELb0EEENS1_24CollectiveEpilogueBwdGQAISB_fSE_Li256ELb0ELb1EEENS1_25SingleTileBwdLPTSchedulerILb0ELi80ELb1EEEEEEEEEvNT_6ParamsE)
        .other          _ZN7cutlass13device_kernelIN5flash19enable_sm80_to_sm89INS1_16FlashAttnBwdSm80INS1_25CollectiveMainloopBwdSm80ILi2ELi1EN4cute5tupleIJNS5_1CILi64EEENS7_ILi80EEENS7_ILi192EEEEEENS_10bfloat16_tEfNS_4arch4Sm80ELb1ELb0ELb0ELb0ELb1ELb0ELb1ELb0ELi2ELi4ELi2ELi2ELb0EEENS1_24CollectiveEpilogueBwdGQAISB_fSE_Li256ELb0ELb1EEENS1_25SingleTileBwdLPTSchedulerILb0ELi80ELb1EEEEEEEEEvNT_6ParamsE,@"STO_CUDA_ENTRY STV_DEFAULT"
_ZN7cutlass13device_kernelIN5flash19enable_sm80_to_sm89INS1_16FlashAttnBwdSm80INS1_25CollectiveMainloopBwdSm80ILi2ELi1EN4cute5tupleIJNS5_1CILi64EEENS7_ILi80EEENS7_ILi192EEEEEENS_10bfloat16_tEfNS_4arch4Sm80ELb1ELb0ELb0ELb0ELb1ELb0ELb1ELb0ELi2ELi4ELi2ELi2ELb0EEENS1_24CollectiveEpilogueBwdGQAISB_fSE_Li256ELb0ELb1EEENS1_25SingleTileBwdLPTSchedulerILb0ELi80ELb1EEEEEEEEEvNT_6ParamsE:
[----:B------:R-:W-:Y:S01]  /*0000*/  LDC R1, c[0x0][0x28] ;  /* 0x00000a00ff017b82 */ /* 0x000fe20000000800 */
[----:B------:R-:W-:Y:S05]  /*0010*/  EXIT ;  /* 0x000000000000794d */ /* 0x000fea0003800000 */
.L_x_43:
        /* <DEDUP_REMOVED lines=14> */
.L_x_134:


//--------------------- .text._ZN7cutlass13device_kernelIN5flash22FlashAttnBwdPreprocessIN4cute5tupleIJNS3_1CILi64EEENS5_ILi192EEEEEENS_10bfloat16_tEfNS_4arch4Sm80ELb1ELb0EEEEEvNT_6ParamsE --------------------------
	.section	.text._ZN7cutlass13device_kernelIN5flash22FlashAttnBwdPreprocessIN4cute5tupleIJNS3_1CILi64EEENS5_ILi192EEEEEENS_10bfloat16_tEfNS_4arch4Sm80ELb1ELb0EEEEEvNT_6ParamsE,"ax",@progbits
	.align	128
.text._ZN7cutlass13device_kernelIN5flash22FlashAttnBwdPreprocessIN4cute5tupleIJNS3_1CILi64EEENS5_ILi192EEEEEENS_10bfloat16_tEfNS_4arch4Sm80ELb1ELb0EEEEEvNT_6ParamsE:
        .type           _ZN7cutlass13device_kernelIN5flash22FlashAttnBwdPreprocessIN4cute5tupleIJNS3_1CILi64EEENS5_ILi192EEEEEENS_10bfloat16_tEfNS_4arch4Sm80ELb1ELb0EEEEEvNT_6ParamsE,@function
        .size           _ZN7cutlass13device_kernelIN5flash22FlashAttnBwdPreprocessIN4cute5tupleIJNS3_1CILi64EEENS5_ILi192EEEEEENS_10bfloat16_tEfNS_4arch4Sm80ELb1ELb0EEEEEvNT_6ParamsE,(.L_x_135 - _ZN7cutlass13device_kernelIN5flash22FlashAttnBwdPreprocessIN4cute5tupleIJNS3_1CILi64EEENS5_ILi192EEEEEENS_10bfloat16_tEfNS_4arch4Sm80ELb1ELb0EEEEEvNT_6ParamsE)
        .other          _ZN7cutlass13device_kernelIN5flash22FlashAttnBwdPreprocessIN4cute5tupleIJNS3_1CILi64EEENS5_ILi192EEEEEENS_10bfloat16_tEfNS_4arch4Sm80ELb1ELb0EEEEEvNT_6ParamsE,@"STO_CUDA_ENTRY STV_DEFAULT"
_ZN7cutlass13device_kernelIN5flash22FlashAttnBwdPreprocessIN4cute5tupleIJNS3_1CILi64EEENS5_ILi192EEEEEENS_10bfloat16_tEfNS_4arch4Sm80ELb1ELb0EEEEEvNT_6ParamsE:
[----:B------:R-:W-:Y:S01]  /*0000*/  LDC R1, c[0x0][0x28] ;  /* 0x00000a00ff017b82 */ /* 0x000fe20000000800 */
[----:B------:R-:W0:Y:S01]  /*0010*/  S2R R55, SR_CTAID.X ;  /* 0x0000000000377919 */ /* 0x000e220000002500 */
[----:B------:R-:W-:-:S06]  /*0020*/  ULDC UR4, c[0x0][0x218] ;  /* 0x0000860000047ab9 */ /* 0x000fcc0000000800 */
[----:B------:R-:W1:Y:S01]  /*0030*/  S2UR UR8, SR_CTAID.Y ;  /* 0x00000000000879c3 */ /* 0x000e620000002600 */
[----:B------:R-:W-:Y:S01]  /*0040*/  IMAD.MOV.U32 R56, RZ, RZ, 0x7f800000 ;  /* 0x7f800000ff387424 */ /* 0x000fe200078e00ff */
[----:B------:R-:W2:Y:S01]  /*0050*/  S2R R57, SR_TID.X ;  /* 0x0000000000397919 */ /* 0x000ea20000002100 */
[----:B------:R-:W-:-:S05]  /*0060*/  ULDC.64 UR6, c[0x0][0x208] ;  /* 0x0000820000067ab9 */ /* 0x000fca0000000a00 */
[----:B------:R-:W3:Y:S08]  /*0070*/  S2UR UR9, SR_CTAID.Z ;  /* 0x00000000000979c3 */ /* 0x000ef00000002700 */
[----:B------:R-:W4:Y:S01]  /*0080*/  LDC.64 R30, c[0x0][0x250] ;  /* 0x00009400ff1e7b82 */ /* 0x000f220000000a00 */
[----:B-1----:R-:W-:-:S07]  /*0090*/  USHF.R.S32.HI UR10, URZ, 0x1f, UR8 ;  /* 0x0000001f3f0a7899 */ /* 0x002fce0008011408 */
[----:B------:R-:W1:Y:S01]  /*00a0*/  LDC.64 R38, c[0x0][0x238] ;  /* 0x00008e00ff267b82 */ /* 0x000e620000000a00 */
[----:B0-----:R-:W-:Y:S01]  /*00b0*/  IMAD.SHL.U32 R2, R55, 0x40, RZ ;  /* 0x0000004037027824 */ /* 0x001fe200078e00ff */
[----:B---3--:R-:W-:-:S06]  /*00c0*/  USHF.R.S32.HI UR11, URZ, 0x1f, UR9 ;  /* 0x0000001f3f0b7899 */ /* 0x008fcc0008011409 */
[----:B------:R-:W0:Y:S01]  /*00d0*/  LDC.64 R62, c[0x0][0x258] ;  /* 0x00009600ff3e7b82 */ /* 0x000e220000000a00 */
[----:B------:R-:W-:-:S04]  /*00e0*/  IADD3 R59, -R2, UR4, RZ ;  /* 0x00000004023b7c10 */ /* 0x000fc8000fffe1ff */
[----:B--2---:R-:W-:-:S04]  /*00f0*/  ISETP.GE.AND P0, PT, R57, R59, PT ;  /* 0x0000003b3900720c */ /* 0x004fc80003f06270 */
[----:B------:R-:W-:-:S13]  /*0100*/  ISETP.GT.OR P0, PT, R57, 0x3f, P0 ;  /* 0x0000003f3900780c */ /* 0x000fda0000704670 */
[----:B------:R-:W2:Y:S01]  /*0110*/  @!P0 LDC.64 R6, c[0x0][0x290] ;  /* 0x0000a400ff068b82 */ /* 0x000ea20000000a00 */
[----:B------:R-:W-:Y:S02]  /*0120*/  @!P0 SHF.R.S32.HI R5, RZ, 0x1f, R57 ;  /* 0x0000001fff058819 */ /* 0x000fe40000011439 */
[----:B------:R-:W-:-:S04]  /*0130*/  @!P0 IADD3 R4, P1, R2, R57, RZ ;  /* 0x0000003902048210 */ /* 0x000fc80007f3e0ff */
[----:B------:R-:W-:Y:S01]  /*0140*/  @!P0 LEA.HI.X.SX32 R5, R2, R5, 0x1, P1 ;  /* 0x0000000502058211 */ /* 0x000fe200008f0eff */
[----:B------:R-:W3:Y:S08]  /*0150*/  @!P0 LDC.64 R8, c[0x0][0x298] ;  /* 0x0000a600ff088b82 */ /* 0x000ef00000000a00 */
[----:B------:R-:W4:Y:S01]  /*0160*/  @!P0 LDC.64 R10, c[0x0][0x288] ;  /* 0x0000a200ff0a8b82 */ /* 0x000f220000000a00 */
[----:B--2---:R-:W-:-:S02]  /*0170*/  @!P0 IMAD R0, R6, UR10, RZ ;  /* 0x0000000a06008c24 */ /* 0x004fc4000f8e02ff */
[----:B------:R-:W-:-:S04]  /*0180*/  @!P0 IMAD.WIDE.U32 R4, R6, UR8, R4 ;  /* 0x0000000806048c25 */ /* 0x000fc8000f8e0004 */
[----:B------:R-:W-:Y:S02]  /*0190*/  @!P0 IMAD R7, R7, UR8, R0 ;  /* 0x0000000807078c24 */ /* 0x000fe4000f8e0200 */
[C---:B---3--:R-:W-:Y:S02]  /*01a0*/  @!P0 IMAD R0, R8.reuse, UR11, RZ ;  /* 0x0000000b08008c24 */ /* 0x048fe4000f8e02ff */
[----:B------:R-:W-:Y:S02]  /*01b0*/  @!P0 IMAD.IADD R5, R5, 0x1, R7 ;  /* 0x0000000105058824 */ /* 0x000fe400078e0207 */
[----:B------:R-:W-:Y:S02]  /*01c0*/  @!P0 IMAD R7, R9, UR9, R0 ;  /* 0x0000000909078c24 */ /* 0x000fe4000f8e0200 */
[----:B------:R-:W-:Y:S02]  /*01d0*/  @!P0 IMAD.WIDE.U32 R4, R8, UR9, R4 ;  /* 0x0000000908048c25 */ /* 0x000fe4000f8e0004 */
[----:B------:R-:W2:Y:S03]  /*01e0*/  LDC.64 R8, c[0x0][0x230] ;  /* 0x00008c00ff087b82 */ /* 0x000ea60000000a00 */
[----:B------:R-:W-:-:S02]  /*01f0*/  @!P0 IADD3 R0, R5, R7, RZ ;  /* 0x0000000705008210 */ /* 0x000fc40007ffe0ff */
[----:B----4-:R-:W-:-:S04]  /*0200*/  @!P0 LEA R6, P1, R4, R10, 0x2 ;  /* 0x0000000a04068211 */ /* 0x010fc800078210ff */
[----:B------:R-:W-:Y:S02]  /*0210*/  @!P0 LEA.HI.X R7, R4, R11, R0, 0x2, P1 ;  /* 0x0000000b04078211 */ /* 0x000fe400008f1400 */
[----:B------:R-:W-:-:S03]  /*0220*/  SHF.R.S32.HI R0, RZ, 0x1f, R57 ;  /* 0x0000001fff007819 */ /* 0x000fc60000011439 */
[----:B------:R1:W5:Y:S01]  /*0230*/  @!P0 LDG.E R56, desc[UR6][R6.64] ;  /* 0x0000000606388981 */ /* 0x000362000c1e1900 */
[----:B------:R-:W-:Y:S01]  /*0240*/  LEA.HI R0, R0, R57, RZ, 0x3 ;  /* 0x0000003900007211 */ /* 0x000fe200078f18ff */
[----:B------:R-:W-:Y:S01]  /*0250*/  BSSY B0, `(.L_x_44) ;  /* 0x0000037000007945 */ /* 0x000fe20003800000 */
[----:B------:R-:W-:Y:S02]  /*0260*/  CS2R R10, SRZ ;  /* 0x00000000000a7805 */ /* 0x000fe4000001ff00 */
[----:B------:R-:W-:Y:S02]  /*0270*/  CS2R R12, SRZ ;  /* 0x00000000000c7805 */ /* 0x000fe4000001ff00 */
[----:B------:R-:W-:Y:S02]  /*0280*/  LOP3.LUT R54, R0, 0xfffffff8, RZ, 0xc0, !PT ;  /* 0xfffffff800367812 */ /* 0x000fe400078ec0ff */
[----:B------:R-:W-:Y:S02]  /*0290*/  CS2R R14, SRZ ;  /* 0x00000000000e7805 */ /* 0x000fe4000001ff00 */
[----:B------:R-:W-:-:S02]  /*02a0*/  SHF.R.S32.HI R52, RZ, 0x3, R0 ;  /* 0x00000003ff347819 */ /* 0x000fc40000011400 */
[----:B------:R-:W-:Y:S02]  /*02b0*/  CS2R R16, SRZ ;  /* 0x0000000000107805 */ /* 0x000fe4000001ff00 */
[----:B------:R-:W-:Y:S01]  /*02c0*/  CS2R R18, SRZ ;  /* 0x0000000000127805 */ /* 0x000fe2000001ff00 */
[----:B------:R-:W-:Y:S01]  /*02d0*/  IMAD.IADD R54, R57, 0x1, -R54 ;  /* 0x0000000139367824 */ /* 0x000fe200078e0a36 */
[----:B------:R-:W-:Y:S01]  /*02e0*/  ISETP.GE.AND P0, PT, R52, R59, PT ;  /* 0x0000003b3400720c */ /* 0x000fe20003f06270 */
[----:B--2---:R-:W-:Y:S01]  /*02f0*/  IMAD R4, R8, UR10, RZ ;  /* 0x0000000a08047c24 */ /* 0x004fe2000f8e02ff */
[----:B------:R-:W-:Y:S01]  /*0300*/  CS2R R24, SRZ ;  /* 0x0000000000187805 */ /* 0x000fe2000001ff00 */
[----:B-1----:R-:W-:Y:S01]  /*0310*/  IMAD R6, R38, UR11, RZ ;  /* 0x0000000b26067c24 */ /* 0x002fe2000f8e02ff */
[----:B------:R-:W-:Y:S01]  /*0320*/  SHF.L.U32 R60, R54, 0x3, RZ ;  /* 0x00000003363c7819 */ /* 0x000fe200000006ff */
[----:B------:R-:W-:Y:S01]  /*0330*/  IMAD R7, R9, UR8, R4 ;  /* 0x0000000809077c24 */ /* 0x000fe2000f8e0204 */
[----:B------:R-:W-:Y:S01]  /*0340*/  CS2R R20, SRZ ;  /* 0x0000000000147805 */ /* 0x000fe2000001ff00 */
[----:B------:R-:W-:Y:S01]  /*0350*/  VIADD R0, R52, 0x20 ;  /* 0x0000002034007836 */ /* 0x000fe20000000000 */
[----:B------:R-:W-:Y:S01]  /*0360*/  SHF.R.S32.HI R61, RZ, 0x1f, R60 ;  /* 0x0000001fff3d7819 */ /* 0x000fe2000001143c */
[----:B------:R-:W-:Y:S01]  /*0370*/  IMAD R39, R39, UR9, R6 ;  /* 0x0000000927277c24 */ /* 0x000fe2000f8e0206 */
[----:B------:R-:W-:-:S02]  /*0380*/  CS2R R22, SRZ ;  /* 0x0000000000167805 */ /* 0x000fc4000001ff00 */
[----:B------:R-:W-:Y:S02]  /*0390*/  SHF.R.S32.HI R53, RZ, 0x1f, R52 ;  /* 0x0000001fff357819 */ /* 0x000fe40000011434 */
[----:B------:R-:W-:Y:S01]  /*03a0*/  CS2R R26, SRZ ;  /* 0x00000000001a7805 */ /* 0x000fe2000001ff00 */
[----:B------:R-:W-:Y:S01]  /*03b0*/  IMAD.WIDE.U32 R4, R8, UR8, R60 ;  /* 0x0000000808047c25 */ /* 0x000fe2000f8e003c */
[----:B------:R-:W-:-:S03]  /*03c0*/  ISETP.GE.AND P1, PT, R0, R59, PT ;  /* 0x0000003b0000720c */ /* 0x000fc60003f26270 */
[C---:B------:R-:W-:Y:S02]  /*03d0*/  IMAD R8, R30.reuse, UR10, RZ ;  /* 0x0000000a1e087c24 */ /* 0x040fe4000f8e02ff */
[----:B------:R-:W-:Y:S01]  /*03e0*/  IMAD.IADD R5, R5, 0x1, R7 ;  /* 0x0000000105057824 */ /* 0x000fe200078e0207 */
[----:B------:R-:W-:Y:S01]  /*03f0*/  CS2R R6, SRZ ;  /* 0x0000000000067805 */ /* 0x000fe2000001ff00 */
[----:B------:R-:W-:Y:S01]  /*0400*/  IMAD R31, R31, UR8, R8 ;  /* 0x000000081f1f7c24 */ /* 0x000fe2000f8e0208 */
[----:B------:R-:W-:Y:S01]  /*0410*/  CS2R R8, SRZ ;  /* 0x0000000000087805 */ /* 0x000fe2000001ff00 */
[----:B------:R-:W-:-:S04]  /*0420*/  IMAD.WIDE.U32 R28, R30, UR8, R60 ;  /* 0x000000081e1c7c25 */ /* 0x000fc8000f8e003c */
[----:B------:R-:W-:Y:S01]  /*0430*/  IMAD.WIDE.U32 R34, R38, UR9, R4 ;  /* 0x0000000926227c25 */ /* 0x000fe2000f8e0004 */
[----:B------:R-:W-:Y:S02]  /*0440*/  CS2R R4, SRZ ;  /* 0x0000000000047805 */ /* 0x000fe4000001ff00 */
[----:B------:R-:W-:Y:S01]  /*0450*/  IADD3 R31, R29, R31, RZ ;  /* 0x0000001f1d1f7210 */ /* 0x000fe20007ffe0ff */
[----:B0-----:R-:W-:Y:S02]  /*0460*/  IMAD R40, R62, UR11, RZ ;  /* 0x0000000b3e287c24 */ /* 0x001fe4000f8e02ff */
[----:B------:R-:W-:Y:S01]  /*0470*/  IMAD.IADD R39, R35, 0x1, R39 ;  /* 0x0000000123277824 */ /* 0x000fe200078e0227 */
[----:B------:R-:W-:Y:S06]  /*0480*/  @P0 BRA `(.L_x_45) ;  /* 0x00000000004c0947 */ /* 0x000fec0003800000 */
[----:B------:R-:W-:Y:S01]  /*0490*/  IMAD.WIDE R32, R55, 0x40, R52 ;  /* 0x0000004037207825 */ /* 0x000fe200078e0234 */
[----:B------:R-:W-:Y:S01]  /*04a0*/  ULDC.64 UR12, c[0x0][0x228] ;  /* 0x00008a00000c7ab9 */ /* 0x000fe20000000a00 */
[----:B------:R-:W-:Y:S01]  /*04b0*/  ULDC UR5, c[0x0][0x21c] ;  /* 0x0000870000057ab9 */ /* 0x000fe20000000800 */
[C---:B------:R-:W-:Y:S01]  /*04c0*/  IADD3 R41, R60.reuse, 0x80, RZ ;  /* 0x000000803c297810 */ /* 0x040fe20007ffe0ff */
[C---:B------:R-:W-:Y:S01]  /*04d0*/  VIADD R36, R60.reuse, 0x40 ;  /* 0x000000403c247836 */ /* 0x040fe20000000000 */
[----:B------:R-:W-:Y:S01]  /*04e0*/  ISETP.GE.AND P2, PT, R60, UR5, PT ;  /* 0x000000053c007c0c */ /* 0x000fe2000bf46270 */
[----:B------:R-:W-:Y:S01]  /*04f0*/  IMAD R33, R33, UR12, RZ ;  /* 0x0000000c21217c24 */ /* 0x000fe2000f8e02ff */
[----:B------:R-:W-:Y:S01]  /*0500*/  ISETP.GE.AND P4, PT, R41, UR5, PT ;  /* 0x0000000529007c0c */ /* 0x000fe2000bf86270 */
[----:B------:R-:W-:Y:S01]  /*0510*/  IMAD.MOV.U32 R38, RZ, RZ, R34 ;  /* 0x000000ffff267224 */ /* 0x000fe200078e0022 */
[----:B------:R-:W-:Y:S01]  /*0520*/  ISETP.GE.AND P3, PT, R36, UR5, PT ;  /* 0x0000000524007c0c */ /* 0x000fe2000bf66270 */
[----:B------:R-:W-:-:S02]  /*0530*/  IMAD R33, R32, UR13, R33 ;  /* 0x0000000d20217c24 */ /* 0x000fc4000f8e0221 */
[----:B------:R-:W-:Y:S01]  /*0540*/  IMAD.WIDE.U32 R36, R32, UR12, R38 ;  /* 0x0000000c20247c25 */ /* 0x000fe2000f8e0026 */
[----:B------:R-:W-:-:S03]  /*0550*/  ULDC.64 UR12, c[0x0][0x210] ;  /* 0x00008400000c7ab9 */ /* 0x000fc60000000a00 */
[----:B------:R-:W-:Y:S01]  /*0560*/  IMAD.IADD R33, R37, 0x1, R33 ;  /* 0x0000000125217824 */ /* 0x000fe200078e0221 */
[----:B------:R-:W-:-:S04]  /*0570*/  LEA R32, P5, R36, UR12, 0x1 ;  /* 0x0000000c24207c11 */ /* 0x000fc8000f8a08ff */
[----:B------:R-:W-:-:S05]  /*0580*/  LEA.HI.X R33, R36, UR13, R33, 0x1, P5 ;  /* 0x0000000d24217c11 */ /* 0x000fca000a8f0c21 */
[----:B------:R0:W5:Y:S04]  /*0590*/  @!P2 LDG.E.128 R4, desc[UR6][R32.64] ;  /* 0x000000062004a981 */ /* 0x000168000c1e1d00 */
[----:B------:R0:W5:Y:S04]  /*05a0*/  @!P3 LDG.E.128 R8, desc[UR6][R32.64+0x80] ;  /* 0x000080062008b981 */ /* 0x000168000c1e1d00 */
[----:B------:R0:W5:Y:S02]  /*05b0*/  @!P4 LDG.E.128 R20, desc[UR6][R32.64+0x100] ;  /* 0x000100062014c981 */ /* 0x000164000c1e1d00 */
.L_x_45:
[----:B------:R-:W-:Y:S05]  /*05c0*/  BSYNC B0 ;  /* 0x0000000000007941 */ /* 0x000fea0003800000 */
.L_x_44:
[----:B------:R-:W-:Y:S04]  /*05d0*/  BSSY B0, `(.L_x_46) ;  /* 0x0000017000007945 */ /* 0x000fe80003800000 */
[----:B------:R-:W-:Y:S05]  /*05e0*/  @P1 BRA `(.L_x_47) ;  /* 0x0000000000541947 */ /* 0x000fea0003800000 */
[----:B0-----:R-:W-:Y:S01]  /*05f0*/  IMAD.WIDE R32, R55, 0x40, R52 ;  /* 0x0000004037207825 */ /* 0x001fe200078e0234 */
[----:B------:R-:W-:Y:S01]  /*0600*/  ULDC.64 UR12, c[0x0][0x228] ;  /* 0x00008a00000c7ab9 */ /* 0x000fe20000000a00 */
[----:B------:R-:W-:Y:S01]  /*0610*/  ULDC UR5, c[0x0][0x21c] ;  /* 0x0000870000057ab9 */ /* 0x000fe20000000800 */
[----:B------:R-:W-:Y:S01]  /*0620*/  IADD3 R36, R60, 0x80, RZ ;  /* 0x000000803c247810 */ /* 0x000fe20007ffe0ff */
[----:B------:R-:W-:Y:S01]  /*0630*/  IMAD.MOV.U32 R35, RZ, RZ, R39 ;  /* 0x000000ffff237224 */ /* 0x000fe200078e0027 */
[----:B------:R-:W-:Y:S02]  /*0640*/  IADD3 R37, P2, R32, 0x20, RZ ;  /* 0x0000002020257810 */ /* 0x000fe40007f5e0ff */
[C---:B------:R-:W-:Y:S02]  /*0650*/  ISETP.GE.AND P3, PT, R60.reuse, UR5, PT ;  /* 0x000000053c007c0c */ /* 0x040fe4000bf66270 */
[----:B------:R-:W-:Y:S01]  /*0660*/  IADD3.X R32, RZ, R33, RZ, P2, !PT ;  /* 0x00000021ff207210 */ /* 0x000fe200017fe4ff */
[----:B------:R-:W-:Y:S01]  /*0670*/  VIADD R33, R60, 0x40 ;  /* 0x000000403c217836 */ /* 0x000fe20000000000 */
[----:B------:R-:W-:Y:S01]  /*0680*/  ISETP.GE.AND P5, PT, R36, UR5, PT ;  /* 0x0000000524007c0c */ /* 0x000fe2000bfa6270 */
[----:B------:R-:W-:-:S03]  /*0690*/  IMAD.WIDE.U32 R34, R37, UR12, R34 ;  /* 0x0000000c25227c25 */ /* 0x000fc6000f8e0022 */
[----:B------:R-:W-:Y:S01]  /*06a0*/  ISETP.GE.AND P4, PT, R33, UR5, PT ;  /* 0x0000000521007c0c */ /* 0x000fe2000bf86270 */
[----:B------:R-:W-:-:S04]  /*06b0*/  IMAD R32, R32, UR12, RZ ;  /* 0x0000000c20207c24 */ /* 0x000fc8000f8e02ff */
[----:B------:R-:W-:Y:S01]  /*06c0*/  IMAD R33, R37, UR13, R32 ;  /* 0x0000000d25217c24 */ /* 0x000fe2000f8e0220 */
[----:B------:R-:W-:Y:S02]  /*06d0*/  ULDC.64 UR12, c[0x0][0x210] ;  /* 0x00008400000c7ab9 */ /* 0x000fe40000000a00 */
[----:B------:R-:W-:Y:S01]  /*06e0*/  LEA R32, P2, R34, UR12, 0x1 ;  /* 0x0000000c22207c11 */ /* 0x000fe2000f8408ff */
[----:B------:R-:W-:-:S05]  /*06f0*/  IMAD.IADD R33, R35, 0x1, R33 ;  /* 0x0000000123217824 */ /* 0x000fca00078e0221 */
[----:B------:R-:W-:-:S05]  /*0700*/  LEA.HI.X R33, R34, UR13, R33, 0x1, P2 ;  /* 0x0000000d22217c11 */ /* 0x000fca00090f0c21 */
[----:B------:R1:W5:Y:S04]  /*0710*/  @!P3 LDG.E.128 R12, desc[UR6][R32.64] ;  /* 0x00000006200cb981 */ /* 0x000368000c1e1d00 */
[----:B------:R1:W5:Y:S04]  /*0720*/  @!P4 LDG.E.128 R16, desc[UR6][R32.64+0x80] ;  /* 0x000080062010c981 */ /* 0x000368000c1e1d00 */
[----:B------:R1:W5:Y:S02]  /*0730*/  @!P5 LDG.E.128 R24, desc[UR6][R32.64+0x100] ;  /* 0x000100062018d981 */ /* 0x000364000c1e1d00 */
.L_x_47:
[----:B------:R-:W-:Y:S05]  /*0740*/  BSYNC B0 ;  /* 0x0000000000007941 */ /* 0x000fea0003800000 */
.L_x_46:
[----:B------:R-:W-:Y:S01]  /*0750*/  IMAD.MOV.U32 R30, RZ, RZ, R28 ;  /* 0x000000ffff1e7224 */ /* 0x000fe200078e001c */
[----:B------:R-:W-:Y:S01]  /*0760*/  BSSY B0, `(.L_x_48) ;  /* 0x000003a000007945 */ /* 0x000fe20003800000 */
[----:B------:R-:W-:Y:S01]  /*0770*/  IMAD R65, R63, UR9, R40 ;  /* 0x000000093f417c24 */ /* 0x000fe2000f8e0228 */
[----:B------:R-:W-:Y:S01]  /*0780*/  CS2R R28, SRZ ;  /* 0x00000000001c7805 */ /* 0x000fe2000001ff00 */
[----:B------:R-:W-:Y:S01]  /*0790*/  IMAD.WIDE.U32 R62, R62, UR9, R30 ;  /* 0x000000093e3e7c25 */ /* 0x000fe2000f8e001e */
[----:B------:R-:W-:Y:S02]  /*07a0*/  CS2R R30, SRZ ;  /* 0x00000000001e7805 */ /* 0x000fe4000001ff00 */
[----:B01----:R-:W-:Y:S02]  /*07b0*/  CS2R R32, SRZ ;  /* 0x0000000000207805 */ /* 0x003fe4000001ff00 */
[----:B------:R-:W-:Y:S02]  /*07c0*/  CS2R R34, SRZ ;  /* 0x0000000000227805 */ /* 0x000fe4000001ff00 */
[----:B------:R-:W-:-:S02]  /*07d0*/  CS2R R36, SRZ ;  /* 0x0000000000247805 */ /* 0x000fc4000001ff00 */
[----:B------:R-:W-:Y:S02]  /*07e0*/  CS2R R38, SRZ ;  /* 0x0000000000267805 */ /* 0x000fe4000001ff00 */
[----:B------:R-:W-:Y:S02]  /*07f0*/  CS2R R40, SRZ ;  /* 0x0000000000287805 */ /* 0x000fe4000001ff00 */
[----:B------:R-:W-:Y:S02]  /*0800*/  CS2R R42, SRZ ;  /* 0x00000000002a7805 */ /* 0x000fe4000001ff00 */
[----:B------:R-:W-:Y:S02]  /*0810*/  CS2R R44, SRZ ;  /* 0x00000000002c7805 */ /* 0x000fe4000001ff00 */
[----:B------:R-:W-:Y:S02]  /*0820*/  CS2R R46, SRZ ;  /* 0x00000000002e7805 */ /* 0x000fe4000001ff00 */
[----:B------:R-:W-:-:S02]  /*0830*/  CS2R R48, SRZ ;  /* 0x0000000000307805 */ /* 0x000fc4000001ff00 */
[----:B------:R-:W-:Y:S02]  /*0840*/  CS2R R50, SRZ ;  /* 0x0000000000327805 */ /* 0x000fe4000001ff00 */
[----:B------:R-:W-:Y:S01]  /*0850*/  IADD3 R65, R63, R65, RZ ;  /* 0x000000413f417210 */ /* 0x000fe20007ffe0ff */
[----:B------:R-:W-:Y:S06]  /*0860*/  @P0 BRA `(.L_x_49) ;  /* 0x0000000000a40947 */ /* 0x000fec0003800000 */
[----:B------:R-:W-:Y:S01]  /*0870*/  ULDC UR5, c[0x0][0x21c] ;  /* 0x0000870000057ab9 */ /* 0x000fe20000000800 */
[C---:B------:R-:W-:Y:S01]  /*0880*/  VIADD R58, R60.reuse, 0x40 ;  /* 0x000000403c3a7836 */ /* 0x040fe20000000000 */
[C---:B------:R-:W-:Y:S01]  /*0890*/  ISETP.GE.AND P2, PT, R60.reuse, UR5, PT ;  /* 0x000000053c007c0c */ /* 0x040fe2000bf46270 */
[----:B------:R-:W-:-:S03]  /*08a0*/  VIADD R64, R60, 0x80 ;  /* 0x000000803c407836 */ /* 0x000fc60000000000 */
[----:B------:R-:W-:Y:S02]  /*08b0*/  ISETP.GE.AND P3, PT, R58, UR5, PT ;  /* 0x000000053a007c0c */ /* 0x000fe4000bf66270 */
[----:B------:R-:W-:-:S07]  /*08c0*/  ISETP.GE.AND P5, PT, R64, UR5, PT ;  /* 0x0000000540007c0c */ /* 0x000fce000bfa6270 */
[----:B------:R-:W0:Y:S01]  /*08d0*/  @!P2 LDC.64 R76, c[0x0][0x248] ;  /* 0x00009200ff4cab82 */ /* 0x000e220000000a00 */
[----:B------:R-:W-:Y:S01]  /*08e0*/  @!P2 IMAD.WIDE R68, R55, 0x40, R52 ;  /* 0x000000403744a825 */ /* 0x000fe200078e0234 */
[----:B------:R-:W-:-:S03]  /*08f0*/  @!P2 MOV R64, R62 ;  /* 0x0000003e0040a202 */ /* 0x000fc60000000f00 */
[----:B------:R-:W-:Y:S01]  /*0900*/  @!P3 IMAD.WIDE R78, R55, 0x40, R52 ;  /* 0x00000040374eb825 */ /* 0x000fe200078e0234 */
[----:B------:R-:W-:Y:S02]  /*0910*/  @!P5 MOV R84, R62 ;  /* 0x0000003e0054d202 */ /* 0x000fe40000000f00 */
[----:B------:R-:W1:Y:S01]  /*0920*/  @!P3 LDC.64 R80, c[0x0][0x248] ;  /* 0x00009200ff50bb82 */ /* 0x000e620000000a00 */
[----:B------:R-:W-:-:S07]  /*0930*/  @!P5 IMAD.MOV.U32 R85, RZ, RZ, R65 ;  /* 0x000000ffff55d224 */ /* 0x000fce00078e0041 */
[----:B------:R-:W2:Y:S08]  /*0940*/  @!P5 LDC.64 R82, c[0x0][0x248] ;  /* 0x00009200ff52db82 */ /* 0x000eb00000000a00 */
[----:B------:R-:W3:Y:S01]  /*0950*/  @!P2 LDC.64 R74, c[0x0][0x240] ;  /* 0x00009000ff4aab82 */ /* 0x000ee20000000a00 */
[-C--:B0-----:R-:W-:Y:S02]  /*0960*/  @!P2 IMAD R87, R69, R76.reuse, RZ ;  /* 0x0000004c4557a224 */ /* 0x081fe400078e02ff */
[----:B------:R-:W-:-:S04]  /*0970*/  @!P2 IMAD.WIDE.U32 R72, R68, R76, R64 ;  /* 0x0000004c4448a225 */ /* 0x000fc800078e0040 */
[----:B------:R-:W-:Y:S01]  /*0980*/  @!P2 IMAD R87, R68, R77, R87 ;  /* 0x0000004d4457a224 */ /* 0x000fe200078e0257 */
[----:B------:R-:W0:Y:S01]  /*0990*/  @!P3 LDC.64 R70, c[0x0][0x240] ;  /* 0x00009000ff46bb82 */ /* 0x000e220000000a00 */
[----:B------:R-:W-:Y:S02]  /*09a0*/  @!P3 IMAD.MOV.U32 R68, RZ, RZ, R62 ;  /* 0x000000ffff44b224 */ /* 0x000fe400078e003e */
[----:B------:R-:W-:Y:S02]  /*09b0*/  @!P3 IMAD.MOV.U32 R69, RZ, RZ, R65 ;  /* 0x000000ffff45b224 */ /* 0x000fe400078e0041 */
[----:B------:R-:W-:-:S03]  /*09c0*/  @!P5 IMAD.WIDE R76, R55, 0x40, R52 ;  /* 0x00000040374cd825 */ /* 0x000fc600078e0234 */
[----:B------:R-:W4:Y:S01]  /*09d0*/  @!P5 LDC.64 R66, c[0x0][0x240] ;  /* 0x00009000ff42db82 */ /* 0x000f220000000a00 */
[----:B-1----:R-:W-:-:S04]  /*09e0*/  @!P3 IMAD.WIDE.U32 R68, R78, R80, R68 ;  /* 0x000000504e44b225 */ /* 0x002fc800078e0044 */
[----:B------:R-:W-:Y:S02]  /*09f0*/  @!P3 IMAD R80, R79, R80, RZ ;  /* 0x000000504f50b224 */ /* 0x000fe400078e02ff */
[----:B--2---:R-:W-:Y:S01]  /*0a00*/  @!P5 IMAD R58, R77, R82, RZ ;  /* 0x000000524d3ad224 */ /* 0x004fe200078e02ff */
[----:B---3--:R-:W-:Y:S01]  /*0a10*/  @!P2 LEA R74, P0, R72, R74, 0x1 ;  /* 0x0000004a484aa211 */ /* 0x008fe200078008ff */
[----:B------:R-:W-:-:S04]  /*0a20*/  @!P5 IMAD.WIDE.U32 R84, R76, R82, R84 ;  /* 0x000000524c54d225 */ /* 0x000fc800078e0054 */
[----:B------:R-:W-:Y:S02]  /*0a30*/  @!P3 IMAD R81, R78, R81, R80 ;  /* 0x000000514e51b224 */ /* 0x000fe400078e0250 */
[----:B------:R-:W-:Y:S01]  /*0a40*/  @!P5 IMAD R83, R76, R83, R58 ;  /* 0x000000534c53d224 */ /* 0x000fe200078e023a */
[----:B0-----:R-:W-:Y:S01]  /*0a50*/  @!P3 LEA R70, P4, R68, R70, 0x1 ;  /* 0x000000464446b211 */ /* 0x001fe200078808ff */
[----:B------:R-:W-:Y:S01]  /*0a60*/  @!P2 IMAD.IADD R87, R73, 0x1, R87 ;  /* 0x000000014957a824 */ /* 0x000fe200078e0257 */
[----:B------:R-:W-:Y:S01]  /*0a70*/  @!P3 IADD3 R81, R69, R81, RZ ;  /* 0x000000514551b210 */ /* 0x000fe20007ffe0ff */
[----:B------:R-:W-:-:S03]  /*0a80*/  @!P5 IMAD.IADD R83, R85, 0x1, R83 ;  /* 0x000000015553d824 */ /* 0x000fc600078e0253 */
[----:B------:R-:W-:Y:S02]  /*0a90*/  @!P2 LEA.HI.X R75, R72, R75, R87, 0x1, P0 ;  /* 0x0000004b484ba211 */ /* 0x000fe400000f0c57 */
[----:B----4-:R-:W-:Y:S02]  /*0aa0*/  @!P5 LEA R66, P6, R84, R66, 0x1 ;  /* 0x000000425442d211 */ /* 0x010fe400078c08ff */
[----:B------:R-:W-:Y:S01]  /*0ab0*/  @!P3 LEA.HI.X R71, R68, R71, R81, 0x1, P4 ;  /* 0x000000474447b211 */ /* 0x000fe200020f0c51 */
[----:B------:R0:W5:Y:S01]  /*0ac0*/  @!P2 LDG.E.128 R28, desc[UR6][R74.64] ;  /* 0x000000064a1ca981 */ /* 0x000162000c1e1d00 */
[----:B------:R-:W-:-:S03]  /*0ad0*/  @!P5 LEA.HI.X R67, R84, R67, R83, 0x1, P6 ;  /* 0x000000435443d211 */ /* 0x000fc600030f0c53 */
[----:B------:R0:W5:Y:S04]  /*0ae0*/  @!P3 LDG.E.128 R32, desc[UR6][R70.64+0x80] ;  /* 0x000080064620b981 */ /* 0x000168000c1e1d00 */
[----:B------:R0:W5:Y:S02]  /*0af0*/  @!P5 LDG.E.128 R44, desc[UR6][R66.64+0x100] ;  /* 0x00010006422cd981 */ /* 0x000164000c1e1d00 */
.L_x_49:
[----:B------:R-:W-:Y:S05]  /*0b00*/  BSYNC B0 ;  /* 0x0000000000007941 */ /* 0x000fea0003800000 */
.L_x_48:
[----:B------:R-:W-:Y:S04]  /*0b10*/  BSSY B0, `(.L_x_50) ;  /* 0x0000017000007945 */ /* 0x000fe80003800000 */
[----:B------:R-:W-:Y:S05]  /*0b20*/  @P1 BRA `(.L_x_51) ;  /* 0x0000000000541947 */ /* 0x000fea0003800000 */
[----:B0-----:R-:W-:Y:S01]  /*0b30*/  IMAD.WIDE R66, R55, 0x40, R52 ;  /* 0x0000004037427825 */ /* 0x001fe200078e0234 */
[----:B------:R-:W-:Y:S01]  /*0b40*/  ULDC UR5, c[0x0][0x21c] ;  /* 0x0000870000057ab9 */ /* 0x000fe20000000800 */
[----:B------:R-:W-:Y:S01]  /*0b50*/  MOV R63, R65 ;  /* 0x00000041003f7202 */ /* 0x000fe20000000f00 */
[----:B------:R-:W-:Y:S01]  /*0b60*/  ULDC.64 UR12, c[0x0][0x248] ;  /* 0x00009200000c7ab9 */ /* 0x000fe20000000a00 */
[----:B------:R-:W-:Y:S01]  /*0b70*/  VIADD R64, R60, 0x40 ;  /* 0x000000403c407836 */ /* 0x000fe20000000000 */
[----:B------:R-:W-:Y:S02]  /*0b80*/  IADD3 R61, P0, R66, 0x20, RZ ;  /* 0x00000020423d7810 */ /* 0x000fe40007f1e0ff */
[C---:B------:R-:W-:Y:S01]  /*0b90*/  ISETP.GE.AND P1, PT, R60.reuse, UR5, PT ;  /* 0x000000053c007c0c */ /* 0x040fe2000bf26270 */
[----:B------:R-:W-:Y:S01]  /*0ba0*/  VIADD R60, R60, 0x80 ;  /* 0x000000803c3c7836 */ /* 0x000fe20000000000 */
[----:B------:R-:W-:Y:S01]  /*0bb0*/  ISETP.GE.AND P2, PT, R64, UR5, PT ;  /* 0x0000000540007c0c */ /* 0x000fe2000bf46270 */
[----:B------:R-:W-:-:S02]  /*0bc0*/  IMAD.X R58, RZ, RZ, R67, P0 ;  /* 0x000000ffff3a7224 */ /* 0x000fc400000e0643 */
[----:B------:R-:W-:Y:S01]  /*0bd0*/  IMAD.WIDE.U32 R62, R61, UR12, R62 ;  /* 0x0000000c3d3e7c25 */ /* 0x000fe2000f8e003e */
[----:B------:R-:W-:-:S03]  /*0be0*/  ISETP.GE.AND P3, PT, R60, UR5, PT ;  /* 0x000000053c007c0c */ /* 0x000fc6000bf66270 */
[----:B------:R-:W-:-:S04]  /*0bf0*/  IMAD R58, R58, UR12, RZ ;  /* 0x0000000c3a3a7c24 */ /* 0x000fc8000f8e02ff */
[----:B------:R-:W-:Y:S01]  /*0c00*/  IMAD R61, R61, UR13, R58 ;  /* 0x0000000d3d3d7c24 */ /* 0x000fe2000f8e023a */
[----:B------:R-:W-:Y:S02]  /*0c10*/  ULDC.64 UR12, c[0x0][0x240] ;  /* 0x00009000000c7ab9 */ /* 0x000fe40000000a00 */
[----:B------:R-:W-:Y:S02]  /*0c20*/  LEA R60, P0, R62, UR12, 0x1 ;  /* 0x0000000c3e3c7c11 */ /* 0x000fe4000f8008ff */
[----:B------:R-:W-:-:S04]  /*0c30*/  IADD3 R61, R63, R61, RZ ;  /* 0x0000003d3f3d7210 */ /* 0x000fc80007ffe0ff */
[----:B------:R-:W-:-:S05]  /*0c40*/  LEA.HI.X R61, R62, UR13, R61, 0x1, P0 ;  /* 0x0000000d3e3d7c11 */ /* 0x000fca00080f0c3d */
[----:B------:R1:W5:Y:S04]  /*0c50*/  @!P1 LDG.E.128 R36, desc[UR6][R60.64] ;  /* 0x000000063c249981 */ /* 0x000368000c1e1d00 */
[----:B------:R1:W5:Y:S04]  /*0c60*/  @!P2 LDG.E.128 R40, desc[UR6][R60.64+0x80] ;  /* 0x000080063c28a981 */ /* 0x000368000c1e1d00 */
[----:B------:R1:W5:Y:S02]  /*0c70*/  @!P3 LDG.E.128 R48, desc[UR6][R60.64+0x100] ;  /* 0x000100063c30b981 */ /* 0x000364000c1e1d00 */
.L_x_51:
[----:B------:R-:W-:Y:S05]  /*0c80*/  BSYNC B0 ;  /* 0x0000000000007941 */ /* 0x000fea0003800000 */
.L_x_50:
[C---:B0----5:R-:W-:Y:S01]  /*0c90*/  IMAD.U32 R75, R32.reuse, 0x10000, RZ ;  /* 0x00010000204b7824 */ /* 0x061fe200078e00ff */
[----:B------:R-:W-:Y:S01]  /*0ca0*/  LOP3.LUT R68, R32, 0xffff0000, RZ, 0xc0, !PT ;  /* 0xffff000020447812 */ /* 0x000fe200078ec0ff */
[----:B------:R-:W-:Y:S01]  /*0cb0*/  IMAD.U32 R67, R31, 0x10000, RZ ;  /* 0x000100001f437824 */ /* 0x000fe200078e00ff */
[----:B------:R-:W-:Y:S01]  /*0cc0*/  LOP3.LUT R74, R4, 0xffff0000, RZ, 0xc0, !PT ;  /* 0xffff0000044a7812 */ /* 0x000fe200078ec0ff */
[----:B------:R-:W-:Y:S01]  /*0cd0*/  IMAD.U32 R69, R29, 0x10000, RZ ;  /* 0x000100001d457824 */ /* 0x000fe200078e00ff */
[----:B------:R-:W-:Y:S01]  /*0ce0*/  LOP3.LUT R79, R28, 0xffff0000, RZ, 0xc0, !PT ;  /* 0xffff00001c4f7812 */ /* 0x000fe200078ec0ff */
[----:B------:R-:W-:Y:S01]  /*0cf0*/  IMAD.U32 R66, R6, 0x10000, RZ ;  /* 0x0001000006427824 */ /* 0x000fe200078e00ff */
[C---:B------:R-:W-:Y:S01]  /*0d00*/  SHF.L.U32 R65, R33.reuse, 0x10, RZ ;  /* 0x0000001021417819 */ /* 0x040fe200000006ff */
[----:B------:R-:W-:Y:S01]  /*0d10*/  IMAD.U32 R77, R30, 0x10000, RZ ;  /* 0x000100001e4d7824 */ /* 0x000fe200078e00ff */
[----:B------:R-:W-:Y:S01]  /*0d20*/  LOP3.LUT R32, R33, 0xffff0000, RZ, 0xc0, !PT ;  /* 0xffff000021207812 */ /* 0x000fe200078ec0ff */
[----:B------:R-:W-:Y:S01]  /*0d30*/  IMAD.U32 R63, R4, 0x10000, RZ ;  /* 0x00010000043f7824 */ /* 0x000fe200078e00ff */
[----:B------:R-:W-:Y:S01]  /*0d40*/  LOP3.LUT R71, R31, 0xffff0000, RZ, 0xc0, !PT ;  /* 0xffff00001f477812 */ /* 0x000fe200078ec0ff */
[----:B------:R-:W-:Y:S01]  /*0d50*/  IMAD.U32 R4, R11, 0x10000, RZ ;  /* 0x000100000b047824 */ /* 0x000fe200078e00ff */
[----:B------:R-:W-:Y:S01]  /*0d60*/  LOP3.LUT R33, R12, 0xffff0000, RZ, 0xc0, !PT ;  /* 0xffff00000c217812 */ /* 0x000fe200078ec0ff */
[----:B------:R-:W-:Y:S01]  /*0d70*/  FMUL.FTZ R74, R74, R79 ;  /* 0x0000004f4a4a7220 */ /* 0x000fe20000410000 */
[----:B------:R-:W-:Y:S01]  /*0d80*/  LOP3.LUT R76, R36, 0xffff0000, RZ, 0xc0, !PT ;  /* 0xffff0000244c7812 */ /* 0x000fe200078ec0ff */
[----:B------:R-:W-:Y:S01]  /*0d90*/  IMAD.U32 R58, R5, 0x10000, RZ ;  /* 0x00010000053a7824 */ /* 0x000fe200078e00ff */
[----:B------:R-:W-:Y:S01]  /*0da0*/  SHF.L.U32 R72, R28, 0x10, RZ ;  /* 0x000000101c487819 */ /* 0x000fe200000006ff */
[----:B------:R-:W-:Y:S01]  /*0db0*/  BSSY B0, `(.L_x_52) ;  /* 0x00000a4000007945 */ /* 0x000fe20003800000 */
[----:B------:R-:W-:Y:S01]  /*0dc0*/  LOP3.LUT R73, R29, 0xffff0000, RZ, 0xc0, !PT ;  /* 0xffff00001d497812 */ /* 0x000fe200078ec0ff */
[----:B------:R-:W-:Y:S01]  /*0dd0*/  FMUL.FTZ R76, R33, R76 ;  /* 0x0000004c214c7220 */ /* 0x000fe20000410000 */
[C---:B------:R-:W-:Y:S01]  /*0de0*/  SHF.L.U32 R64, R8.reuse, 0x10, RZ ;  /* 0x0000001008407819 */ /* 0x040fe200000006ff */
[----:B------:R-:W-:Y:S01]  /*0df0*/  FFMA.FTZ R63, R63, R72, R74 ;  /* 0x000000483f3f7223 */ /* 0x000fe2000001004a */
[----:B------:R-:W-:Y:S01]  /*0e00*/  LOP3.LUT R31, R8, 0xffff0000, RZ, 0xc0, !PT ;  /* 0xffff0000081f7812 */ /* 0x000fe200078ec0ff */
[----:B------:R-:W-:Y:S01]  /*0e10*/  IMAD.U32 R8, R9, 0x10000, RZ ;  /* 0x0001000009087824 */ /* 0x000fe200078e00ff */
[----:B-1----:R-:W-:Y:S01]  /*0e20*/  LOP3.LUT R61, R6, 0xffff0000, RZ, 0xc0, !PT ;  /* 0xffff0000063d7812 */ /* 0x002fe200078ec0ff */
[----:B------:R-:W-:Y:S01]  /*0e30*/  IMAD.U32 R6, R10, 0x10000, RZ ;  /* 0x000100000a067824 */ /* 0x000fe200078e00ff */
[----:B------:R-:W-:Y:S01]  /*0e40*/  SHF.L.U32 R28, R7, 0x10, RZ ;  /* 0x00000010071c7819 */ /* 0x000fe200000006ff */
[----:B------:R-:W-:Y:S01]  /*0e50*/  IMAD.U32 R33, R37, 0x10000, RZ ;  /* 0x0001000025217824 */ /* 0x000fe200078e00ff */
[----:B------:R-:W-:Y:S01]  /*0e60*/  LOP3.LUT R60, R7, 0xffff0000, RZ, 0xc0, !PT ;  /* 0xffff0000073c7812 */ /* 0x000fe200078ec0ff */
[----:B------:R-:W-:Y:S01]  /*0e70*/  FFMA.FTZ R63, R58, R69, R63 ;  /* 0x000000453a3f7223 */ /* 0x000fe2000001003f */
[----:B------:R-:W-:-:S02]  /*0e80*/  LOP3.LUT R70, R30, 0xffff0000, RZ, 0xc0, !PT ;  /* 0xffff00001e467812 */ /* 0x000fc400078ec0ff */
[----:B------:R-:W-:Y:S02]  /*0e90*/  LOP3.LUT R29, R9, 0xffff0000, RZ, 0xc0, !PT ;  /* 0xffff0000091d7812 */ /* 0x000fe400078ec0ff */
[----:B------:R-:W-:Y:S02]  /*0ea0*/  LOP3.LUT R7, R10, 0xffff0000, RZ, 0xc0, !PT ;  /* 0xffff00000a077812 */ /* 0x000fe400078ec0ff */
[C---:B------:R-:W-:Y:S02]  /*0eb0*/  SHF.L.U32 R9, R34.reuse, 0x10, RZ ;  /* 0x0000001022097819 */ /* 0x040fe400000006ff */
[----:B------:R-:W-:Y:S02]  /*0ec0*/  LOP3.LUT R30, R34, 0xffff0000, RZ, 0xc0, !PT ;  /* 0xffff0000221e7812 */ /* 0x000fe400078ec0ff */
[----:B------:R-:W-:Y:S01]  /*0ed0*/  LOP3.LUT R10, R11, 0xffff0000, RZ, 0xc0, !PT ;  /* 0xffff00000b0a7812 */ /* 0x000fe200078ec0ff */
[----:B------:R-:W-:Y:S01]  /*0ee0*/  IMAD.U32 R11, R12, 0x10000, RZ ;  /* 0x000100000c0b7824 */ /* 0x000fe200078e00ff */
[----:B------:R-:W-:Y:S01]  /*0ef0*/  SHF.L.U32 R34, R36, 0x10, RZ ;  /* 0x0000001024227819 */ /* 0x000fe200000006ff */
[----:B------:R-:W-:Y:S01]  /*0f00*/  IMAD.U32 R12, R13, 0x10000, RZ ;  /* 0x000100000d0c7824 */ /* 0x000fe200078e00ff */
[----:B------:R-:W-:Y:S01]  /*0f10*/  LOP3.LUT R62, R5, 0xffff0000, RZ, 0xc0, !PT ;  /* 0xffff0000053e7812 */ /* 0x000fe200078ec0ff */
[----:B------:R-:W-:Y:S01]  /*0f20*/  IMAD.U32 R5, R35, 0x10000, RZ ;  /* 0x0001000023057824 */ /* 0x000fe200078e00ff */
[----:B------:R-:W-:Y:S01]  /*0f30*/  LOP3.LUT R13, R13, 0xffff0000, RZ, 0xc0, !PT ;  /* 0xffff00000d0d7812 */ /* 0x000fe200078ec0ff */
[----:B------:R-:W-:Y:S01]  /*0f40*/  FFMA.FTZ R11, R11, R34, R76 ;  /* 0x000000220b0b7223 */ /* 0x000fe2000001004c */
[----:B------:R-:W-:Y:S01]  /*0f50*/  LOP3.LUT R36, R37, 0xffff0000, RZ, 0xc0, !PT ;  /* 0xffff000025247812 */ /* 0x000fe200078ec0ff */
[----:B------:R-:W-:Y:S01]  /*0f60*/  FFMA.FTZ R63, R62, R73, R63 ;  /* 0x000000493e3f7223 */ /* 0x000fe2000001003f */
[----:B------:R-:W-:-:S02]  /*0f70*/  IMAD.U32 R34, R38, 0x10000, RZ ;  /* 0x0001000026227824 */ /* 0x000fc400078e00ff */
[----:B------:R-:W-:Y:S01]  /*0f80*/  FFMA.FTZ R12, R12, R33, R11 ;  /* 0x000000210c0c7223 */ /* 0x000fe2000001000b */
[----:B------:R-:W-:Y:S01]  /*0f90*/  SHF.L.U32 R11, R14, 0x10, RZ ;  /* 0x000000100e0b7819 */ /* 0x000fe200000006ff */
[----:B------:R-:W-:Y:S01]  /*0fa0*/  FFMA.FTZ R66, R66, R77, R63 ;  /* 0x0000004d42427223 */ /* 0x000fe2000001003f */
[----:B------:R-:W-:Y:S01]  /*0fb0*/  LOP3.LUT R35, R35, 0xffff0000, RZ, 0xc0, !PT ;  /* 0xffff000023237812 */ /* 0x000fe200078ec0ff */
[----:B------:R-:W-:Y:S01]  /*0fc0*/  FFMA.FTZ R36, R13, R36, R12 ;  /* 0x000000240d247223 */ /* 0x000fe2000001000c */
[----:B------:R-:W-:Y:S01]  /*0fd0*/  LOP3.LUT R12, R14, 0xffff0000, RZ, 0xc0, !PT ;  /* 0xffff00000e0c7812 */ /* 0x000fe200078ec0ff */
[----:B------:R-:W-:Y:S01]  /*0fe0*/  FFMA.FTZ R61, R61, R70, R66 ;  /* 0x000000463d3d7223 */ /* 0x000fe20000010042 */
[----:B------:R-:W-:Y:S01]  /*0ff0*/  LOP3.LUT R13, R38, 0xffff0000, RZ, 0xc0, !PT ;  /* 0xffff0000260d7812 */ /* 0x000fe200078ec0ff */
[----:B------:R-:W-:Y:S01]  /*1000*/  FFMA.FTZ R33, R11, R34, R36 ;  /* 0x000000220b217223 */ /* 0x000fe20000010024 */
[----:B------:R-:W-:Y:S01]  /*1010*/  SHF.L.U32 R34, R39, 0x10, RZ ;  /* 0x0000001027227819 */ /* 0x000fe200000006ff */
[----:B------:R-:W-:-:S02]  /*1020*/  IMAD.U32 R11, R15, 0x10000, RZ ;  /* 0x000100000f0b7824 */ /* 0x000fc400078e00ff */
[----:B------:R-:W-:Y:S01]  /*1030*/  FFMA.FTZ R61, R28, R67, R61 ;  /* 0x000000431c3d7223 */ /* 0x000fe2000001003d */
[----:B------:R-:W-:Y:S01]  /*1040*/  FFMA.FTZ R12, R12, R13, R33 ;  /* 0x0000000d0c0c7223 */ /* 0x000fe20000010021 */
[----:B------:R-:W-:Y:S02]  /*1050*/  LOP3.LUT R14, R15, 0xffff0000, RZ, 0xc0, !PT ;  /* 0xffff00000f0e7812 */ /* 0x000fe400078ec0ff */
[----:B------:R-:W-:Y:S01]  /*1060*/  LOP3.LUT R39, R39, 0xffff0000, RZ, 0xc0, !PT ;  /* 0xffff000027277812 */ /* 0x000fe200078ec0ff */
[----:B------:R-:W-:Y:S01]  /*1070*/  FFMA.FTZ R13, R11, R34, R12 ;  /* 0x000000220b0d7223 */ /* 0x000fe2000001000c */
[----:B------:R-:W-:Y:S01]  /*1080*/  FFMA.FTZ R61, R60, R71, R61 ;  /* 0x000000473c3d7223 */ /* 0x000fe2000001003d */
[----:B------:R-:W-:Y:S01]  /*1090*/  SHF.L.U32 R28, R40, 0x10, RZ ;  /* 0x00000010281c7819 */ /* 0x000fe200000006ff */
[----:B------:R-:W-:Y:S02]  /*10a0*/  IMAD.U32 R11, R16, 0x10000, RZ ;  /* 0x00010000100b7824 */ /* 0x000fe400078e00ff */
[----:B------:R-:W-:Y:S01]  /*10b0*/  FFMA.FTZ R14, R14, R39, R13 ;  /* 0x000000270e0e7223 */ /* 0x000fe2000001000d */
[----:B------:R-:W-:Y:S01]  /*10c0*/  FFMA.FTZ R64, R64, R75, R61 ;  /* 0x0000004b40407223 */ /* 0x000fe2000001003d */
[----:B------:R-:W-:-:S02]  /*10d0*/  LOP3.LUT R12, R16, 0xffff0000, RZ, 0xc0, !PT ;  /* 0xffff0000100c7812 */ /* 0x000fc400078ec0ff */
[----:B------:R-:W-:Y:S01]  /*10e0*/  LOP3.LUT R13, R40, 0xffff0000, RZ, 0xc0, !PT ;  /* 0xffff0000280d7812 */ /* 0x000fe200078ec0ff */
[----:B------:R-:W-:Y:S01]  /*10f0*/  FFMA.FTZ R15, R11, R28, R14 ;  /* 0x0000001c0b0f7223 */ /* 0x000fe2000001000e */
[----:B------:R-:W-:Y:S01]  /*1100*/  FFMA.FTZ R31, R31, R68, R64 ;  /* 0x000000441f1f7223 */ /* 0x000fe20000010040 */
[----:B------:R-:W-:Y:S01]  /*1110*/  SHF.L.U32 R14, R41, 0x10, RZ ;  /* 0x00000010290e7819 */ /* 0x000fe200000006ff */
[C---:B------:R-:W-:Y:S02]  /*1120*/  IMAD.U32 R11, R17.reuse, 0x10000, RZ ;  /* 0x00010000110b7824 */ /* 0x040fe400078e00ff */
[----:B------:R-:W-:Y:S01]  /*1130*/  FFMA.FTZ R12, R12, R13, R15 ;  /* 0x0000000d0c0c7223 */ /* 0x000fe2000001000f */
[----:B------:R-:W-:Y:S01]  /*1140*/  FFMA.FTZ R8, R8, R65, R31 ;  /* 0x0000004108087223 */ /* 0x000fe2000001001f */
[----:B------:R-:W-:Y:S01]  /*1150*/  LOP3.LUT R16, R17, 0xffff0000, RZ, 0xc0, !PT ;  /* 0xffff000011107812 */ /* 0x000fe200078ec0ff */
[----:B------:R-:W-:Y:S01]  /*1160*/  IMAD.U32 R17, R46, 0x10000, RZ ;  /* 0x000100002e117824 */ /* 0x000fe200078e00ff */
[----:B------:R-:W-:Y:S01]  /*1170*/  LOP3.LUT R41, R41, 0xffff0000, RZ, 0xc0, !PT ;  /* 0xffff000029297812 */ /* 0x000fe200078ec0ff */
[----:B------:R-:W-:Y:S01]  /*1180*/  FFMA.FTZ R13, R11, R14, R12 ;  /* 0x0000000e0b0d7223 */ /* 0x000fe2000001000c */
[----:B------:R-:W-:Y:S01]  /*1190*/  FFMA.FTZ R29, R29, R32, R8 ;  /* 0x000000201d1d7223 */ /* 0x000fe20000010008 */
[C---:B------:R-:W-:Y:S01]  /*11a0*/  IMAD.U32 R8, R18.reuse, 0x10000, RZ ;  /* 0x0001000012087824 */ /* 0x040fe200078e00ff */
[----:B------:R-:W-:Y:S01]  /*11b0*/  LOP3.LUT R11, R18, 0xffff0000, RZ, 0xc0, !PT ;  /* 0xffff0000120b7812 */ /* 0x000fe200078ec0ff */
[----:B------:R-:W-:Y:S01]  /*11c0*/  FFMA.FTZ R41, R16, R41, R13 ;  /* 0x0000002910297223 */ /* 0x000fe2000001000d */
[----:B------:R-:W-:-:S02]  /*11d0*/  IMAD.U32 R13, R42, 0x10000, RZ ;  /* 0x000100002a0d7824 */ /* 0x000fc400078e00ff */
[----:B------:R-:W-:Y:S01]  /*11e0*/  FFMA.FTZ R6, R6, R9, R29 ;  /* 0x0000000906067223 */ /* 0x000fe2000001001d */
[----:B------:R-:W-:Y:S01]  /*11f0*/  LOP3.LUT R14, R42, 0xffff0000, RZ, 0xc0, !PT ;  /* 0xffff00002a0e7812 */ /* 0x000fe200078ec0ff */
[----:B------:R-:W-:Y:S02]  /*1200*/  FFMA.FTZ R16, R8, R13, R41 ;  /* 0x0000000d08107223 */ /* 0x000fe40000010029 */
[----:B------:R-:W-:Y:S01]  /*1210*/  FFMA.FTZ R13, R7, R30, R6 ;  /* 0x0000001e070d7223 */ /* 0x000fe20000010006 */
[----:B------:R-:W-:Y:S01]  /*1220*/  SHF.L.U32 R12, R19, 0x10, RZ ;  /* 0x00000010130c7819 */ /* 0x000fe200000006ff */
[----:B------:R-:W-:Y:S01]  /*1230*/  IMAD.U32 R6, R20, 0x10000, RZ ;  /* 0x0001000014067824 */ /* 0x000fe200078e00ff */
[----:B------:R-:W-:Y:S01]  /*1240*/  SHF.L.U32 R15, R43, 0x10, RZ ;  /* 0x000000102b0f7819 */ /* 0x000fe200000006ff */
[----:B------:R-:W-:Y:S01]  /*1250*/  FFMA.FTZ R29, R11, R14, R16 ;  /* 0x0000000e0b1d7223 */ /* 0x000fe20000010010 */
[----:B------:R-:W-:Y:S01]  /*1260*/  FFMA.FTZ R13, R4, R5, R13 ;  /* 0x00000005040d7223 */ /* 0x000fe2000001000d */
[----:B------:R-:W-:Y:S01]  /*1270*/  LOP3.LUT R18, R19, 0xffff0000, RZ, 0xc0, !PT ;  /* 0xffff000013127812 */ /* 0x000fe200078ec0ff */
[----:B------:R-:W-:Y:S01]  /*1280*/  IMAD.U32 R5, R44, 0x10000, RZ ;  /* 0x000100002c057824 */ /* 0x000fe200078e00ff */
[----:B------:R-:W-:Y:S01]  /*1290*/  LOP3.LUT R43, R43, 0xffff0000, RZ, 0xc0, !PT ;  /* 0xffff00002b2b7812 */ /* 0x000fe200078ec0ff */
[----:B------:R-:W-:Y:S01]  /*12a0*/  FFMA.FTZ R15, R12, R15, R29 ;  /* 0x0000000f0c0f7223 */ /* 0x000fe2000001001d */
[----:B------:R-:W-:Y:S01]  /*12b0*/  FFMA.FTZ R35, R10, R35, R13 ;  /* 0x000000230a237223 */ /* 0x000fe2000001000d */
[----:B------:R-:W-:Y:S01]  /*12c0*/  SHF.L.U32 R13, R48, 0x10, RZ ;  /* 0x00000010300d7819 */ /* 0x000fe200000006ff */
[----:B------:R-:W-:-:S02]  /*12d0*/  IMAD.U32 R4, R24, 0x10000, RZ ;  /* 0x0001000018047824 */ /* 0x000fc400078e00ff */
[----:B------:R-:W-:Y:S01]  /*12e0*/  FFMA.FTZ R15, R18, R43, R15 ;  /* 0x0000002b120f7223 */ /* 0x000fe2000001000f */
[----:B------:R-:W-:Y:S01]  /*12f0*/  LOP3.LUT R20, R20, 0xffff0000, RZ, 0xc0, !PT ;  /* 0xffff000014147812 */ /* 0x000fe200078ec0ff */
[----:B------:R-:W-:Y:S01]  /*1300*/  FFMA.FTZ R35, R6, R5, R35 ;  /* 0x0000000506237223 */ /* 0x000fe20000010023 */
[----:B------:R-:W-:Y:S01]  /*1310*/  LOP3.LUT R11, R44, 0xffff0000, RZ, 0xc0, !PT ;  /* 0xffff00002c0b7812 */ /* 0x000fe200078ec0ff */
[----:B------:R-:W-:Y:S01]  /*1320*/  FFMA.FTZ R13, R4, R13, R15 ;  /* 0x0000000d040d7223 */ /* 0x000fe2000001000f */
[----:B------:R-:W-:Y:S01]  /*1330*/  LOP3.LUT R24, R24, 0xffff0000, RZ, 0xc0, !PT ;  /* 0xffff000018187812 */ /* 0x000fe200078ec0ff */
[----:B------:R-:W-:Y:S01]  /*1340*/  IMAD.U32 R4, R25, 0x10000, RZ ;  /* 0x0001000019047824 */ /* 0x000fe200078e00ff */
[----:B------:R-:W-:Y:S01]  /*1350*/  LOP3.LUT R5, R48, 0xffff0000, RZ, 0xc0, !PT ;  /* 0xffff000030057812 */ /* 0x000fe200078ec0ff */
[----:B------:R-:W-:Y:S01]  /*1360*/  FFMA.FTZ R20, R20, R11, R35 ;  /* 0x0000000b14147223 */ /* 0x000fe20000010023 */
[----:B------:R-:W-:Y:S01]  /*1370*/  SHF.L.U32 R7, R21, 0x10, RZ ;  /* 0x0000001015077819 */ /* 0x000fe200000006ff */
[----:B------:R-:W-:Y:S01]  /*1380*/  IMAD.U32 R8, R22, 0x10000, RZ ;  /* 0x0001000016087824 */ /* 0x000fe200078e00ff */
[----:B------:R-:W-:Y:S01]  /*1390*/  SHF.L.U32 R14, R45, 0x10, RZ ;  /* 0x000000102d0e7819 */ /* 0x000fe200000006ff */
[----:B------:R-:W-:Y:S01]  /*13a0*/  FFMA.FTZ R5, R24, R5, R13 ;  /* 0x0000000518057223 */ /* 0x000fe2000001000d */
[----:B------:R-:W-:Y:S01]  /*13b0*/  SHF.L.U32 R11, R49, 0x10, RZ ;  /* 0x00000010310b7819 */ /* 0x000fe200000006ff */
[----:B------:R-:W0:Y:S01]  /*13c0*/  LDC.64 R12, c[0x0][0x2d0] ;  /* 0x0000b400ff0c7b82 */ /* 0x000e220000000a00 */
        /* <DEDUP_REMOVED lines=9> */
[----:B------:R-:W1:Y:S01]  /*1460*/  LDC.64 R14, c[0x0][0x2d8] ;  /* 0x0000b600ff0e7b82 */ /* 0x000e620000000a00 */
[----:B------:R-:W-:Y:S01]  /*1470*/  LOP3.LUT R22, R22, 0xffff0000, RZ, 0xc0, !PT ;  /* 0xffff000016167812 */ /* 0x000fe200078ec0ff */
        /* <DEDUP_REMOVED lines=8> */
[----:B------:R-:W-:Y:S01]  /*1500*/  IMAD.U32 R4, R27, 0x10000, RZ ;  /* 0x000100001b047824 */ /* 0x000fe200078e00ff */
[----:B------:R-:W-:Y:S01]  /*1510*/  SHF.L.U32 R28, R47, 0x10, RZ ;  /* 0x000000102f1c7819 */ /* 0x000fe200000006ff */
[----:B------:R-:W-:Y:S01]  /*1520*/  FFMA.FTZ R7, R26, R7, R25 ;  /* 0x000000071a077223 */ /* 0x000fe20000010019 */
[----:B------:R-:W-:-:S02]  /*1530*/  SHF.L.U32 R5, R51, 0x10, RZ ;  /* 0x0000001033057819 */ /* 0x000fc400000006ff */
[----:B------:R-:W-:Y:S01]  /*1540*/  LOP3.LUT R23, R23, 0xffff0000, RZ, 0xc0, !PT ;  /* 0xffff000017177812 */ /* 0x000fe200078ec0ff */
[----:B------:R-:W-:Y:S01]  /*1550*/  FFMA.FTZ R22, R9, R28, R22 ;  /* 0x0000001c09167223 */ /* 0x000fe20000010016 */
[----:B------:R-:W-:Y:S01]  /*1560*/  LOP3.LUT R30, R47, 0xffff0000, RZ, 0xc0, !PT ;  /* 0xffff00002f1e7812 */ /* 0x000fe200078ec0ff */
[----:B------:R-:W-:Y:S01]  /*1570*/  FFMA.FTZ R4, R4, R5, R7 ;  /* 0x0000000504047223 */ /* 0x000fe20000010007 */
[----:B------:R-:W-:Y:S02]  /*1580*/  LOP3.LUT R27, R27, 0xffff0000, RZ, 0xc0, !PT ;  /* 0xffff00001b1b7812 */ /* 0x000fe400078ec0ff */
[----:B------:R-:W-:Y:S01]  /*1590*/  LOP3.LUT R6, R51, 0xffff0000, RZ, 0xc0, !PT ;  /* 0xffff000033067812 */ /* 0x000fe200078ec0ff */
[----:B------:R-:W-:Y:S01]  /*15a0*/  FFMA.FTZ R22, R23, R30, R22 ;  /* 0x0000001e17167223 */ /* 0x000fe20000010016 */
[----:B------:R-:W-:-:S03]  /*15b0*/  ISETP.NE.AND P0, PT, R54, RZ, PT ;  /* 0x000000ff3600720c */ /* 0x000fc60003f05270 */
[----:B------:R-:W-:Y:S01]  /*15c0*/  FFMA.FTZ R6, R27, R6, R4 ;  /* 0x000000061b067223 */ /* 0x000fe20000010004 */
[----:B------:R-:W2:Y:S04]  /*15d0*/  SHFL.BFLY PT, R5, R22, 0x4, 0x1f ;  /* 0x0c801f0016057f89 */ /* 0x000ea800000e0000 */
[----:B------:R-:W3:Y:S01]  /*15e0*/  SHFL.BFLY PT, R7, R6, 0x4, 0x1f ;  /* 0x0c801f0006077f89 */ /* 0x000ee200000e0000 */
[----:B--2---:R-:W-:Y:S01]  /*15f0*/  FADD.FTZ R5, R22, R5 ;  /* 0x0000000516057221 */ /* 0x004fe20000010000 */
[----:B---3--:R-:W-:-:S04]  /*1600*/  FADD.FTZ R8, R6, R7 ;  /* 0x0000000706087221 */ /* 0x008fc80000010000 */
[----:B------:R-:W2:Y:S04]  /*1610*/  SHFL.BFLY PT, R4, R5, 0x2, 0x1f ;  /* 0x0c401f0005047f89 */ /* 0x000ea800000e0000 */
[----:B------:R-:W3:Y:S01]  /*1620*/  SHFL.BFLY PT, R7, R8, 0x2, 0x1f ;  /* 0x0c401f0008077f89 */ /* 0x000ee200000e0000 */
[----:B--2---:R-:W-:Y:S01]  /*1630*/  FADD.FTZ R4, R5, R4 ;  /* 0x0000000405047221 */ /* 0x004fe20000010000 */
[----:B---3--:R-:W-:-:S04]  /*1640*/  FADD.FTZ R9, R8, R7 ;  /* 0x0000000708097221 */ /* 0x008fc80000010000 */
[----:B------:R-:W2:Y:S04]  /*1650*/  SHFL.BFLY PT, R7, R4, 0x1, 0x1f ;  /* 0x0c201f0004077f89 */ /* 0x000ea800000e0000 */
[----:B------:R-:W3:Y:S01]  /*1660*/  SHFL.BFLY PT, R10, R9, 0x1, 0x1f ;  /* 0x0c201f00090a7f89 */ /* 0x000ee200000e0000 */
[----:B--2---:R-:W-:Y:S01]  /*1670*/  FADD.FTZ R16, R4, R7 ;  /* 0x0000000704107221 */ /* 0x004fe20000010000 */
[----:B---3--:R-:W-:Y:S01]  /*1680*/  FADD.FTZ R17, R9, R10 ;  /* 0x0000000a09117221 */ /* 0x008fe20000010000 */
[----:B01----:R-:W-:Y:S06]  /*1690*/  @P0 BRA `(.L_x_53) ;  /* 0x0000000000540947 */ /* 0x003fec0003800000 */
[----:B------:R-:W0:Y:S01]  /*16a0*/  LDC.64 R8, c[0x0][0x278] ;  /* 0x00009e00ff087b82 */ /* 0x000e220000000a00 */
[----:B------:R-:W-:Y:S01]  /*16b0*/  SHF.R.S32.HI R3, RZ, 0x1f, R2 ;  /* 0x0000001fff037819 */ /* 0x000fe20000011402 */
[----:B------:R-:W-:Y:S01]  /*16c0*/  ULDC.64 UR12, c[0x0][0x260] ;  /* 0x00009800000c7ab9 */ /* 0x000fe20000000a00 */
[----:B------:R-:W-:-:S05]  /*16d0*/  ISETP.GE.AND P1, PT, R52, R59, PT ;  /* 0x0000003b3400720c */ /* 0x000fca0003f26270 */
[----:B------:R-:W1:Y:S01]  /*16e0*/  LDC.64 R10, c[0x0][0x280] ;  /* 0x0000a000ff0a7b82 */ /* 0x000e620000000a00 */
[C---:B0-----:R-:W-:Y:S02]  /*16f0*/  IMAD R6, R8.reuse, UR10, RZ ;  /* 0x0000000a08067c24 */ /* 0x041fe4000f8e02ff */
[----:B------:R-:W-:-:S04]  /*1700*/  IMAD.WIDE.U32 R4, R8, UR8, R2 ;  /* 0x0000000808047c25 */ /* 0x000fc8000f8e0002 */
[----:B------:R-:W-:Y:S02]  /*1710*/  IMAD R7, R9, UR8, R6 ;  /* 0x0000000809077c24 */ /* 0x000fe4000f8e0206 */
[C---:B-1----:R-:W-:Y:S02]  /*1720*/  IMAD R6, R10.reuse, UR11, RZ ;  /* 0x0000000b0a067c24 */ /* 0x042fe4000f8e02ff */
[----:B------:R-:W-:Y:S02]  /*1730*/  IMAD.IADD R5, R5, 0x1, R7 ;  /* 0x0000000105057824 */ /* 0x000fe400078e0207 */
[----:B------:R-:W-:Y:S02]  /*1740*/  IMAD R7, R11, UR9, R6 ;  /* 0x000000090b077c24 */ /* 0x000fe4000f8e0206 */
[----:B------:R-:W-:-:S03]  /*1750*/  IMAD.WIDE.U32 R4, R10, UR9, R4 ;  /* 0x000000090a047c25 */ /* 0x000fc6000f8e0004 */
[----:B------:R-:W-:-:S04]  /*1760*/  IADD3 R6, P0, R52, R4, RZ ;  /* 0x0000000434067210 */ /* 0x000fc80007f1e0ff */
[----:B------:R-:W-:Y:S02]  /*1770*/  IADD3.X R5, R53, R5, R7, P0, !PT ;  /* 0x0000000535057210 */ /* 0x000fe400007fe407 */
[----:B------:R-:W-:Y:S02]  /*1780*/  LEA R4, P2, R6, UR12, 0x2 ;  /* 0x0000000c06047c11 */ /* 0x000fe4000f8410ff */
[----:B------:R-:W-:Y:S02]  /*1790*/  ISETP.GE.AND P0, PT, R0, R59, PT ;  /* 0x0000003b0000720c */ /* 0x000fe40003f06270 */
[----:B------:R-:W-:Y:S02]  /*17a0*/  LEA.HI.X R5, R6, UR13, R5, 0x2, P2 ;  /* 0x0000000d06057c11 */ /* 0x000fe400090f1405 */
[----:B------:R-:W-:Y:S02]  /*17b0*/  FSEL R7, R16, RZ, !P1 ;  /* 0x000000ff10077208 */ /* 0x000fe40004800000 */
[----:B------:R-:W-:-:S03]  /*17c0*/  FSEL R9, R17, RZ, !P0 ;  /* 0x000000ff11097208 */ /* 0x000fc60004000000 */
[----:B------:R0:W-:Y:S04]  /*17d0*/  STG.E desc[UR6][R4.64], R7 ;  /* 0x0000000704007986 */ /* 0x0001e8000c101906 */
[----:B------:R0:W-:Y:S02]  /*17e0*/  STG.E desc[UR6][R4.64+0x80], R9 ;  /* 0x0000800904007986 */ /* 0x0001e4000c101906 */
.L_x_53:
[----:B------:R-:W-:Y:S05]  /*17f0*/  BSYNC B0 ;  /* 0x0000000000007941 */ /* 0x000fea0003800000 */
.L_x_52:
[----:B------:R-:W-:Y:S01]  /*1800*/  UIADD3 UR4, UR4, 0x3f, URZ ;  /* 0x0000003f04047890 */ /* 0x000fe2000fffe03f */
[----:B------:R-:W-:Y:S01]  /*1810*/  IMAD R0, R55, 0x3000, RZ ;  /* 0x0000300037007824 */ /* 0x000fe200078e02ff */
[----:B0-----:R-:W-:Y:S01]  /*1820*/  SHF.L.U32 R5, R57, 0x2, RZ ;  /* 0x0000000239057819 */ /* 0x001fe200000006ff */
[----:B------:R-:W-:Y:S01]  /*1830*/  IMAD R6, R14, UR11, RZ ;  /* 0x0000000b0e067c24 */ /* 0x000fe2000f8e02ff */
[----:B------:R-:W-:Y:S01]  /*1840*/  USHF.R.S32.HI UR5, URZ, 0x1f, UR4 ;  /* 0x0000001f3f057899 */ /* 0x000fe20008011404 */
[----:B------:R-:W-:Y:S01]  /*1850*/  BSSY B0, `(.L_x_54) ;  /* 0x0000025000007945 */ /* 0x000fe20003800000 */
[----:B------:R-:W-:Y:S01]  /*1860*/  SHF.R.S32.HI R7, RZ, 0x1f, R5 ;  /* 0x0000001fff077819 */ /* 0x000fe20000011405 */
[----:B------:R-:W-:Y:S01]  /*1870*/  IMAD R9, R15, UR9, R6 ;  /* 0x000000090f097c24 */ /* 0x000fe2000f8e0206 */
[----:B------:R-:W-:Y:S01]  /*1880*/  IADD3 R4, P0, R0, R5, RZ ;  /* 0x0000000500047210 */ /* 0x000fe20007f1e0ff */
[----:B------:R-:W-:-:S03]  /*1890*/  ULEA.HI UR5, UR5, UR4, URZ, 0x6 ;  /* 0x0000000405057291 */ /* 0x000fc6000f8f303f */
[----:B------:R-:W-:Y:S01]  /*18a0*/  LEA.HI.X.SX32 R5, R0, R7, 0x1, P0 ;  /* 0x0000000700057211 */ /* 0x000fe200000f0eff */
[----:B------:R-:W-:Y:S01]  /*18b0*/  ULOP3.LUT UR5, UR5, 0xffffffc0, URZ, 0xc0, !UPT ;  /* 0xffffffc005057892 */ /* 0x000fe2000f8ec03f */
[C---:B------:R-:W-:Y:S02]  /*18c0*/  IMAD R0, R12.reuse, UR10, RZ ;  /* 0x0000000a0c007c24 */ /* 0x040fe4000f8e02ff */
[----:B------:R-:W-:-:S04]  /*18d0*/  IMAD.WIDE.U32 R4, R12, UR8, R4 ;  /* 0x000000080c047c25 */ /* 0x000fc8000f8e0004 */
[----:B------:R-:W-:Y:S01]  /*18e0*/  IMAD R7, R13, UR8, R0 ;  /* 0x000000080d077c24 */ /* 0x000fe2000f8e0200 */
[----:B------:R-:W-:-:S03]  /*18f0*/  IADD3 R0, -R2, UR5, RZ ;  /* 0x0000000502007c10 */ /* 0x000fc6000fffe1ff */
[----:B------:R-:W-:Y:S01]  /*1900*/  IMAD.IADD R5, R5, 0x1, R7 ;  /* 0x0000000105057824 */ /* 0x000fe200078e0207 */
[----:B------:R-:W-:Y:S01]  /*1910*/  ISETP.GE.AND P0, PT, R57, R0, PT ;  /* 0x000000003900720c */ /* 0x000fe20003f06270 */
[----:B------:R-:W-:-:S03]  /*1920*/  IMAD.WIDE.U32 R6, R14, UR9, R4 ;  /* 0x000000090e067c25 */ /* 0x000fc6000f8e0004 */
[----:B------:R-:W-:Y:S02]  /*1930*/  ISETP.GT.OR P0, PT, R57, 0x3f, P0 ;  /* 0x0000003f3900780c */ /* 0x000fe40000704670 */
[----:B------:R-:W-:-:S11]  /*1940*/  IADD3 R9, R7, R9, RZ ;  /* 0x0000000907097210 */ /* 0x000fd60007ffe0ff */
[----:B------:R-:W-:Y:S05]  /*1950*/  @P0 BRA `(.L_x_55) ;  /* 0x0000000000500947 */ /* 0x000fea0003800000 */
[----:B------:R-:W0:Y:S01]  /*1960*/  LDC.64 R10, c[0x0][0x2a8] ;  /* 0x0000aa00ff0a7b82 */ /* 0x000e220000000a00 */
[----:B------:R-:W-:Y:S01]  /*1970*/  SHF.R.S32.HI R3, RZ, 0x1f, R57 ;  /* 0x0000001fff037819 */ /* 0x000fe20000011439 */
[----:B------:R-:W-:Y:S01]  /*1980*/  ULDC.64 UR4, c[0x0][0x2a0] ;  /* 0x0000a80000047ab9 */ /* 0x000fe20000000a00 */
[----:B------:R-:W-:-:S04]  /*1990*/  IADD3 R4, P0, R2, R57, RZ ;  /* 0x0000003902047210 */ /* 0x000fc80007f1e0ff */
[----:B------:R-:W-:Y:S01]  /*19a0*/  LEA.HI.X.SX32 R5, R2, R3, 0x1, P0 ;  /* 0x0000000302057211 */ /* 0x000fe200000f0eff */
[----:B------:R-:W1:Y:S01]  /*19b0*/  LDC.64 R12, c[0x0][0x2b0] ;  /* 0x0000ac00ff0c7b82 */ /* 0x000e620000000a00 */
[----:B------:R-:W-:Y:S01]  /*19c0*/  FSETP.NEU.FTZ.AND P0, PT, R56, -INF , PT ;  /* 0xff8000003800780b */ /* 0x000fe20003f1d000 */
[C---:B0-----:R-:W-:Y:S02]  /*19d0*/  IMAD R0, R10.reuse, UR10, RZ ;  /* 0x0000000a0a007c24 */ /* 0x041fe4000f8e02ff */
[----:B------:R-:W-:-:S04]  /*19e0*/  IMAD.WIDE.U32 R2, R10, UR8, R4 ;  /* 0x000000080a027c25 */ /* 0x000fc8000f8e0004 */
[----:B------:R-:W-:Y:S02]  /*19f0*/  IMAD R11, R11, UR8, R0 ;  /* 0x000000080b0b7c24 */ /* 0x000fe4000f8e0200 */
[----:B-1----:R-:W-:Y:S02]  /*1a00*/  IMAD R0, R12, UR11, RZ ;  /* 0x0000000b0c007c24 */ /* 0x002fe4000f8e02ff */
[----:B------:R-:W-:Y:S02]  /*1a10*/  IMAD.IADD R3, R3, 0x1, R11 ;  /* 0x0000000103037824 */ /* 0x000fe400078e020b */
[----:B------:R-:W-:Y:S02]  /*1a20*/  IMAD R5, R13, UR9, R0 ;  /* 0x000000090d057c24 */ /* 0x000fe4000f8e0200 */
[----:B------:R-:W-:Y:S01]  /*1a30*/  FMUL.FTZ R0, R56, 1.4426950216293334961 ;  /* 0x3fb8aa3b38007820 */ /* 0x000fe20000410000 */
[----:B------:R-:W-:-:S05]  /*1a40*/  IMAD.WIDE.U32 R2, R12, UR9, R2 ;  /* 0x000000090c027c25 */ /* 0x000fca000f8e0002 */
[----:B------:R-:W-:Y:S02]  /*1a50*/  IADD3 R3, R3, R5, RZ ;  /* 0x0000000503037210 */ /* 0x000fe40007ffe0ff */
[----:B------:R-:W-:-:S04]  /*1a60*/  LEA R4, P1, R2, UR4, 0x2 ;  /* 0x0000000402047c11 */ /* 0x000fc8000f8210ff */
[----:B------:R-:W-:Y:S02]  /*1a70*/  LEA.HI.X R5, R2, UR5, R3, 0x2, P1 ;  /* 0x0000000502057c11 */ /* 0x000fe400088f1403 */
[----:B------:R-:W-:-:S05]  /*1a80*/  FSEL R3, R0, RZ, P0 ;  /* 0x000000ff00037208 */ /* 0x000fca0000000000 */
[----:B------:R0:W-:Y:S02]  /*1a90*/  STG.E desc[UR6][R4.64], R3 ;  /* 0x0000000304007986 */ /* 0x0001e4000c101906 */
.L_x_55:
[----:B------:R-:W-:Y:S05]  /*1aa0*/  BSYNC B0 ;  /* 0x0000000000007941 */ /* 0x000fea0003800000 */
.L_x_54:
[----:B------:R-:W-:Y:S01]  /*1ab0*/  ULDC.64 UR12, c[0x0][0x2e8] ;  /* 0x0000ba00000c7ab9 */ /* 0x000fe20000000a00 */
[----:B------:R-:W-:Y:S01]  /*1ac0*/  ULDC.64 UR4, c[0x0][0x2b8] ;  /* 0x0000ae0000047ab9 */ /* 0x000fe20000000a00 */
[----:B------:R-:W-:Y:S02]  /*1ad0*/  ISETP.NE.U32.AND P0, PT, RZ, UR12, PT ;  /* 0x0000000cff007c0c */ /* 0x000fe4000bf05070 */
[C---:B------:R-:W-:Y:S02]  /*1ae0*/  LEA R2, P1, R6.reuse, UR4, 0x2 ;  /* 0x0000000406027c11 */ /* 0x040fe4000f8210ff */
[----:B------:R-:W-:Y:S02]  /*1af0*/  ISETP.NE.AND.EX P0, PT, RZ, UR13, PT, P0 ;  /* 0x0000000dff007c0c */ /* 0x000fe4000bf05300 */
[----:B0-----:R-:W-:Y:S02]  /*1b00*/  LEA.HI.X R3, R6, UR5, R9, 0x2, P1 ;  /* 0x0000000506037c11 */ /* 0x001fe400088f1409 */
[----:B------:R-:W-:-:S03]  /*1b10*/  ISETP.NE.OR P0, PT, R57, RZ, !P0 ;  /* 0x000000ff3900720c */ /* 0x000fc60004705670 */
[----:B------:R0:W-:Y:S04]  /*1b20*/  STG.E.128 desc[UR6][R2.64], RZ ;  /* 0x000000ff02007986 */ /* 0x0001e8000c101d06 */
        /* <DEDUP_REMOVED lines=10> */
[----:B------:R0:W-:Y:S01]  /*1bd0*/  STG.E.128 desc[UR6][R2.64+0xb000], RZ ;  /* 0x00b000ff02007986 */ /* 0x0001e2000c101d06 */
[----:B------:R-:W-:Y:S05]  /*1be0*/  @P0 EXIT ;  /* 0x000000000000094d */ /* 0x000fea0003800000 */
[----:B------:R-:W1:Y:S08]  /*1bf0*/  LDC R0, c[0x0][0x2e0] ;  /* 0x0000b800ff007b82 */ /* 0x000e700000000800 */
[----:B------:R-:W2:Y:S08]  /*1c00*/  LDC R4, c[0x0][0x220] ;  /* 0x00008800ff047b82 */ /* 0x000eb00000000800 */
[----:B0-----:R-:W0:Y:S01]  /*1c10*/  LDC.64 R2, c[0x0][0x2e8] ;  /* 0x0000ba00ff027b82 */ /* 0x001e220000000a00 */
[----:B-1----:R-:W-:-:S04]  /*1c20*/  IMAD R55, R55, R0, UR9 ;  /* 0x0000000937377e24 */ /* 0x002fc8000f8e0200 */
[----:B--2---:R-:W-:-:S04]  /*1c30*/  IMAD R55, R55, R4, UR8 ;  /* 0x0000000837377e24 */ /* 0x004fc8000f8e0204 */
[----:B0-----:R-:W-:-:S05]  /*1c40*/  IMAD.WIDE R2, R55, 0x4, R2 ;  /* 0x0000000437027825 */ /* 0x001fca00078e0202 */
[----:B------:R-:W-:Y:S01]  /*1c50*/  STG.E desc[UR6][R2.64], RZ ;  /* 0x000000ff02007986 */ /* 0x000fe2000c101906 */
[----:B------:R-:W-:Y:S05]  /*1c60*/  EXIT ;  /* 0x000000000000794d */ /* 0x000fea0003800000 */
.L_x_56:
        /* <DEDUP_REMOVED lines=9> */
.L_x_135:


//--------------------- .text._ZN7cutlass13device_kernelIN5flash19enable_sm80_to_sm89INS1_16FlashAttnBwdSm80INS1_25CollectiveMainloopBwdSm80ILi2ELi1EN4cute5tupleIJNS5_1CILi64EEENS7_ILi80EEENS7_ILi192EEEEEENS_10bfloat16_tEfNS_4arch4Sm80ELb1ELb0ELb0ELb1ELb0ELb0ELb1ELb0ELi2ELi4ELi2ELi2ELb0EEENS1_21CollectiveEpilogueBwdISB_SC_SE_Li256ELb1ELb1ELi4EEENS1_25SingleTileBwdLPTSchedulerILb1ELi80ELb0EEEEEEEEEvNT_6ParamsE --------------------------
	.section	.text._ZN7cutlass13device_kernelIN5flash19enable_sm80_to_sm89INS1_16FlashAttnBwdSm80INS1_25CollectiveMainloopBwdSm80ILi2ELi1EN4cute5tupleIJNS5_1CILi64EEENS7_ILi80EEENS7_ILi192EEEEEENS_10bfloat16_tEfNS_4arch4Sm80ELb1ELb0ELb0ELb1ELb0ELb0ELb1ELb0ELi2ELi4ELi2ELi2ELb0EEENS1_21CollectiveEpilogueBwdISB_SC_SE_Li256ELb1ELb1ELi4EEENS1_25SingleTileBwdLPTSchedulerILb1ELi80ELb0EEEEEEEEEvNT_6ParamsE,"ax",@progbits
	.align	128
.text._ZN7cutlass13device_kernelIN5flash19enable_sm80_to_sm89INS1_16FlashAttnBwdSm80INS1_25CollectiveMainloopBwdSm80ILi2ELi1EN4cute5tupleIJNS5_1CILi64EEENS7_ILi80EEENS7_ILi192EEEEEENS_10bfloat16_tEfNS_4arch4Sm80ELb1ELb0ELb0ELb1ELb0ELb0ELb1ELb0ELi2ELi4ELi2ELi2ELb0EEENS1_21CollectiveEpilogueBwdISB_SC_SE_Li256ELb1ELb1ELi4EEENS1_25SingleTileBwdLPTSchedulerILb1ELi80ELb0EEEEEEEEEvNT_6ParamsE:
        .type           _ZN7cutlass13device_kernelIN5flash19enable_sm80_to_sm89INS1_16FlashAttnBwdSm80INS1_25CollectiveMainloopBwdSm80ILi2ELi1EN4cute5tupleIJNS5_1CILi64EEENS7_ILi80EEENS7_ILi192EEEEEENS_10bfloat16_tEfNS_4arch4Sm80ELb1ELb0ELb0ELb1ELb0ELb0ELb1ELb0ELi2ELi4ELi2ELi2ELb0EEENS1_21CollectiveEpilogueBwdISB_SC_SE_Li256ELb1ELb1ELi4EEENS1_25SingleTileBwdLPTSchedulerILb1ELi80ELb0EEEEEEEEEvNT_6ParamsE,@function
        .size           _ZN7cutlass13device_kernelIN5flash19enable_sm80_to_sm89INS1_16FlashAttnBwdSm80INS1_25CollectiveMainloopBwdSm80ILi2ELi1EN4cute5tupleIJNS5_1CILi64EEENS7_ILi80EEENS7_ILi192EEEEEENS_10bfloat16_tEfNS_4arch4Sm80ELb1ELb0ELb0ELb1ELb0ELb0ELb1ELb0ELi2ELi4ELi2ELi2ELb0EEENS1_21CollectiveEpilogueBwdISB_SC_SE_Li256ELb1ELb1ELi4EEENS1_25SingleTileBwdLPTSchedulerILb1ELi80ELb0EEEEEEEEEvNT_6ParamsE,(.L_x_136 - _ZN7cutlass13device_kernelIN5flash19enable_sm80_to_sm89INS1_16FlashAttnBwdSm80INS1_25CollectiveMainloopBwdSm80ILi2ELi1EN4cute5tupleIJNS5_1CILi64EEENS7_ILi80EEENS7_ILi192EEEEEENS_10bfloat16_tEfNS_4arch4Sm80ELb1ELb0ELb0ELb1ELb0ELb0ELb1ELb0ELi2ELi4ELi2ELi2ELb0EEENS1_21CollectiveEpilogueBwdISB_SC_SE_Li256ELb1ELb1ELi4EEENS1_25SingleTileBwdLPTSchedulerILb1ELi80ELb0EEEEEEEEEvNT_6ParamsE)
        .other          _ZN7cutlass13device_kernelIN5flash19enable_sm80_to_sm89INS1_16FlashAttnBwdSm80INS1_25CollectiveMainloopBwdSm80ILi2ELi1EN4cute5tupleIJNS5_1CILi64EEENS7_ILi80EEENS7_ILi192EEEEEENS_10bfloat16_tEfNS_4arch4Sm80ELb1ELb0ELb0ELb1ELb0ELb0ELb1ELb0ELi2ELi4ELi2ELi2ELb0EEENS1_21CollectiveEpilogueBwdISB_SC_SE_Li256ELb1ELb1ELi4EEENS1_25SingleTileBwdLPTSchedulerILb1ELi80ELb0EEEEEEEEEvNT_6ParamsE,@"STO_CUDA_ENTRY STV_DEFAULT"
_ZN7cutlass13device_kernelIN5flash19enable_sm80_to_sm89INS1_16FlashAttnBwdSm80INS1_25CollectiveMainloopBwdSm80ILi2ELi1EN4cute5tupleIJNS5_1CILi64EEENS7_ILi80EEENS7_ILi192EEEEEENS_10bfloat16_tEfNS_4arch4Sm80ELb1ELb0ELb0ELb1ELb0ELb0ELb1ELb0ELi2ELi4ELi2ELi2ELb0EEENS1_21CollectiveEpilogueBwdISB_SC_SE_Li256ELb1ELb1ELi4EEENS1_25SingleTileBwdLPTSchedulerILb1ELi80ELb0EEEEEEEEEvNT_6ParamsE:
[----:B------:R-:W-:Y:S01]  /*0000*/  LDC R1, c[0x0][0x28] ;  /* 0x00000a00ff017b82 */ /* 0x000fe20000000800 */
[----:B------:R-:W-:Y:S05]  /*0010*/  EXIT ;  /* 0x000000000000794d */ /* 0x000fea0003800000 */
.L_x_57:
        /* <DEDUP_REMOVED lines=14> */
.L_x_136:


//--------------------- .text._ZN7cutlass13device_kernelIN5flash19enable_sm80_to_sm89INS1_16FlashAttnBwdSm80INS1_25CollectiveMainloopBwdSm80ILi2ELi1EN4cute5tupleIJNS5_1CILi64EEENS7_ILi80EEENS7_ILi192EEEEEENS_10bfloat16_tEfNS_4arch4Sm80ELb1ELb0ELb0ELb1ELb1ELb0ELb1ELb0ELi2ELi4ELi2ELi2ELb0EEENS1_21CollectiveEpilogueBwdISB_SC_SE_Li256ELb1ELb1ELi4EEENS1_25SingleTileBwdLPTSchedulerILb1ELi80ELb1EEEEEEEEEvNT_6ParamsE --------------------------
	.section	.text._ZN7cutlass13device_kernelIN5flash19enable_sm80_to_sm89INS1_16FlashAttnBwdSm80INS1_25CollectiveMainloopBwdSm80ILi2ELi1EN4cute5tupleIJNS5_1CILi64EEENS7_ILi80EEENS7_ILi192EEEEEENS_10bfloat16_tEfNS_4arch4Sm80ELb1ELb0ELb0ELb1ELb1ELb0ELb1ELb0ELi2ELi4ELi2ELi2ELb0EEENS1_21CollectiveEpilogueBwdISB_SC_SE_Li256ELb1ELb1ELi4EEENS1_25SingleTileBwdLPTSchedulerILb1ELi80ELb1EEEEEEEEEvNT_6ParamsE,"ax",@progbits
	.align	128
.text._ZN7cutlass13device_kernelIN5flash19enable_sm80_to_sm89INS1_16FlashAttnBwdSm80INS1_25CollectiveMainloopBwdSm80ILi2ELi1EN4cute5tupleIJNS5_1CILi64EEENS7_ILi80EEENS7_ILi192EEEEEENS_10bfloat16_tEfNS_4arch4Sm80ELb1ELb0ELb0ELb1ELb1ELb0ELb1ELb0ELi2ELi4ELi2ELi2ELb0EEENS1_21CollectiveEpilogueBwdISB_SC_SE_Li256ELb1ELb1ELi4EEENS1_25SingleTileBwdLPTSchedulerILb1ELi80ELb1EEEEEEEEEvNT_6ParamsE:
        .type           _ZN7cutlass13device_kernelIN5flash19enable_sm80_to_sm89INS1_16FlashAttnBwdSm80INS1_25CollectiveMainloopBwdSm80ILi2ELi1EN4cute5tupleIJNS5_1CILi64EEENS7_ILi80EEENS7_ILi192EEEEEENS_10bfloat16_tEfNS_4arch4Sm80ELb1ELb0ELb0ELb1ELb1ELb0ELb1ELb0ELi2ELi4ELi2ELi2ELb0EEENS1_21CollectiveEpilogueBwdISB_SC_SE_Li256ELb1ELb1ELi4EEENS1_25SingleTileBwdLPTSchedulerILb1ELi80ELb1EEEEEEEEEvNT_6ParamsE,@function
        .size           _ZN7cutlass13device_kernelIN5flash19enable_sm80_to_sm89INS1_16FlashAttnBwdSm80INS1_25CollectiveMainloopBwdSm80ILi2ELi1EN4cute5tupleIJNS5_1CILi64EEENS7_ILi80EEENS7_ILi192EEEEEENS_10bfloat16_tEfNS_4arch4Sm80ELb1ELb0ELb0ELb1ELb1ELb0ELb1ELb0ELi2ELi4ELi2ELi2ELb0EEENS1_21CollectiveEpilogueBwdISB_SC_SE_Li256ELb1ELb1ELi4EEENS1_25SingleTileBwdLPTSchedulerILb1ELi80ELb1EEEEEEEEEvNT_6ParamsE,(.L_x_137 - _ZN7cutlass13device_kernelIN5flash19enable_sm80_to_sm89INS1_16FlashAttnBwdSm80INS1_25CollectiveMainloopBwdSm80ILi2ELi1EN4cute5tupleIJNS5_1CILi64EEENS7_ILi80EEENS7_ILi192EEEEEENS_10bfloat16_tEfNS_4arch4Sm80ELb1ELb0ELb0ELb1ELb1ELb0ELb1ELb0ELi2ELi4ELi2ELi2ELb0EEENS1_21CollectiveEpilogueBwdISB_SC_SE_Li256ELb1ELb1ELi4EEENS1_25SingleTileBwdLPTSchedulerILb1ELi80ELb1EEEEEEEEEvNT_6ParamsE)
        .other          _ZN7cutlass13device_kernelIN5flash19enable_sm80_to_sm89INS1_16FlashAttnBwdSm80INS1_25CollectiveMainloopBwdSm80ILi2ELi1EN4cute5tupleIJNS5_1CILi64EEENS7_ILi80EEENS7_ILi192EEEEEENS_10bfloat16_tEfNS_4arch4Sm80ELb1ELb0ELb0ELb1ELb1ELb0ELb1ELb0ELi2ELi4ELi2ELi2ELb0EEENS1_21CollectiveEpilogueBwdISB_SC_SE_Li256ELb1ELb1ELi4EEENS1_25SingleTileBwdLPTSchedulerILb1ELi80ELb1EEEEEEEEEvNT_6ParamsE,@"STO_CUDA_ENTRY STV_DEFAULT"
_ZN7cutlass13device_kernelIN5flash19enable_sm80_to_sm89INS1_16FlashAttnBwdSm80INS1_25CollectiveMainloopBwdSm80ILi2ELi1EN4cute5tupleIJNS5_1CILi64EEENS7_ILi80EEENS7_ILi192EEEEEENS_10bfloat16_tEfNS_4arch4Sm80ELb1ELb0ELb0ELb1ELb1ELb0ELb1ELb0ELi2ELi4ELi2ELi2ELb0EEENS1_21CollectiveEpilogueBwdISB_SC_SE_Li256ELb1ELb1ELi4EEENS1_25SingleTileBwdLPTSchedulerILb1ELi80ELb1EEEEEEEEEvNT_6ParamsE:
[----:B------:R-:W-:Y:S01]  /*0000*/  LDC R1, c[0x0][0x28] ;  /* 0x00000a00ff017b82 */ /* 0x000fe20000000800 */
[----:B------:R-:W-:Y:S05]  /*0010*/  EXIT ;  /* 0x000000000000794d */ /* 0x000fea0003800000 */
.L_x_58:
        /* <DEDUP_REMOVED lines=14> */
.L_x_137:


//--------------------- .text._ZN7cutlass13device_kernelIN5flash19enable_sm80_to_sm89INS1_16FlashAttnBwdSm80INS1_25CollectiveMainloopBwdSm80ILi2ELi1EN4cute5tupleIJNS5_1CILi64EEENS7_ILi80EEENS7_ILi192EEEEEENS_10bfloat16_tEfNS_4arch4Sm80ELb1ELb0ELb0ELb1ELb0ELb0ELb1ELb0ELi2ELi4ELi2ELi2ELb0EEENS1_24CollectiveEpilogueBwdGQAISB_fSE_Li256ELb1ELb0EEENS1_25SingleTileBwdLPTSchedulerILb1ELi80ELb0EEEEEEEEEvNT_6ParamsE --------------------------
	.section	.text._ZN7cutlass13device_kernelIN5flash19enable_sm80_to_sm89INS1_16FlashAttnBwdSm80INS1_25CollectiveMainloopBwdSm80ILi2ELi1EN4cute5tupleIJNS5_1CILi64EEENS7_ILi80EEENS7_ILi192EEEEEENS_10bfloat16_tEfNS_4arch4Sm80ELb1ELb0ELb0ELb1ELb0ELb0ELb1ELb0ELi2ELi4ELi2ELi2ELb0EEENS1_24CollectiveEpilogueBwdGQAISB_fSE_Li256ELb1ELb0EEENS1_25SingleTileBwdLPTSchedulerILb1ELi80ELb0EEEEEEEEEvNT_6ParamsE,"ax",@progbits
	.align	128
.text._ZN7cutlass13device_kernelIN5flash19enable_sm80_to_sm89INS1_16FlashAttnBwdSm80INS1_25CollectiveMainloopBwdSm80ILi2ELi1EN4cute5tupleIJNS5_1CILi64EEENS7_ILi80EEENS7_ILi192EEEEEENS_10bfloat16_tEfNS_4arch4Sm80ELb1ELb0ELb0ELb1ELb0ELb0ELb1ELb0ELi2ELi4ELi2ELi2ELb0EEENS1_24CollectiveEpilogueBwdGQAISB_fSE_Li256ELb1ELb0EEENS1_25SingleTileBwdLPTSchedulerILb1ELi80ELb0EEEEEEEEEvNT_6ParamsE:
        .type           _ZN7cutlass13device_kernelIN5flash19enable_sm80_to_sm89INS1_16FlashAttnBwdSm80INS1_25CollectiveMainloopBwdSm80ILi2ELi1EN4cute5tupleIJNS5_1CILi64EEENS7_ILi80EEENS7_ILi192EEEEEENS_10bfloat16_tEfNS_4arch4Sm80ELb1ELb0ELb0ELb1ELb0ELb0ELb1ELb0ELi2ELi4ELi2ELi2ELb0EEENS1_24CollectiveEpilogueBwdGQAISB_fSE_Li256ELb1ELb0EEENS1_25SingleTileBwdLPTSchedulerILb1ELi80ELb0EEEEEEEEEvNT_6ParamsE,@function
        .size           _ZN7cutlass13device_kernelIN5flash19enable_sm80_to_sm89INS1_16FlashAttnBwdSm80INS1_25CollectiveMainloopBwdSm80ILi2ELi1EN4cute5tupleIJNS5_1CILi64EEENS7_ILi80EEENS7_ILi192EEEEEENS_10bfloat16_tEfNS_4arch4Sm80ELb1ELb0ELb0ELb1ELb0ELb0ELb1ELb0ELi2ELi4ELi2ELi2ELb0EEENS1_24CollectiveEpilogueBwdGQAISB_fSE_Li256ELb1ELb0EEENS1_25SingleTileBwdLPTSchedulerILb1ELi80ELb0EEEEEEEEEvNT_6ParamsE,(.L_x_138 - _ZN7cutlass13device_kernelIN5flash19enable_sm80_to_sm89INS1_16FlashAttnBwdSm80INS1_25CollectiveMainloopBwdSm80ILi2ELi1EN4cute5tupleIJNS5_1CILi64EEENS7_ILi80EEENS7_ILi192EEEEEENS_10bfloat16_tEfNS_4arch4Sm80ELb1ELb0ELb0ELb1ELb0ELb0ELb1ELb0ELi2ELi4ELi2ELi2ELb0EEENS1_24CollectiveEpilogueBwdGQAISB_fSE_Li256ELb1ELb0EEENS1_25SingleTileBwdLPTSchedulerILb1ELi80ELb0EEEEEEEEEvNT_6ParamsE)
        .other          _ZN7cutlass13device_kernelIN5flash19enable_sm80_to_sm89INS1_16FlashAttnBwdSm80INS1_25CollectiveMainloopBwdSm80ILi2ELi1EN4cute5tupleIJNS5_1CILi64EEENS7_ILi80EEENS7_ILi192EEEEEENS_10bfloat16_tEfNS_4arch4Sm80ELb1ELb0ELb0ELb1ELb0ELb0ELb1ELb0ELi2ELi4ELi2ELi2ELb0EEENS1_24CollectiveEpilogueBwdGQAISB_fSE_Li256ELb1ELb0EEENS1_25SingleTileBwdLPTSchedulerILb1ELi80ELb0EEEEEEEEEvNT_6ParamsE,@"STO_CUDA_ENTRY STV_DEFAULT"
_ZN7cutlass13device_kernelIN5flash19enable_sm80_to_sm89INS1_16FlashAttnBwdSm80INS1_25CollectiveMainloopBwdSm80ILi2ELi1EN4cute5tupleIJNS5_1CILi64EEENS7_ILi80EEENS7_ILi192EEEEEENS_10bfloat16_tEfNS_4arch4Sm80ELb1ELb0ELb0ELb1ELb0ELb0ELb1ELb0ELi2ELi4ELi2ELi2ELb0EEENS1_24CollectiveEpilogueBwdGQAISB_fSE_Li256ELb1ELb0EEENS1_25SingleTileBwdLPTSchedulerILb1ELi80ELb0EEEEEEEEEvNT_6ParamsE:
[----:B------:R-:W-:Y:S01]  /*0000*/  LDC R1, c[0x0][0x28] ;  /* 0x00000a00ff017b82 */ /* 0x000fe20000000800 */
[----:B------:R-:W-:Y:S05]  /*0010*/  EXIT ;  /* 0x000000000000794d */ /* 0x000fea0003800000 */
.L_x_59:
        /* <DEDUP_REMOVED lines=14> */
.L_x_138:


//--------------------- .text._ZN7cutlass13device_kernelIN5flash32FlashAttnBwdPostprocessConvertdQIN4cute5tupleIJNS3_1CILi80EEENS5_ILi192EEEEEENS_10bfloat16_tEfNS_4arch4Sm80ELi256ENS3_8TiledMMAINS3_8MMA_AtomIJNS3_30SM80_16x8x16_F32BF16BF16F32_TNEEEENS3_6LayoutINS4_IJNS5_ILi4EEENS5_ILi2EEENS5_ILi1EEEEEENS4_IJSJ_SH_NS5_ILi0EEEEEEEENS4_IJNS5_ILi64EEENS5_ILi16EEESP_EEEEELb1EEEEEvNT_6ParamsE --------------------------
	.section	.text._ZN7cutlass13device_kernelIN5flash32FlashAttnBwdPostprocessConvertdQIN4cute5tupleIJNS3_1CILi80EEENS5_ILi192EEEEEENS_10bfloat16_tEfNS_4arch4Sm80ELi256ENS3_8TiledMMAINS3_8MMA_AtomIJNS3_30SM80_16x8x16_F32BF16BF16F32_TNEEEENS3_6LayoutINS4_IJNS5_ILi4EEENS5_ILi2EEENS5_ILi1EEEEEENS4_IJSJ_SH_NS5_ILi0EEEEEEEENS4_IJNS5_ILi64EEENS5_ILi16EEESP_EEEEELb1EEEEEvNT_6ParamsE,"ax",@progbits
	.align	128
.text._ZN7cutlass13device_kernelIN5flash32FlashAttnBwdPostprocessConvertdQIN4cute5tupleIJNS3_1CILi80EEENS5_ILi192EEEEEENS_10bfloat16_tEfNS_4arch4Sm80ELi256ENS3_8TiledMMAINS3_8MMA_AtomIJNS3_30SM80_16x8x16_F32BF16BF16F32_TNEEEENS3_6LayoutINS4_IJNS5_ILi4EEENS5_ILi2EEENS5_ILi1EEEEEENS4_IJSJ_SH_NS5_ILi0EEEEEEEENS4_IJNS5_ILi64EEENS5_ILi16EEESP_EEEEELb1EEEEEvNT_6ParamsE:
        .type           _ZN7cutlass13device_kernelIN5flash32FlashAttnBwdPostprocessConvertdQIN4cute5tupleIJNS3_1CILi80EEENS5_ILi192EEEEEENS_10bfloat16_tEfNS_4arch4Sm80ELi256ENS3_8TiledMMAINS3_8MMA_AtomIJNS3_30SM80_16x8x16_F32BF16BF16F32_TNEEEENS3_6LayoutINS4_IJNS5_ILi4EEENS5_ILi2EEENS5_ILi1EEEEEENS4_IJSJ_SH_NS5_ILi0EEEEEEEENS4_IJNS5_ILi64EEENS5_ILi16EEESP_EEEEELb1EEEEEvNT_6ParamsE,@function
        .size           _ZN7cutlass13device_kernelIN5flash32FlashAttnBwdPostprocessConvertdQIN4cute5tupleIJNS3_1CILi80EEENS5_ILi192EEEEEENS_10bfloat16_tEfNS_4arch4Sm80ELi256ENS3_8TiledMMAINS3_8MMA_AtomIJNS3_30SM80_16x8x16_F32BF16BF16F32_TNEEEENS3_6LayoutINS4_IJNS5_ILi4EEENS5_ILi2EEENS5_ILi1EEEEEENS4_IJSJ_SH_NS5_ILi0EEEEEEEENS4_IJNS5_ILi64EEENS5_ILi16EEESP_EEEEELb1EEEEEvNT_6ParamsE,(.L_x_139 - _ZN7cutlass13device_kernelIN5flash32FlashAttnBwdPostprocessConvertdQIN4cute5tupleIJNS3_1CILi80EEENS5_ILi192EEEEEENS_10bfloat16_tEfNS_4arch4Sm80ELi256ENS3_8TiledMMAINS3_8MMA_AtomIJNS3_30SM80_16x8x16_F32BF16BF16F32_TNEEEENS3_6LayoutINS4_IJNS5_ILi4EEENS5_ILi2EEENS5_ILi1EEEEEENS4_IJSJ_SH_NS5_ILi0EEEEEEEENS4_IJNS5_ILi64EEENS5_ILi16EEESP_EEEEELb1EEEEEvNT_6ParamsE)
        .other          _ZN7cutlass13device_kernelIN5flash32FlashAttnBwdPostprocessConvertdQIN4cute5tupleIJNS3_1CILi80EEENS5_ILi192EEEEEENS_10bfloat16_tEfNS_4arch4Sm80ELi256ENS3_8TiledMMAINS3_8MMA_AtomIJNS3_30SM80_16x8x16_F32BF16BF16F32_TNEEEENS3_6LayoutINS4_IJNS5_ILi4EEENS5_ILi2EEENS5_ILi1EEEEEENS4_IJSJ_SH_NS5_ILi0EEEEEEEENS4_IJNS5_ILi64EEENS5_ILi16EEESP_EEEEELb1EEEEEvNT_6ParamsE,@"STO_CUDA_ENTRY STV_DEFAULT"
_ZN7cutlass13device_kernelIN5flash32FlashAttnBwdPostprocessConvertdQIN4cute5tupleIJNS3_1CILi80EEENS5_ILi192EEEEEENS_10bfloat16_tEfNS_4arch4Sm80ELi256ENS3_8TiledMMAINS3_8MMA_AtomIJNS3_30SM80_16x8x16_F32BF16BF16F32_TNEEEENS3_6LayoutINS4_IJNS5_ILi4EEENS5_ILi2EEENS5_ILi1EEEEEENS4_IJSJ_SH_NS5_ILi0EEEEEEEENS4_IJNS5_ILi64EEENS5_ILi16EEESP_EEEEELb1EEEEEvNT_6ParamsE:
[----:B------:R-:W-:Y:S08]  /*0000*/  LDC R1, c[0x0][0x28] ;  /* 0x00000a00ff017b82 */ /* 0x000ff00000000800 */
[----:B------:R-:W0:Y:S01]  /*0010*/  LDC.64 R4, c[0x0][0x278] ;  /* 0x00009e00ff047b82 */ /* 0x000e220000000a00 */
[----:B------:R-:W1:Y:S01]  /*0020*/  S2R R11, SR_CTAID.Z ;  /* 0x00000000000b7919 */ /* 0x000e620000002700 */
[----:B------:R-:W-:Y:S01]  /*0030*/  ULDC.64 UR4, c[0x0][0x270] ;  /* 0x00009c0000047ab9 */ /* 0x000fe20000000a00 */
[----:B------:R-:W-:Y:S01]  /*0040*/  ULDC.64 UR6, c[0x0][0x208] ;  /* 0x0000820000067ab9 */ /* 0x000fe20000000a00 */
[----:B------:R-:W-:-:S04]  /*0050*/  ISETP.NE.U32.AND P0, PT, RZ, UR4, PT ;  /* 0x00000004ff007c0c */ /* 0x000fc8000bf05070 */
[----:B------:R-:W1:Y:S01]  /*0060*/  LDC.64 R2, c[0x0][0x270] ;  /* 0x00009c00ff027b82 */ /* 0x000e620000000a00 */
[----:B------:R-:W-:Y:S02]  /*0070*/  ISETP.NE.AND.EX P0, PT, RZ, UR5, PT, P0 ;  /* 0x00000005ff007c0c */ /* 0x000fe4000bf05300 */
[----:B0-----:R-:W-:-:S04]  /*0080*/  ISETP.NE.U32.AND P1, PT, R4, RZ, PT ;  /* 0x000000ff0400720c */ /* 0x001fc80003f25070 */
[----:B------:R-:W-:Y:S01]  /*0090*/  ISETP.NE.AND.EX P1, PT, R5, RZ, PT, P1 ;  /* 0x000000ff0500720c */ /* 0x000fe20003f25310 */
[----:B------:R-:W0:Y:S01]  /*00a0*/  LDC R64, c[0x0][0x240] ;  /* 0x00009000ff407b82 */ /* 0x000e220000000800 */
[----:B-1----:R-:W-:-:S05]  /*00b0*/  IMAD.WIDE R2, R11, 0x4, R2 ;  /* 0x000000040b027825 */ /* 0x002fca00078e0202 */
[----:B------:R1:W5:Y:S06]  /*00c0*/  @P0 LDG.E R69, desc[UR6][R2.64] ;  /* 0x0000000602450981 */ /* 0x00036c000c1e1900 */
[----:B------:R-:W2:Y:S01]  /*00d0*/  @P1 LDC.64 R4, c[0x0][0x278] ;  /* 0x00009e00ff041b82 */ /* 0x000ea20000000a00 */
[----:B------:R-:W3:Y:S01]  /*00e0*/  S2R R65, SR_CTAID.X ;  /* 0x0000000000417919 */ /* 0x000ee20000002500 */
[----:B--2---:R-:W-:-:S05]  /*00f0*/  @P1 IMAD.WIDE R4, R11, 0x4, R4 ;  /* 0x000000040b041825 */ /* 0x004fca00078e0204 */
[----:B0-----:R1:W5:Y:S01]  /*0100*/  @P1 LDG.E R64, desc[UR6][R4.64] ;  /* 0x0000000604401981 */ /* 0x001362000c1e1900 */
[----:B---3--:R-:W-:Y:S01]  /*0110*/  IMAD R7, R65, 0x50, RZ ;  /* 0x0000005041077824 */ /* 0x008fe200078e02ff */
[----:B------:R-:W-:Y:S06]  /*0120*/  @P1 BRA `(.L_x_60) ;  /* 0x0000000000101947 */ /* 0x000fec0003800000 */
[----:B------:R-:W-:Y:S05]  /*0130*/  @!P0 BRA `(.L_x_60) ;  /* 0x00000000000c8947 */ /* 0x000fea0003800000 */
[----:B-1----:R-:W2:Y:S04]  /*0140*/  LDG.E R5, desc[UR6][R2.64] ;  /* 0x0000000602057981 */ /* 0x002ea8000c1e1900 */
[----:B-----5:R-:W2:Y:S02]  /*0150*/  LDG.E R64, desc[UR6][R2.64+0x4] ;  /* 0x0000040602407981 */ /* 0x020ea4000c1e1900 */
[----:B--2---:R-:W-:-:S07]  /*0160*/  IMAD.IADD R64, R64, 0x1, -R5 ;  /* 0x0000000140407824 */ /* 0x004fce00078e0a05 */
.L_x_60:
[----:B-1----:R-:W0:Y:S01]  /*0170*/  S2R R3, SR_TID.X ;  /* 0x0000000000037919 */ /* 0x002e220000002100 */
[----:B------:R-:W-:Y:S01]  /*0180*/  ISETP.NE.U32.AND P1, PT, RZ, UR4, PT ;  /* 0x00000004ff007c0c */ /* 0x000fe2000bf25070 */
[----:B-----5:R-:W-:Y:S01]  /*0190*/  @P0 IMAD R0, R11, 0x50, R69 ;  /* 0x000000500b000824 */ /* 0x020fe200078e0245 */
[----:B------:R-:W-:Y:S02]  /*01a0*/  ISETP.GE.AND P2, PT, R7, R64, PT ;  /* 0x000000400700720c */ /* 0x000fe40003f46270 */
[----:B------:R-:W-:Y:S01]  /*01b0*/  ISETP.NE.AND.EX P1, PT, RZ, UR5, PT, P1 ;  /* 0x00000005ff007c0c */ /* 0x000fe2000bf25310 */
[----:B------:R-:W-:-:S12]  /*01c0*/  @P0 IMAD.HI R0, R0, 0x66666667, RZ ;  /* 0x6666666700000827 */ /* 0x000fd800078e02ff */
[----:B------:R-:W-:Y:S05]  /*01d0*/  @P1 EXIT P2 ;  /* 0x000000000000194d */ /* 0x000fea0001000000 */
[----:B------:R-:W1:Y:S01]  /*01e0*/  S2UR UR8, SR_CTAID.Y ;  /* 0x00000000000879c3 */ /* 0x000e620000002600 */
[----:B------:R-:W-:Y:S01]  /*01f0*/  @P0 SHF.R.U32.HI R5, RZ, 0x1f, R0 ;  /* 0x0000001fff050819 */ /* 0x000fe20000011600 */
[----:B------:R-:W-:Y:S01]  /*0200*/  IMAD R9, R65, 0x3c00, RZ ;  /* 0x00003c0041097824 */ /* 0x000fe200078e02ff */
[----:B------:R-:W-:Y:S01]  /*0210*/  SHF.R.S32.HI R2, RZ, 0x1f, R11 ;  /* 0x0000001fff027819 */ /* 0x000fe2000001140b */
[----:B0-----:R-:W-:Y:S01]  /*0220*/  IMAD.SHL.U32 R66, R3, 0x4, RZ ;  /* 0x0000000403427824 */ /* 0x001fe200078e00ff */
[----:B------:R-:W-:Y:S01]  /*0230*/  @P0 LEA.HI.SX32 R5, R0, R5, 0x1b ;  /* 0x0000000500050211 */ /* 0x000fe200078fdaff */
[----:B------:R-:W-:Y:S01]  /*0240*/  ULDC.64 UR4, c[0x0][0x230] ;  /* 0x00008c0000047ab9 */ /* 0x000fe20000000a00 */
[----:B------:R-:W-:Y:S01]  /*0250*/  SEL R2, R2, RZ, !P1 ;  /* 0x000000ff02027207 */ /* 0x000fe20004800000 */
[----:B------:R-:W0:Y:S01]  /*0260*/  LDC.64 R12, c[0x0][0x228] ;  /* 0x00008a00ff0c7b82 */ /* 0x000e220000000a00 */
[----:B------:R-:W-:Y:S01]  /*0270*/  SHF.R.S32.HI R0, RZ, 0x1f, R66 ;  /* 0x0000001fff007819 */ /* 0x000fe20000011442 */
[----:B------:R-:W-:Y:S01]  /*0280*/  @P0 IMAD R7, R5, 0x3c00, RZ ;  /* 0x00003c0005070824 */ /* 0x000fe200078e02ff */
[----:B------:R-:W-:-:S02]  /*0290*/  CS2R R4, SRZ ;  /* 0x0000000000047805 */ /* 0x000fc4000001ff00 */
[----:B------:R-:W-:Y:S02]  /*02a0*/  SHF.R.S32.HI R67, RZ, 0x1f, R3 ;  /* 0x0000001fff437819 */ /* 0x000fe40000011403 */
[----:B------:R-:W-:Y:S01]  /*02b0*/  CS2R R76, SRZ ;  /* 0x00000000004c7805 */ /* 0x000fe2000001ff00 */
[--C-:B------:R-:W-:Y:S01]  /*02c0*/  @P0 IMAD.MOV.U32 R4, RZ, RZ, R7.reuse ;  /* 0x000000ffff040224 */ /* 0x100fe200078e0007 */
[----:B------:R-:W-:Y:S01]  /*02d0*/  @P0 SHF.R.S32.HI R5, RZ, 0x1f, R7 ;  /* 0x0000001fff050819 */ /* 0x000fe20000011407 */
[----:B------:R-:W-:Y:S01]  /*02e0*/  IMAD R64, R65, -0x50, R64 ;  /* 0xffffffb041407824 */ /* 0x000fe200078e0240 */
[--C-:B------:R-:W-:Y:S01]  /*02f0*/  SHF.R.S32.HI R7, RZ, 0x1f, R9.reuse ;  /* 0x0000001fff077819 */ /* 0x100fe20000011409 */
[----:B------:R-:W-:Y:S01]  /*0300*/  ULDC UR10, c[0x0][0x268] ;  /* 0x00009a00000a7ab9 */ /* 0x000fe20000000800 */
[----:B------:R-:W-:Y:S01]  /*0310*/  IADD3 R4, P2, P3, R4, R66, R9 ;  /* 0x0000004204047210 */ /* 0x000fe20007b5e009 */
[----:B------:R-:W-:-:S03]  /*0320*/  IMAD R9, R2, UR4, RZ ;  /* 0x0000000402097c24 */ /* 0x000fc6000f8e02ff */
[----:B------:R-:W-:Y:S01]  /*0330*/  IADD3.X R5, R5, R0, R7, P2, P3 ;  /* 0x0000000005057210 */ /* 0x000fe200017e6407 */
[----:B-1----:R-:W-:-:S06]  /*0340*/  USHF.R.S32.HI UR9, URZ, 0x1f, UR8 ;  /* 0x0000001f3f097899 */ /* 0x002fcc0008011408 */
[C---:B0-----:R-:W-:Y:S02]  /*0350*/  IMAD R0, R12.reuse, UR9, RZ ;  /* 0x000000090c007c24 */ /* 0x041fe4000f8e02ff */
[----:B------:R-:W-:-:S04]  /*0360*/  IMAD.WIDE.U32 R4, R12, UR8, R4 ;  /* 0x000000080c047c25 */ /* 0x000fc8000f8e0004 */
[----:B------:R-:W-:Y:S01]  /*0370*/  IMAD R7, R13, UR8, R0 ;  /* 0x000000080d077c24 */ /* 0x000fe2000f8e0200 */
[----:B------:R-:W-:-:S03]  /*0380*/  SEL R0, R11, RZ, !P1 ;  /* 0x000000ff0b007207 */ /* 0x000fc60004800000 */
[----:B------:R-:W-:Y:S02]  /*0390*/  IMAD.IADD R5, R5, 0x1, R7 ;  /* 0x0000000105057824 */ /* 0x000fe400078e0207 */
[C---:B------:R-:W-:Y:S02]  /*03a0*/  IMAD R9, R0.reuse, UR5, R9 ;  /* 0x0000000500097c24 */ /* 0x040fe4000f8e0209 */
[----:B------:R-:W-:Y:S01]  /*03b0*/  IMAD.WIDE.U32 R4, R0, UR4, R4 ;  /* 0x0000000400047c25 */ /* 0x000fe2000f8e0004 */
[----:B------:R-:W-:-:S03]  /*03c0*/  ULDC.64 UR4, c[0x0][0x210] ;  /* 0x0000840000047ab9 */ /* 0x000fc60000000a00 */
[----:B------:R-:W-:Y:S01]  /*03d0*/  IMAD.IADD R5, R5, 0x1, R9 ;  /* 0x0000000105057824 */ /* 0x000fe200078e0209 */
[----:B------:R-:W-:-:S04]  /*03e0*/  LEA R74, P1, R4, UR4, 0x2 ;  /* 0x00000004044a7c11 */ /* 0x000fc8000f8210ff */
[----:B------:R-:W-:-:S05]  /*03f0*/  LEA.HI.X R75, R4, UR5, R5, 0x2, P1 ;  /* 0x00000005044b7c11 */ /* 0x000fca00088f1405 */
[----:B------:R-:W2:Y:S04]  /*0400*/  LDG.E.128 R4, desc[UR6][R74.64] ;  /* 0x000000064a047981 */ /* 0x000ea8000c1e1d00 */
[----:B------:R-:W3:Y:S04]  /*0410*/  LDG.E.128 R8, desc[UR6][R74.64+0x1000] ;  /* 0x001000064a087981 */ /* 0x000ee8000c1e1d00 */
[----:B------:R-:W4:Y:S04]  /*0420*/  LDG.E.128 R12, desc[UR6][R74.64+0x2000] ;  /* 0x002000064a0c7981 */ /* 0x000f28000c1e1d00 */
[----:B------:R-:W5:Y:S04]  /*0430*/  LDG.E.128 R16, desc[UR6][R74.64+0x3000] ;  /* 0x003000064a107981 */ /* 0x000f68000c1e1d00 */
        /* <DEDUP_REMOVED lines=10> */
[----:B------:R0:W5:Y:S01]  /*04e0*/  LDG.E.128 R60, desc[UR6][R74.64+0xe000] ;  /* 0x00e000064a3c7981 */ /* 0x000162000c1e1d00 */
[----:B------:R-:W1:Y:S01]  /*04f0*/  S2UR UR5, SR_CgaCtaId ;  /* 0x00000000000579c3 */ /* 0x000e620000008800 */
[----:B------:R-:W-:Y:S01]  /*0500*/  UMOV UR4, 0x400 ;  /* 0x0000040000047882 */ /* 0x000fe20000000000 */
[CC--:B------:R-:W-:Y:S01]  /*0510*/  LEA.HI R70, R67.reuse, R3.reuse, RZ, 0x2 ;  /* 0x0000000343467211 */ /* 0x0c0fe200078f10ff */
[----:B------:R-:W-:Y:S01]  /*0520*/  @P0 IMAD.MOV.U32 R76, RZ, RZ, R69 ;  /* 0x000000ffff4c0224 */ /* 0x000fe200078e0045 */
[----:B------:R-:W-:Y:S01]  /*0530*/  LEA.HI R71, R67, R3, RZ, 0x3 ;  /* 0x0000000343477211 */ /* 0x000fe200078f18ff */
[----:B------:R-:W-:Y:S01]  /*0540*/  BSSY B0, `(.L_x_61) ;  /* 0x0000178000007945 */ /* 0x000fe20003800000 */
[----:B------:R-:W-:-:S02]  /*0550*/  SHF.R.S32.HI R72, RZ, 0x2, R70 ;  /* 0x00000002ff487819 */ /* 0x000fc40000011446 */
[----:B------:R-:W-:Y:S02]  /*0560*/  SHF.R.S32.HI R68, RZ, 0x1f, R70 ;  /* 0x0000001fff447819 */ /* 0x000fe40000011446 */
[----:B------:R-:W-:Y:S02]  /*0570*/  @P0 SHF.R.S32.HI R77, RZ, 0x1f, R69 ;  /* 0x0000001fff4d0819 */ /* 0x000fe40000011445 */
[----:B------:R-:W-:Y:S02]  /*0580*/  SHF.R.S32.HI R73, RZ, 0x3, R71 ;  /* 0x00000003ff497819 */ /* 0x000fe40000011447 */
[----:B0-----:R-:W-:Y:S02]  /*0590*/  LEA.HI R74, R67, R3, RZ, 0x7 ;  /* 0x00000003434a7211 */ /* 0x001fe400078f38ff */
[----:B------:R-:W-:Y:S02]  /*05a0*/  LEA.HI R69, R68, R72, RZ, 0x3 ;  /* 0x0000004844457211 */ /* 0x000fe400078f18ff */
[----:B------:R-:W-:-:S02]  /*05b0*/  IADD3 R68, P0, R73, R76, RZ ;  /* 0x0000004c49447210 */ /* 0x000fc40007f1e0ff */
[----:B------:R-:W-:Y:S02]  /*05c0*/  LOP3.LUT R74, R74, 0xffffff80, RZ, 0xc0, !PT ;  /* 0xffffff804a4a7812 */ /* 0x000fe400078ec0ff */
[----:B------:R-:W-:Y:S01]  /*05d0*/  LOP3.LUT R76, R69, 0xfffffff8, RZ, 0xc0, !PT ;  /* 0xfffffff8454c7812 */ /* 0x000fe200078ec0ff */
[----:B-1----:R-:W-:Y:S01]  /*05e0*/  ULEA UR4, UR5, UR4, 0x18 ;  /* 0x0000000405047291 */ /* 0x002fe2000f8ec03f */
[----:B------:R-:W-:Y:S02]  /*05f0*/  LOP3.LUT R70, R70, 0xfffffffc, RZ, 0xc0, !PT ;  /* 0xfffffffc46467812 */ /* 0x000fe400078ec0ff */
[----:B------:R-:W-:Y:S01]  /*0600*/  IADD3 R74, R74, R72, -R76 ;  /* 0x000000484a4a7210 */ /* 0x000fe20007ffe84c */
[----:B------:R-:W-:Y:S01]  /*0610*/  UIADD3 UR5, UR4, 0xf000, URZ ;  /* 0x0000f00004057890 */ /* 0x000fe2000fffe03f */
[----:B------:R-:W-:Y:S01]  /*0620*/  LEA.HI R72, R67, R3, RZ, 0x5 ;  /* 0x0000000343487211 */ /* 0x000fe200078f28ff */
[C---:B------:R-:W-:Y:S01]  /*0630*/  IMAD.IADD R70, R3.reuse, 0x1, -R70 ;  /* 0x0000000103467824 */ /* 0x040fe200078e0a46 */
[----:B------:R-:W-:-:S02]  /*0640*/  LEA R75, R3, UR4, 0x4 ;  /* 0x00000004034b7c11 */ /* 0x000fc4000f8e20ff */
[----:B------:R-:W-:Y:S02]  /*0650*/  LEA.HI R67, R67, R3, RZ, 0x6 ;  /* 0x0000000343437211 */ /* 0x000fe400078f30ff */
[----:B------:R-:W-:Y:S02]  /*0660*/  VIMNMX R64, R64, 0x50, PT ;  /* 0x0000005040407848 */ /* 0x000fe40003fe0100 */
[----:B------:R-:W-:Y:S01]  /*0670*/  LEA.HI.X.SX32 R69, R73, R77, 0x1, P0 ;  /* 0x0000004d49457211 */ /* 0x000fe200000f0eff */
[----:B------:R-:W-:Y:S01]  /*0680*/  IMAD.SHL.U32 R67, R67, 0x2, RZ ;  /* 0x0000000243437824 */ /* 0x000fe200078e00ff */
[----:B------:R-:W-:Y:S02]  /*0690*/  ISETP.GE.AND P4, PT, R73, R64, PT ;  /* 0x000000404900720c */ /* 0x000fe40003f86270 */
[----:B------:R-:W-:Y:S01]  /*06a0*/  ISETP.GT.AND P3, PT, R3, 0x27f, PT ;  /* 0x0000027f0300780c */ /* 0x000fe20003f64270 */
[----:B------:R-:W-:Y:S01]  /*06b0*/  IMAD.WIDE R68, R65, 0x50, R68 ;  /* 0x0000005041447825 */ /* 0x000fe200078e0244 */
[----:B------:R-:W-:Y:S01]  /*06c0*/  LOP3.LUT R67, R67, 0xffffff80, RZ, 0xc0, !PT ;  /* 0xffffff8043437812 */ /* 0x000fe200078ec0ff */
[----:B--2---:R0:W-:Y:S04]  /*06d0*/  STS.128 [R75], R4 ;  /* 0x000000044b007388 */ /* 0x0041e80000000c00 */
[----:B---3--:R1:W-:Y:S04]  /*06e0*/  STS.128 [R75+0x1000], R8 ;  /* 0x001000084b007388 */ /* 0x0083e80000000c00 */
[----:B----4-:R2:W-:Y:S04]  /*06f0*/  STS.128 [R75+0x2000], R12 ;  /* 0x0020000c4b007388 */ /* 0x0105e80000000c00 */
[----:B-----5:R-:W-:Y:S04]  /*0700*/  STS.128 [R75+0x3000], R16 ;  /* 0x003000104b007388 */ /* 0x020fe80000000c00 */
[----:B------:R-:W-:Y:S01]  /*0710*/  STS.128 [R75+0x4000], R20 ;  /* 0x004000144b007388 */ /* 0x000fe20000000c00 */
[----:B0-----:R-:W-:-:S03]  /*0720*/  SHF.R.S32.HI R4, RZ, 0x1f, R72 ;  /* 0x0000001fff047819 */ /* 0x001fc60000011448 */
[----:B------:R-:W-:Y:S01]  /*0730*/  STS.128 [R75+0x5000], R24 ;  /* 0x005000184b007388 */ /* 0x000fe20000000c00 */
[----:B-1----:R-:W-:Y:S02]  /*0740*/  SHF.R.S32.HI R9, RZ, 0x5, R72 ;  /* 0x00000005ff097819 */ /* 0x002fe40000011448 */
[----:B------:R-:W-:Y:S01]  /*0750*/  SHF.R.S32.HI R8, RZ, 0x1f, R71 ;  /* 0x0000001fff087819 */ /* 0x000fe20000011447 */
[----:B------:R-:W-:Y:S01]  /*0760*/  STS.128 [R75+0x6000], R28 ;  /* 0x0060001c4b007388 */ /* 0x000fe20000000c00 */
[----:B------:R-:W-:Y:S02]  /*0770*/  LEA.HI R4, R4, R9, RZ, 0x2 ;  /* 0x0000000904047211 */ /* 0x000fe400078f10ff */
[----:B------:R-:W-:Y:S01]  /*0780*/  LEA.HI R8, R8, R73, RZ, 0x2 ;  /* 0x0000004908087211 */ /* 0x000fe200078f10ff */
[----:B------:R-:W-:Y:S01]  /*0790*/  STS.128 [R75+0x7000], R32 ;  /* 0x007000204b007388 */ /* 0x000fe20000000c00 */
[----:B------:R-:W-:Y:S02]  /*07a0*/  LOP3.LUT R6, R4, 0xfffffffc, RZ, 0xc0, !PT ;  /* 0xfffffffc04067812 */ /* 0x000fe400078ec0ff */
[----:B------:R-:W-:Y:S01]  /*07b0*/  LOP3.LUT R8, R8, 0xffffffc, RZ, 0xc0, !PT ;  /* 0x0ffffffc08087812 */ /* 0x000fe200078ec0ff */
[----:B------:R-:W-:Y:S01]  /*07c0*/  STS.128 [R75+0x8000], R36 ;  /* 0x008000244b007388 */ /* 0x000fe20000000c00 */
[----:B------:R-:W-:Y:S01]  /*07d0*/  LEA.HI R4, R70, R70, RZ, 0x1 ;  /* 0x0000004646047211 */ /* 0x000fe200078f08ff */
[----:B------:R-:W-:-:S02]  /*07e0*/  IMAD.IADD R11, R9, 0x1, -R6 ;  /* 0x00000001090b7824 */ /* 0x000fc400078e0a06 */
[----:B------:R-:W-:Y:S01]  /*07f0*/  STS.128 [R75+0x9000], R40 ;  /* 0x009000284b007388 */ /* 0x000fe20000000c00 */
[----:B------:R-:W-:Y:S01]  /*0800*/  IMAD.IADD R8, R73, 0x1, -R8 ;  /* 0x0000000149087824 */ /* 0x000fe200078e0a08 */
[----:B------:R-:W-:Y:S01]  /*0810*/  LOP3.LUT R7, R4, 0x3fffffe, RZ, 0xc0, !PT ;  /* 0x03fffffe04077812 */ /* 0x000fe200078ec0ff */
[----:B------:R-:W-:Y:S01]  /*0820*/  IMAD R74, R11, 0x500, R74 ;  /* 0x000005000b4a7824 */ /* 0x000fe200078e024a */
[----:B------:R-:W-:Y:S01]  /*0830*/  STS.128 [R75+0xa000], R44 ;  /* 0x00a0002c4b007388 */ /* 0x000fe20000000c00 */
[C---:B------:R-:W-:Y:S02]  /*0840*/  VIADD R11, R73.reuse, 0x20 ;  /* 0x00000020490b7836 */ /* 0x040fe40000000000 */
[----:B------:R-:W-:Y:S01]  /*0850*/  VIADD R73, R73, 0x40 ;  /* 0x0000004049497836 */ /* 0x000fe20000000000 */
[----:B------:R-:W-:Y:S01]  /*0860*/  STS.128 [R75+0xb000], R48 ;  /* 0x00b000304b007388 */ /* 0x000fe20000000c00 */
[----:B------:R-:W-:Y:S01]  /*0870*/  IMAD R10, R8, 0x10, R67 ;  /* 0x00000010080a7824 */ /* 0x000fe200078e0243 */
[-C--:B------:R-:W-:Y:S01]  /*0880*/  ISETP.GE.AND P0, PT, R11, R64.reuse, PT ;  /* 0x000000400b00720c */ /* 0x080fe20003f06270 */
[----:B------:R-:W-:Y:S01]  /*0890*/  IMAD.IADD R7, R70, 0x1, -R7 ;  /* 0x0000000146077824 */ /* 0x000fe200078e0a07 */
[----:B------:R-:W-:Y:S01]  /*08a0*/  STS.128 [R75+0xc000], R52 ;  /* 0x00c000344b007388 */ /* 0x000fe20000000c00 */
[----:B------:R-:W-:Y:S01]  /*08b0*/  ISETP.GE.AND P1, PT, R73, R64, PT ;  /* 0x000000404900720c */ /* 0x000fe20003f26270 */
[----:B------:R-:W-:-:S02]  /*08c0*/  IMAD.SHL.U32 R4, R4, 0x20, RZ ;  /* 0x0000002004047824 */ /* 0x000fc400078e00ff */
[----:B------:R-:W-:Y:S01]  /*08d0*/  STS.128 [R75+0xd000], R56 ;  /* 0x00d000384b007388 */ /* 0x000fe20000000c00 */
[----:B------:R-:W-:Y:S02]  /*08e0*/  IMAD R74, R7, 0x20, R74 ;  /* 0x00000020074a7824 */ /* 0x000fe400078e024a */
[C---:B------:R-:W-:Y:S01]  /*08f0*/  LOP3.LUT R7, R4.reuse, 0x40, RZ, 0xc0, !PT ;  /* 0x0000004004077812 */ /* 0x040fe200078ec0ff */
[----:B------:R-:W-:Y:S01]  /*0900*/  STS.128 [R75+0xe000], R60 ;  /* 0x00e0003c4b007388 */ /* 0x000fe20000000c00 */
[----:B------:R-:W-:Y:S01]  /*0910*/  BAR.SYNC.DEFER_BLOCKING 0x0 ;  /* 0x0000000000007b1d */ /* 0x000fe20000010000 */
[----:B------:R-:W-:Y:S01]  /*0920*/  LOP3.LUT P2, RZ, R4, 0x40, RZ, 0xc0, !PT ;  /* 0x0000004004ff7812 */ /* 0x000fe2000784c0ff */
[----:B------:R-:W-:Y:S01]  /*0930*/  IMAD.SHL.U32 R9, R9, 0x40, RZ ;  /* 0x0000004009097824 */ /* 0x000fe200078e00ff */
[----:B------:R-:W-:Y:S02]  /*0940*/  LOP3.LUT R4, R71, 0xfffffff8, RZ, 0xc0, !PT ;  /* 0xfffffff847047812 */ /* 0x000fe400078ec0ff */
[----:B------:R-:W-:-:S02]  /*0950*/  LEA.HI R7, R7, R7, RZ, 0x1d ;  /* 0x0000000707077211 */ /* 0x000fc400078fe8ff */
[----:B------:R-:W-:Y:S01]  /*0960*/  LOP3.LUT R9, R9, 0x40, RZ, 0xc0, !PT ;  /* 0x0000004009097812 */ /* 0x000fe200078ec0ff */
[----:B------:R-:W-:Y:S02]  /*0970*/  IMAD.IADD R4, R3, 0x1, -R4 ;  /* 0x0000000103047824 */ /* 0x000fe400078e0a04 */
[----:B------:R-:W-:-:S03]  /*0980*/  IMAD.IADD R74, R7, 0x1, R74 ;  /* 0x00000001074a7824 */ /* 0x000fc600078e024a */
[C---:B------:R-:W-:Y:S01]  /*0990*/  LEA.HI R7, R4.reuse, R4, RZ, 0x1 ;  /* 0x0000000404077211 */ /* 0x040fe200078f08ff */
[----:B------:R-:W-:Y:S01]  /*09a0*/  IMAD.SHL.U32 R4, R4, 0x8, RZ ;  /* 0x0000000804047824 */ /* 0x000fe200078e00ff */
[----:B--2---:R-:W-:Y:S02]  /*09b0*/  LEA R12, R74, UR5, 0x1 ;  /* 0x000000054a0c7c11 */ /* 0x004fe4000f8e08ff */
[----:B------:R-:W-:Y:S02]  /*09c0*/  SHF.R.S32.HI R7, RZ, 0x1, R7 ;  /* 0x00000001ff077819 */ /* 0x000fe40000011407 */
[----:B------:R-:W-:Y:S02]  /*09d0*/  LOP3.LUT R8, R9, 0x8, R4, 0xf8, !PT ;  /* 0x0000000809087812 */ /* 0x000fe400078ef804 */
[----:B------:R-:W-:Y:S01]  /*09e0*/  SHF.R.U32.HI R9, RZ, 0x3, R9 ;  /* 0x00000003ff097819 */ /* 0x000fe20000011609 */
[----:B------:R-:W-:Y:S01]  /*09f0*/  IMAD R10, R7, 0x500, R10 ;  /* 0x00000500070a7824 */ /* 0x000fe200078e020a */
[----:B------:R-:W0:Y:S02]  /*0a00*/  LDS R60, [R66+UR4+0x2000] ;  /* 0x00200004423c7984 */ /* 0x000e240008000800 */
[----:B------:R-:W-:Y:S01]  /*0a10*/  LOP3.LUT R11, R8, R9, RZ, 0x3c, !PT ;  /* 0x00000009080b7212 */ /* 0x000fe200078e3cff */
[C---:B------:R-:W-:Y:S01]  /*0a20*/  VIADD R7, R12.reuse, 0x10 ;  /* 0x000000100c077836 */ /* 0x040fe20000000000 */
[----:B------:R-:W1:Y:S01]  /*0a30*/  LDS R59, [R66+UR4+0x2400] ;  /* 0x00240004423b7984 */ /* 0x000e620008000800 */
[----:B------:R-:W-:Y:S01]  /*0a40*/  @P2 VIADD R7, R12, 0xfffffff0 ;  /* 0xfffffff00c072836 */ /* 0x000fe20000000000 */
[----:B------:R-:W-:-:S02]  /*0a50*/  ISETP.GT.AND P2, PT, R3, 0x17f, PT ;  /* 0x0000017f0300780c */ /* 0x000fc40003f44270 */
[----:B------:R-:W2:Y:S04]  /*0a60*/  LDS R5, [R66+UR4] ;  /* 0x0000000442057984 */ /* 0x000ea80008000800 */
[----:B------:R-:W3:Y:S04]  /*0a70*/  LDS R6, [R66+UR4+0x400] ;  /* 0x0004000442067984 */ /* 0x000ee80008000800 */
[----:B------:R-:W4:Y:S04]  /*0a80*/  LDS R58, [R66+UR4+0x2800] ;  /* 0x00280004423a7984 */ /* 0x000f280008000800 */
[----:B------:R-:W5:Y:S04]  /*0a90*/  LDS R56, [R66+UR4+0x2c00] ;  /* 0x002c000442387984 */ /* 0x000f680008000800 */
[----:B------:R-:W5:Y:S04]  /*0aa0*/  LDS R57, [R66+UR4+0x800] ;  /* 0x0008000442397984 */ /* 0x000f680008000800 */
[----:B------:R-:W5:Y:S04]  /*0ab0*/  LDS R64, [R66+UR4+0xc00] ;  /* 0x000c000442407984 */ /* 0x000f680008000800 */
[----:B------:R-:W5:Y:S04]  /*0ac0*/  LDS R65, [R66+UR4+0x1000] ;  /* 0x0010000442417984 */ /* 0x000f680008000800 */
[----:B------:R-:W5:Y:S04]  /*0ad0*/  LDS R67, [R66+UR4+0x1400] ;  /* 0x0014000442437984 */ /* 0x000f680008000800 */
[----:B------:R-:W5:Y:S01]  /*0ae0*/  LDS R62, [R66+UR4+0x1800] ;  /* 0x00180004423e7984 */ /* 0x000f620008000800 */
[----:B0-----:R-:W-:-:S03]  /*0af0*/  FMUL.FTZ R60, R60, UR10 ;  /* 0x0000000a3c3c7c20 */ /* 0x001fc60008410000 */
[----:B------:R-:W0:Y:S01]  /*0b00*/  LDS R61, [R66+UR4+0x1c00] ;  /* 0x001c0004423d7984 */ /* 0x000e220008000800 */
[----:B-1----:R-:W-:-:S03]  /*0b10*/  FMUL.FTZ R59, R59, UR10 ;  /* 0x0000000a3b3b7c20 */ /* 0x002fc60008410000 */
[----:B------:R-:W1:Y:S01]  /*0b20*/  LDS R52, [R66+UR4+0x3000] ;  /* 0x0030000442347984 */ /* 0x000e620008000800 */
[----:B--2---:R-:W-:Y:S01]  /*0b30*/  FMUL.FTZ R8, R5, UR10 ;  /* 0x0000000a05087c20 */ /* 0x004fe20008410000 */
[----:B------:R-:W-:Y:S02]  /*0b40*/  F2FP.BF16.F32.PACK_AB R60, R59, R60 ;  /* 0x0000003c3b3c723e */ /* 0x000fe400000010ff */
[----:B------:R-:W2:Y:S01]  /*0b50*/  LDS R54, [R66+UR4+0x3400] ;  /* 0x0034000442367984 */ /* 0x000ea20008000800 */
[----:B---3--:R-:W-:Y:S01]  /*0b60*/  FMUL.FTZ R9, R6, UR10 ;  /* 0x0000000a06097c20 */ /* 0x008fe20008410000 */
[----:B------:R-:W-:Y:S01]  /*0b70*/  IMAD.IADD R6, R10, 0x1, R11 ;  /* 0x000000010a067824 */ /* 0x000fe200078e020b */
[----:B------:R-:W-:Y:S01]  /*0b80*/  LEA R10, R74, UR4, 0x1 ;  /* 0x000000044a0a7c11 */ /* 0x000fe2000f8e08ff */
[----:B------:R-:W3:Y:S01]  /*0b90*/  LDS R55, [R66+UR4+0x3800] ;  /* 0x0038000442377984 */ /* 0x000ee20008000800 */
[----:B----4-:R-:W-:Y:S01]  /*0ba0*/  FMUL.FTZ R58, R58, UR10 ;  /* 0x0000000a3a3a7c20 */ /* 0x010fe20008410000 */
[----:B------:R-:W-:-:S02]  /*0bb0*/  F2FP.BF16.F32.PACK_AB R70, R9, R8 ;  /* 0x000000080946723e */ /* 0x000fc400000010ff */
[----:B------:R-:W4:Y:S01]  /*0bc0*/  LDS R48, [R66+UR4+0x3c00] ;  /* 0x003c000442307984 */ /* 0x000f220008000800 */
[----:B-----5:R-:W-:Y:S01]  /*0bd0*/  FMUL.FTZ R59, R56, UR10 ;  /* 0x0000000a383b7c20 */ /* 0x020fe20008410000 */
[C---:B------:R-:W-:Y:S02]  /*0be0*/  PRMT R71, R70.reuse, 0x7610, R71 ;  /* 0x0000761046477816 */ /* 0x040fe40000000047 */
[----:B------:R-:W5:Y:S01]  /*0bf0*/  LDS R47, [R66+UR4+0x4000] ;  /* 0x00400004422f7984 */ /* 0x000f620008000800 */
[----:B------:R-:W-:Y:S01]  /*0c00*/  FMUL.FTZ R63, R57, UR10 ;  /* 0x0000000a393f7c20 */ /* 0x000fe20008410000 */
[----:B------:R-:W-:Y:S02]  /*0c10*/  PRMT R72, R70, 0x7632, R72 ;  /* 0x0000763246487816 */ /* 0x000fe40000000048 */
[----:B------:R-:W5:Y:S01]  /*0c20*/  LDS R51, [R66+UR4+0x4400] ;  /* 0x0044000442337984 */ /* 0x000f620008000800 */
[----:B------:R-:W-:Y:S01]  /*0c30*/  FMUL.FTZ R64, R64, UR10 ;  /* 0x0000000a40407c20 */ /* 0x000fe20008410000 */
[----:B------:R-:W-:-:S02]  /*0c40*/  F2FP.BF16.F32.PACK_AB R58, R59, R58 ;  /* 0x0000003a3b3a723e */ /* 0x000fc400000010ff */
[----:B------:R-:W5:Y:S01]  /*0c50*/  LDS R53, [R66+UR4+0x4800] ;  /* 0x0048000442357984 */ /* 0x000f620008000800 */
[----:B------:R-:W-:Y:S01]  /*0c60*/  FMUL.FTZ R65, R65, UR10 ;  /* 0x0000000a41417c20 */ /* 0x000fe20008410000 */
[----:B------:R-:W-:Y:S02]  /*0c70*/  F2FP.BF16.F32.PACK_AB R63, R64, R63 ;  /* 0x0000003f403f723e */ /* 0x000fe400000010ff */
[----:B------:R-:W5:Y:S01]  /*0c80*/  LDS R45, [R66+UR4+0x4c00] ;  /* 0x004c0004422d7984 */ /* 0x000f620008000800 */
[----:B------:R-:W-:Y:S01]  /*0c90*/  FMUL.FTZ R70, R67, UR10 ;  /* 0x0000000a43467c20 */ /* 0x000fe20008410000 */
[----:B------:R-:W-:Y:S02]  /*0ca0*/  PRMT R64, R63, 0x7632, R64 ;  /* 0x000076323f407816 */ /* 0x000fe40000000040 */
[----:B------:R-:W5:Y:S01]  /*0cb0*/  LDS R42, [R66+UR4+0x5800] ;  /* 0x00580004422a7984 */ /* 0x000f620008000800 */
[----:B------:R-:W-:Y:S01]  /*0cc0*/  FMUL.FTZ R62, R62, UR10 ;  /* 0x0000000a3e3e7c20 */ /* 0x000fe20008410000 */
[----:B------:R-:W-:-:S02]  /*0cd0*/  F2FP.BF16.F32.PACK_AB R65, R70, R65 ;  /* 0x000000414641723e */ /* 0x000fc400000010ff */
[----:B------:R-:W5:Y:S01]  /*0ce0*/  LDS R44, [R66+UR4+0x5c00] ;  /* 0x005c0004422c7984 */ /* 0x000f620008000800 */
[----:B0-----:R-:W-:Y:S01]  /*0cf0*/  FMUL.FTZ R61, R61, UR10 ;  /* 0x0000000a3d3d7c20 */ /* 0x001fe20008410000 */
[----:B------:R-:W-:Y:S02]  /*0d00*/  PRMT R56, R58, 0x7632, R56 ;  /* 0x000076323a387816 */ /* 0x000fe40000000038 */
[----:B------:R-:W-:Y:S01]  /*0d10*/  LDS R38, [R66+UR4+0x6400] ;  /* 0x0064000442267984 */ /* 0x000fe20008000800 */
[----:B-1----:R-:W-:Y:S01]  /*0d20*/  FMUL.FTZ R52, R52, UR10 ;  /* 0x0000000a34347c20 */ /* 0x002fe20008410000 */
[----:B------:R-:W-:Y:S02]  /*0d30*/  F2FP.BF16.F32.PACK_AB R61, R61, R62 ;  /* 0x0000003e3d3d723e */ /* 0x000fe400000010ff */
[----:B------:R-:W0:Y:S01]  /*0d40*/  LDS R37, [R66+UR4+0x6800] ;  /* 0x0068000442257984 */ /* 0x000e220008000800 */
[----:B--2---:R-:W-:Y:S01]  /*0d50*/  FMUL.FTZ R59, R54, UR10 ;  /* 0x0000000a363b7c20 */ /* 0x004fe20008410000 */
[----:B------:R-:W-:-:S02]  /*0d60*/  PRMT R62, R65, 0x7632, R62 ;  /* 0x00007632413e7816 */ /* 0x000fc4000000003e */
[----:B------:R-:W-:Y:S01]  /*0d70*/  LDS R41, [R66+UR4+0x6c00] ;  /* 0x006c000442297984 */ /* 0x000fe20008000800 */
[----:B---3--:R-:W-:Y:S01]  /*0d80*/  FMUL.FTZ R55, R55, UR10 ;  /* 0x0000000a37377c20 */ /* 0x008fe20008410000 */
[----:B------:R-:W-:Y:S02]  /*0d90*/  F2FP.BF16.F32.PACK_AB R52, R59, R52 ;  /* 0x000000343b34723e */ /* 0x000fe400000010ff */
[----:B------:R-:W1:Y:S01]  /*0da0*/  LDS R50, [R66+UR4+0x5000] ;  /* 0x0050000442327984 */ /* 0x000e620008000800 */
[----:B----4-:R-:W-:Y:S01]  /*0db0*/  FMUL.FTZ R48, R48, UR10 ;  /* 0x0000000a30307c20 */ /* 0x010fe20008410000 */
[----:B------:R-:W-:Y:S02]  /*0dc0*/  PRMT R59, R52, 0x7632, R59 ;  /* 0x00007632343b7816 */ /* 0x000fe4000000003b */
[----:B------:R-:W2:Y:S01]  /*0dd0*/  LDS R49, [R66+UR4+0x5400] ;  /* 0x0054000442317984 */ /* 0x000ea20008000800 */
[----:B-----5:R-:W-:Y:S01]  /*0de0*/  FMUL.FTZ R47, R47, UR10 ;  /* 0x0000000a2f2f7c20 */ /* 0x020fe20008410000 */
[----:B------:R-:W-:-:S02]  /*0df0*/  F2FP.BF16.F32.PACK_AB R55, R48, R55 ;  /* 0x000000373037723e */ /* 0x000fc400000010ff */
[----:B------:R-:W3:Y:S01]  /*0e00*/  LDS R46, [R66+UR4+0x6000] ;  /* 0x00600004422e7984 */ /* 0x000ee20008000800 */
[----:B------:R-:W-:Y:S01]  /*0e10*/  FMUL.FTZ R48, R51, UR10 ;  /* 0x0000000a33307c20 */ /* 0x000fe20008410000 */
[----:B------:R-:W-:Y:S02]  /*0e20*/  PRMT R51, R52, 0x7610, R51 ;  /* 0x0000761034337816 */ /* 0x000fe40000000033 */
[----:B------:R-:W4:Y:S01]  /*0e30*/  LDS R43, [R66+UR4+0x7000] ;  /* 0x00700004422b7984 */ /* 0x000f220008000800 */
[----:B------:R-:W-:Y:S01]  /*0e40*/  PRMT R54, R60, 0x7632, R54 ;  /* 0x000076323c367816 */ /* 0x000fe20000000036 */
[----:B------:R-:W-:Y:S01]  /*0e50*/  FMUL.FTZ R53, R53, UR10 ;  /* 0x0000000a35357c20 */ /* 0x000fe20008410000 */
[----:B------:R-:W-:Y:S01]  /*0e60*/  F2FP.BF16.F32.PACK_AB R47, R48, R47 ;  /* 0x0000002f302f723e */ /* 0x000fe200000010ff */
[----:B------:R-:W-:Y:S01]  /*0e70*/  LDS R35, [R66+UR4+0x7400] ;  /* 0x0074000442237984 */ /* 0x000fe20008000800 */
[----:B------:R-:W-:Y:S01]  /*0e80*/  FMUL.FTZ R52, R45, UR10 ;  /* 0x0000000a2d347c20 */ /* 0x000fe20008410000 */
[----:B------:R-:W-:-:S02]  /*0e90*/  PRMT R48, R55, 0x7632, R48 ;  /* 0x0000763237307816 */ /* 0x000fc40000000030 */
[----:B------:R-:W5:Y:S01]  /*0ea0*/  LDS R32, [R66+UR4+0x8000] ;  /* 0x0080000442207984 */ /* 0x000f620008000800 */
[----:B------:R-:W-:Y:S01]  /*0eb0*/  FMUL.FTZ R42, R42, UR10 ;  /* 0x0000000a2a2a7c20 */ /* 0x000fe20008410000 */
[----:B------:R-:W-:Y:S02]  /*0ec0*/  F2FP.BF16.F32.PACK_AB R52, R52, R53 ;  /* 0x000000353434723e */ /* 0x000fe400000010ff */
[----:B------:R-:W-:Y:S01]  /*0ed0*/  LDS R34, [R66+UR4+0x8400] ;  /* 0x0084000442227984 */ /* 0x000fe20008000800 */
[----:B------:R-:W-:Y:S01]  /*0ee0*/  FMUL.FTZ R45, R44, UR10 ;  /* 0x0000000a2c2d7c20 */ /* 0x000fe20008410000 */
[----:B------:R-:W-:Y:S02]  /*0ef0*/  PRMT R53, R47, 0x7610, R53 ;  /* 0x000076102f357816 */ /* 0x000fe40000000035 */
[----:B------:R-:W-:Y:S01]  /*0f00*/  LDS R28, [R66+UR4+0x8c00] ;  /* 0x008c0004421c7984 */ /* 0x000fe20008000800 */
[----:B------:R-:W-:Y:S02]  /*0f10*/  PRMT R44, R52, 0x7632, R44 ;  /* 0x00007632342c7816 */ /* 0x000fe4000000002c */
[----:B------:R-:W-:Y:S01]  /*0f20*/  F2FP.BF16.F32.PACK_AB R42, R45, R42 ;  /* 0x0000002a2d2a723e */ /* 0x000fe200000010ff */
[----:B------:R-:W5:Y:S01]  /*0f30*/  LDS R27, [R66+UR4+0x9000] ;  /* 0x00900004421b7984 */ /* 0x000f620008000800 */
[----:B0-----:R-:W-:Y:S01]  /*0f40*/  FMUL.FTZ R37, R37, UR10 ;  /* 0x0000000a25257c20 */ /* 0x001fe20008410000 */
[----:B------:R-:W-:-:S02]  /*0f50*/  LEA R6, R6, UR5, 0x1 ;  /* 0x0000000506067c11 */ /* 0x000fc4000f8e08ff */
[----:B------:R-:W-:Y:S01]  /*0f60*/  LDS R31, [R66+UR4+0x9400] ;  /* 0x00940004421f7984 */ /* 0x000fe20008000800 */
[----:B------:R-:W-:-:S03]  /*0f70*/  PRMT R45, R42, 0x7632, R45 ;  /* 0x000076322a2d7816 */ /* 0x000fc6000000002d */
[----:B------:R-:W0:Y:S01]  /*0f80*/  LDS R40, [R66+UR4+0x7800] ;  /* 0x0078000442287984 */ /* 0x000e220008000800 */
[----:B-1----:R-:W-:-:S03]  /*0f90*/  FMUL.FTZ R50, R50, UR10 ;  /* 0x0000000a32327c20 */ /* 0x002fc60008410000 */
[----:B------:R-:W1:Y:S01]  /*0fa0*/  LDS R39, [R66+UR4+0x7c00] ;  /* 0x007c000442277984 */ /* 0x000e620008000800 */
[----:B--2---:R-:W-:-:S03]  /*0fb0*/  FMUL.FTZ R49, R49, UR10 ;  /* 0x0000000a31317c20 */ /* 0x004fc60008410000 */
[----:B------:R-:W2:Y:S01]  /*0fc0*/  LDS R33, [R66+UR4+0x9800] ;  /* 0x0098000442217984 */ /* 0x000ea20008000800 */
[----:B---3--:R-:W-:Y:S01]  /*0fd0*/  FMUL.FTZ R46, R46, UR10 ;  /* 0x0000000a2e2e7c20 */ /* 0x008fe20008410000 */
[----:B------:R-:W-:Y:S02]  /*0fe0*/  F2FP.BF16.F32.PACK_AB R49, R49, R50 ;  /* 0x000000323131723e */ /* 0x000fe400000010ff */
[----:B------:R-:W-:Y:S01]  /*0ff0*/  LDS R25, [R66+UR4+0x9c00] ;  /* 0x009c000442197984 */ /* 0x000fe20008000800 */
[----:B----4-:R-:W-:Y:S01]  /*1000*/  FMUL.FTZ R43, R43, UR10 ;  /* 0x0000000a2b2b7c20 */ /* 0x010fe20008410000 */
[----:B------:R-:W-:Y:S02]  /*1010*/  PRMT R50, R49, 0x7632, R50 ;  /* 0x0000763231327816 */ /* 0x000fe40000000032 */
[----:B------:R-:W3:Y:S04]  /*1020*/  LDS R36, [R66+UR4+0x8800] ;  /* 0x0088000442247984 */ /* 0x000ee80008000800 */
[----:B------:R-:W4:Y:S01]  /*1030*/  LDS R30, [R66+UR4+0xa000] ;  /* 0x00a00004421e7984 */ /* 0x000f220008000800 */
[----:B-----5:R-:W-:-:S03]  /*1040*/  FMUL.FTZ R32, R32, UR10 ;  /* 0x0000000a20207c20 */ /* 0x020fc60008410000 */
[----:B------:R-:W5:Y:S04]  /*1050*/  LDS R29, [R66+UR4+0xa400] ;  /* 0x00a40004421d7984 */ /* 0x000f680008000800 */
[----:B------:R-:W5:Y:S04]  /*1060*/  LDS R22, [R66+UR4+0xa800] ;  /* 0x00a8000442167984 */ /* 0x000f680008000800 */
[----:B------:R-:W-:Y:S01]  /*1070*/  LDS R24, [R66+UR4+0xac00] ;  /* 0x00ac000442187984 */ /* 0x000fe20008000800 */
[----:B------:R-:W-:-:S03]  /*1080*/  FMUL.FTZ R27, R27, UR10 ;  /* 0x0000000a1b1b7c20 */ /* 0x000fc60008410000 */
[----:B------:R-:W5:Y:S04]  /*1090*/  LDS R26, [R66+UR4+0xb000] ;  /* 0x00b00004421a7984 */ /* 0x000f680008000800 */
[----:B------:R-:W-:Y:S01]  /*10a0*/  LDS R18, [R66+UR4+0xb400] ;  /* 0x00b4000442127984 */ /* 0x000fe20008000800 */
[----:B0-----:R-:W-:-:S03]  /*10b0*/  FMUL.FTZ R40, R40, UR10 ;  /* 0x0000000a28287c20 */ /* 0x001fc60008410000 */
[----:B------:R-:W-:Y:S01]  /*10c0*/  LDS R21, [R66+UR4+0xbc00] ;  /* 0x00bc000442157984 */ /* 0x000fe20008000800 */
[----:B-1----:R-:W-:-:S03]  /*10d0*/  FMUL.FTZ R39, R39, UR10 ;  /* 0x0000000a27277c20 */ /* 0x002fc60008410000 */
[----:B------:R-:W-:Y:S01]  /*10e0*/  LDS R15, [R66+UR4+0xc400] ;  /* 0x00c40004420f7984 */ /* 0x000fe20008000800 */
[----:B--2---:R-:W-:Y:S01]  /*10f0*/  FMUL.FTZ R33, R33, UR10 ;  /* 0x0000000a21217c20 */ /* 0x004fe20008410000 */
[----:B------:R-:W-:Y:S02]  /*1100*/  F2FP.BF16.F32.PACK_AB R39, R39, R40 ;  /* 0x000000282727723e */ /* 0x000fe400000010ff */
[----:B------:R-:W0:Y:S02]  /*1110*/  LDS R17, [R66+UR4+0xb800] ;  /* 0x00b8000442117984 */ /* 0x000e240008000800 */
[----:B------:R-:W-:Y:S02]  /*1120*/  PRMT R40, R39, 0x7632, R40 ;  /* 0x0000763227287816 */ /* 0x000fe40000000028 */
[----:B------:R-:W1:Y:S01]  /*1130*/  LDS R23, [R66+UR4+0xc000] ;  /* 0x00c0000442177984 */ /* 0x000e620008000800 */
[----:B---3--:R-:W-:-:S03]  /*1140*/  FMUL.FTZ R36, R36, UR10 ;  /* 0x0000000a24247c20 */ /* 0x008fc60008410000 */
[----:B------:R-:W2:Y:S01]  /*1150*/  LDS R20, [R66+UR4+0xc800] ;  /* 0x00c8000442147984 */ /* 0x000ea20008000800 */
[----:B----4-:R-:W-:-:S03]  /*1160*/  FMUL.FTZ R30, R30, UR10 ;  /* 0x0000000a1e1e7c20 */ /* 0x010fc60008410000 */
[----:B------:R-:W3:Y:S01]  /*1170*/  LDS R19, [R66+UR4+0xcc00] ;  /* 0x00cc000442137984 */ /* 0x000ee20008000800 */
[----:B-----5:R-:W-:-:S03]  /*1180*/  FMUL.FTZ R29, R29, UR10 ;  /* 0x0000000a1d1d7c20 */ /* 0x020fc60008410000 */
[----:B------:R-:W4:Y:S01]  /*1190*/  LDS R13, [R66+UR4+0xd000] ;  /* 0x00d00004420d7984 */ /* 0x000f220008000800 */
[----:B------:R-:W-:Y:S01]  /*11a0*/  FMUL.FTZ R22, R22, UR10 ;  /* 0x0000000a16167c20 */ /* 0x000fe20008410000 */
[----:B------:R-:W-:Y:S02]  /*11b0*/  F2FP.BF16.F32.PACK_AB R29, R29, R30 ;  /* 0x0000001e1d1d723e */ /* 0x000fe400000010ff */
[----:B------:R-:W5:Y:S02]  /*11c0*/  LDS R14, [R66+UR4+0xd400] ;  /* 0x00d40004420e7984 */ /* 0x000f640008000800 */
[----:B------:R-:W-:Y:S02]  /*11d0*/  PRMT R30, R29, 0x7632, R30 ;  /* 0x000076321d1e7816 */ /* 0x000fe4000000001e */
[----:B------:R-:W5:Y:S01]  /*11e0*/  LDS R16, [R66+UR4+0xd800] ;  /* 0x00d8000442107984 */ /* 0x000f620008000800 */
[----:B------:R-:W-:-:S03]  /*11f0*/  FMUL.FTZ R26, R26, UR10 ;  /* 0x0000000a1a1a7c20 */ /* 0x000fc60008410000 */
[----:B------:R-:W-:Y:S04]  /*1200*/  LDS R8, [R66+UR4+0xdc00] ;  /* 0x00dc000442087984 */ /* 0x000fe80008000800 */
[----:B------:R-:W5:Y:S04]  /*1210*/  LDS R11, [R66+UR4+0xe000] ;  /* 0x00e00004420b7984 */ /* 0x000f680008000800 */
[----:B------:R-:W5:Y:S04]  /*1220*/  LDS R12, [R66+UR4+0xe400] ;  /* 0x00e40004420c7984 */ /* 0x000f680008000800 */
[----:B------:R-:W5:Y:S01]  /*1230*/  LDS R9, [R66+UR4+0xe800] ;  /* 0x00e8000442097984 */ /* 0x000f620008000800 */
[----:B0-----:R-:W-:-:S03]  /*1240*/  FMUL.FTZ R17, R17, UR10 ;  /* 0x0000000a11117c20 */ /* 0x001fc60008410000 */
[----:B------:R0:W5:Y:S01]  /*1250*/  LDS R57, [R66+UR4+0xec00] ;  /* 0x00ec000442397984 */ /* 0x0001620008000800 */
[----:B-1----:R-:W-:-:S03]  /*1260*/  FMUL.FTZ R23, R23, UR10 ;  /* 0x0000000a17177c20 */ /* 0x002fc60008410000 */
[----:B------:R-:W-:Y:S01]  /*1270*/  STS.U16 [R10+0xf000], R71 ;  /* 0x00f000470a007388 */ /* 0x000fe20000000400 */
[----:B--2---:R-:W-:Y:S01]  /*1280*/  FMUL.FTZ R20, R20, UR10 ;  /* 0x0000000a14147c20 */ /* 0x004fe20008410000 */
[----:B0-----:R-:W-:Y:S02]  /*1290*/  PRMT R66, R61, 0x7632, R66 ;  /* 0x000076323d427816 */ /* 0x001fe40000000042 */
[----:B------:R-:W-:Y:S01]  /*12a0*/  STS.U16 [R10+0xf020], R72 ;  /* 0x00f020480a007388 */ /* 0x000fe20000000400 */
[----:B---3--:R-:W-:Y:S01]  /*12b0*/  FMUL.FTZ R19, R19, UR10 ;  /* 0x0000000a13137c20 */ /* 0x008fe20008410000 */
[----:B----4-:R-:W-:Y:S02]  /*12c0*/  FMUL.FTZ R13, R13, UR10 ;  /* 0x0000000a0d0d7c20 */ /* 0x010fe40008410000 */
[----:B------:R-:W-:Y:S02]  /*12d0*/  STS.U16 [R7], R63 ;  /* 0x0000003f07007388 */ /* 0x000fe40000000400 */
[----:B------:R-:W-:Y:S01]  /*12e0*/  F2FP.BF16.F32.PACK_AB R19, R19, R20 ;  /* 0x000000141313723e */ /* 0x000fe200000010ff */
[----:B-----5:R-:W-:Y:S01]  /*12f0*/  FMUL.FTZ R14, R14, UR10 ;  /* 0x0000000a0e0e7c20 */ /* 0x020fe20008410000 */
[----:B------:R-:W-:Y:S01]  /*1300*/  STS.U16 [R7+0x20], R64 ;  /* 0x0000204007007388 */ /* 0x000fe20000000400 */
[----:B------:R-:W-:-:S03]  /*1310*/  FMUL.FTZ R16, R16, UR10 ;  /* 0x0000000a10107c20 */ /* 0x000fc60008410000 */
[----:B------:R-:W-:Y:S01]  /*1320*/  STS.U16 [R10+0x11800], R65 ;  /* 0x011800410a007388 */ /* 0x000fe20000000400 */
[----:B------:R-:W-:-:S03]  /*1330*/  F2FP.BF16.F32.PACK_AB R13, R14, R13 ;  /* 0x0000000d0e0d723e */ /* 0x000fc600000010ff */
[----:B------:R-:W-:Y:S01]  /*1340*/  STS.U16 [R10+0x11820], R62 ;  /* 0x0118203e0a007388 */ /* 0x000fe20000000400 */
[----:B------:R-:W-:Y:S01]  /*1350*/  PRMT R14, R13, 0x7632, R14 ;  /* 0x000076320d0e7816 */ /* 0x000fe2000000000e */
[----:B------:R-:W-:Y:S02]  /*1360*/  FMUL.FTZ R11, R11, UR10 ;  /* 0x0000000a0b0b7c20 */ /* 0x000fe40008410000 */
[----:B------:R-:W-:Y:S01]  /*1370*/  STS.U16 [R7+0x2800], R61 ;  /* 0x0028003d07007388 */ /* 0x000fe20000000400 */
[----:B------:R-:W-:-:S03]  /*1380*/  FMUL.FTZ R12, R12, UR10 ;  /* 0x0000000a0c0c7c20 */ /* 0x000fc60008410000 */
[----:B------:R-:W-:Y:S01]  /*1390*/  STS.U16 [R7+0x2820], R66 ;  /* 0x0028204207007388 */ /* 0x000fe20000000400 */
[----:B------:R-:W-:-:S03]  /*13a0*/  FMUL.FTZ R9, R9, UR10 ;  /* 0x0000000a09097c20 */ /* 0x000fc60008410000 */
[----:B------:R0:W-:Y:S01]  /*13b0*/  STS.U16 [R10+0x14020], R54 ;  /* 0x014020360a007388 */ /* 0x0001e20000000400 */
[----:B------:R-:W-:-:S03]  /*13c0*/  F2FP.BF16.F32.PACK_AB R11, R12, R11 ;  /* 0x0000000b0c0b723e */ /* 0x000fc600000010ff */
[----:B------:R-:W-:Y:S01]  /*13d0*/  STS.U16 [R10+0x14000], R60 ;  /* 0x0140003c0a007388 */ /* 0x000fe20000000400 */
[----:B------:R-:W-:-:S03]  /*13e0*/  PRMT R12, R11, 0x7632, R12 ;  /* 0x000076320b0c7816 */ /* 0x000fc6000000000c */
[----:B------:R-:W-:Y:S01]  /*13f0*/  STS.U16 [R7+0x5000], R58 ;  /* 0x0050003a07007388 */ /* 0x000fe20000000400 */
[----:B0-----:R-:W-:Y:S01]  /*1400*/  PRMT R54, R47, 0x7632, R54 ;  /* 0x000076322f367816 */ /* 0x001fe20000000036 */
[----:B------:R-:W-:Y:S01]  /*1410*/  FMUL.FTZ R47, R38, UR10 ;  /* 0x0000000a262f7c20 */ /* 0x000fe20008410000 */
[----:B------:R-:W-:Y:S01]  /*1420*/  FMUL.FTZ R38, R41, UR10 ;  /* 0x0000000a29267c20 */ /* 0x000fe20008410000 */
[----:B------:R-:W-:Y:S01]  /*1430*/  PRMT R41, R42, 0x7610, R41 ;  /* 0x000076102a297816 */ /* 0x000fe20000000029 */
[----:B------:R-:W-:Y:S01]  /*1440*/  FMUL.FTZ R42, R35, UR10 ;  /* 0x0000000a232a7c20 */ /* 0x000fe20008410000 */
[----:B------:R-:W-:Y:S01]  /*1450*/  STS.U16 [R7+0x5020], R56 ;  /* 0x0050203807007388 */ /* 0x000fe20000000400 */
[----:B------:R-:W-:Y:S01]  /*1460*/  FMUL.FTZ R35, R34, UR10 ;  /* 0x0000000a22237c20 */ /* 0x000fe20008410000 */
[----:B------:R-:W-:Y:S02]  /*1470*/  F2FP.BF16.F32.PACK_AB R37, R38, R37 ;  /* 0x000000252625723e */ /* 0x000fe400000010ff */
[----:B------:R-:W-:Y:S01]  /*1480*/  STS.U16 [R10+0xf200], R51 ;  /* 0x00f200330a007388 */ /* 0x000fe20000000400 */
[----:B------:R-:W-:-:S02]  /*1490*/  F2FP.BF16.F32.PACK_AB R46, R47, R46 ;  /* 0x0000002e2f2e723e */ /* 0x000fc400000010ff */
[----:B------:R-:W-:Y:S01]  /*14a0*/  F2FP.BF16.F32.PACK_AB R42, R42, R43 ;  /* 0x0000002b2a2a723e */ /* 0x000fe200000010ff */
[----:B------:R-:W-:Y:S01]  /*14b0*/  STS.U16 [R10+0xf220], R59 ;  /* 0x00f2203b0a007388 */ /* 0x000fe20000000400 */
[----:B------:R-:W-:Y:S02]  /*14c0*/  PRMT R43, R37, 0x7610, R43 ;  /* 0x00007610252b7816 */ /* 0x000fe4000000002b */
[----:B------:R-:W-:Y:S01]  /*14d0*/  F2FP.BF16.F32.PACK_AB R32, R35, R32 ;  /* 0x000000202320723e */ /* 0x000fe200000010ff */
[----:B------:R-:W-:Y:S01]  /*14e0*/  STS.U16 [R7+0x200], R55 ;  /* 0x0002003707007388 */ /* 0x000fe20000000400 */
[----:B------:R-:W-:Y:S02]  /*14f0*/  PRMT R38, R46, 0x7632, R38 ;  /* 0x000076322e267816 */ /* 0x000fe40000000026 */
[----:B------:R-:W-:Y:S01]  /*1500*/  PRMT R35, R32, 0x7632, R35 ;  /* 0x0000763220237816 */ /* 0x000fe20000000023 */
[----:B------:R-:W-:Y:S01]  /*1510*/  STS.U16 [R7+0x220], R48 ;  /* 0x0002203007007388 */ /* 0x000fe20000000400 */
[----:B------:R-:W-:-:S03]  /*1520*/  PRMT R34, R42, 0x7632, R34 ;  /* 0x000076322a227816 */ /* 0x000fc60000000022 */
[----:B------:R-:W-:Y:S04]  /*1530*/  STS.U16 [R10+0x11a00], R53 ;  /* 0x011a00350a007388 */ /* 0x000fe80000000400 */
[----:B------:R-:W-:Y:S04]  /*1540*/  STS.U16 [R10+0x11a20], R54 ;  /* 0x011a20360a007388 */ /* 0x000fe80000000400 */
[----:B------:R0:W-:Y:S04]  /*1550*/  STS.U16 [R7+0x2a20], R44 ;  /* 0x002a202c07007388 */ /* 0x0001e80000000400 */
[----:B------:R-:W-:Y:S04]  /*1560*/  STS.U16 [R7+0x2a00], R52 ;  /* 0x002a003407007388 */ /* 0x000fe80000000400 */
        /* <DEDUP_REMOVED lines=8> */
[----:B------:R-:W-:-:S02]  /*15f0*/  F2FP.BF16.F32.PACK_AB R27, R28, R27 ;  /* 0x0000001b1c1b723e */ /* 0x000fc400000010ff */
[----:B------:R-:W-:Y:S01]  /*1600*/  STS.U16 [R7+0x5200], R41 ;  /* 0x0052002907007388 */ /* 0x000fe20000000400 */
[----:B------:R-:W-:Y:S02]  /*1610*/  F2FP.BF16.F32.PACK_AB R32, R32, R33 ;  /* 0x000000212020723e */ /* 0x000fe400000010ff */
[----:B------:R-:W-:Y:S01]  /*1620*/  PRMT R33, R27, 0x7610, R33 ;  /* 0x000076101b217816 */ /* 0x000fe20000000021 */
[----:B------:R-:W-:Y:S01]  /*1630*/  STS.U16 [R7+0x5220], R45 ;  /* 0x0052202d07007388 */ /* 0x000fe20000000400 */
[----:B------:R-:W-:Y:S02]  /*1640*/  F2FP.BF16.F32.PACK_AB R36, R37, R36 ;  /* 0x000000242524723e */ /* 0x000fe400000010ff */
        /* <DEDUP_REMOVED lines=14> */
[----:B------:R-:W-:Y:S01]  /*1730*/  STS.U16 [R7+0x2c20], R40 ;  /* 0x002c202807007388 */ /* 0x000fe20000000400 */
[----:B------:R-:W-:Y:S01]  /*1740*/  PRMT R21, R22, 0x7610, R21 ;  /* 0x0000761016157816 */ /* 0x000fe20000000015 */
[----:B------:R-:W-:Y:S01]  /*1750*/  FMUL.FTZ R22, R15, UR10 ;  /* 0x0000000a0f167c20 */ /* 0x000fe20008410000 */
[----:B------:R-:W-:Y:S01]  /*1760*/  F2FP.BF16.F32.PACK_AB R26, R27, R26 ;  /* 0x0000001a1b1a723e */ /* 0x000fe200000010ff */
[----:B------:R-:W-:Y:S01]  /*1770*/  STS.U16 [R10+0x14400], R31 ;  /* 0x0144001f0a007388 */ /* 0x000fe20000000400 */
[----:B------:R-:W-:-:S02]  /*1780*/  F2FP.BF16.F32.PACK_AB R17, R18, R17 ;  /* 0x000000111211723e */ /* 0x000fc400000010ff */
[----:B------:R-:W-:Y:S01]  /*1790*/  PRMT R15, R26, 0x7632, R15 ;  /* 0x000076321a0f7816 */ /* 0x000fe2000000000f */
[----:B------:R-:W-:Y:S01]  /*17a0*/  STS.U16 [R10+0x14420], R35 ;  /* 0x014420230a007388 */ /* 0x000fe20000000400 */
[----:B------:R-:W-:Y:S02]  /*17b0*/  F2FP.BF16.F32.PACK_AB R22, R22, R23 ;  /* 0x000000171616723e */ /* 0x000fe400000010ff */
[----:B------:R-:W-:Y:S01]  /*17c0*/  PRMT R18, R17, 0x7632, R18 ;  /* 0x0000763211127816 */ /* 0x000fe20000000012 */
[----:B------:R-:W-:Y:S01]  /*17d0*/  STS.U16 [R7+0x5400], R36 ;  /* 0x0054002407007388 */ /* 0x000fe20000000400 */
[----:B------:R-:W-:-:S03]  /*17e0*/  PRMT R20, R22, 0x7632, R20 ;  /* 0x0000763216147816 */ /* 0x000fc60000000014 */
[----:B------:R-:W-:Y:S04]  /*17f0*/  STS.U16 [R7+0x5420], R28 ;  /* 0x0054201c07007388 */ /* 0x000fe80000000400 */
[----:B------:R-:W-:Y:S04]  /*1800*/  STS.U16 [R10+0xf600], R33 ;  /* 0x00f600210a007388 */ /* 0x000fe80000000400 */
[----:B------:R-:W-:Y:S04]  /*1810*/  STS.U16 [R10+0xf620], R34 ;  /* 0x00f620220a007388 */ /* 0x000fe80000000400 */
[----:B------:R-:W-:Y:S04]  /*1820*/  STS.U16 [R7+0x600], R32 ;  /* 0x0006002007007388 */ /* 0x000fe80000000400 */
[----:B------:R-:W-:Y:S04]  /*1830*/  STS.U16 [R7+0x620], R24 ;  /* 0x0006201807007388 */ /* 0x000fe80000000400 */
[----:B------:R0:W-:Y:S04]  /*1840*/  STS.U16 [R10+0x11e00], R29 ;  /* 0x011e001d0a007388 */ /* 0x0001e80000000400 */
[----:B------:R1:W-:Y:S04]  /*1850*/  STS.U16 [R10+0x11e20], R30 ;  /* 0x011e201e0a007388 */ /* 0x0003e80000000400 */
[----:B------:R2:W-:Y:S01]  /*1860*/  STS.U16 [R7+0x2e00], R21 ;  /* 0x002e001507007388 */ /* 0x0005e20000000400 */
[----:B0-----:R-:W-:-:S03]  /*1870*/  CS2R R28, SRZ ;  /* 0x00000000001c7805 */ /* 0x001fc6000001ff00 */
[----:B------:R0:W-:Y:S01]  /*1880*/  STS.U16 [R7+0x2e20], R25 ;  /* 0x002e201907007388 */ /* 0x0001e20000000400 */
[----:B-1----:R-:W-:-:S03]  /*1890*/  CS2R R30, SRZ ;  /* 0x00000000001e7805 */ /* 0x002fc6000001ff00 */
[----:B------:R1:W-:Y:S01]  /*18a0*/  STS.U16 [R10+0x14620], R15 ;  /* 0x0146200f0a007388 */ /* 0x0003e20000000400 */
[----:B--2---:R-:W-:-:S03]  /*18b0*/  PRMT R21, R19, 0x7632, R21 ;  /* 0x0000763213157816 */ /* 0x004fc60000000015 */
[----:B------:R2:W-:Y:S01]  /*18c0*/  STS.U16 [R10+0x14600], R26 ;  /* 0x0146001a0a007388 */ /* 0x0005e20000000400 */
[----:B0-----:R-:W-:-:S03]  /*18d0*/  CS2R R24, SRZ ;  /* 0x0000000000187805 */ /* 0x001fc6000001ff00 */
[----:B------:R-:W-:Y:S01]  /*18e0*/  STS.U16 [R7+0x5600], R17 ;  /* 0x0056001107007388 */ /* 0x000fe20000000400 */
[----:B-1----:R-:W-:Y:S01]  /*18f0*/  FMUL.FTZ R15, R8, UR10 ;  /* 0x0000000a080f7c20 */ /* 0x002fe20008410000 */
[----:B------:R-:W-:Y:S02]  /*1900*/  FMUL.FTZ R8, R57, UR10 ;  /* 0x0000000a39087c20 */ /* 0x000fe40008410000 */
[----:B------:R-:W-:Y:S01]  /*1910*/  STS.U16 [R7+0x5620], R18 ;  /* 0x0056201207007388 */ /* 0x000fe20000000400 */
[----:B--2---:R-:W-:Y:S02]  /*1920*/  CS2R R26, SRZ ;  /* 0x00000000001a7805 */ /* 0x004fe4000001ff00 */
[----:B------:R-:W-:Y:S01]  /*1930*/  F2FP.BF16.F32.PACK_AB R15, R15, R16 ;  /* 0x000000100f0f723e */ /* 0x000fe200000010ff */
[----:B------:R0:W-:Y:S01]  /*1940*/  STS.U16 [R10+0xf800], R22 ;  /* 0x00f800160a007388 */ /* 0x0001e20000000400 */
[----:B------:R-:W-:Y:S02]  /*1950*/  F2FP.BF16.F32.PACK_AB R8, R8, R9 ;  /* 0x000000090808723e */ /* 0x000fe400000010ff */
[----:B------:R-:W-:Y:S01]  /*1960*/  PRMT R9, R15, 0x7632, R9 ;  /* 0x000076320f097816 */ /* 0x000fe20000000009 */
[----:B------:R-:W-:Y:S01]  /*1970*/  STS.U16 [R10+0xf820], R20 ;  /* 0x00f820140a007388 */ /* 0x000fe20000000400 */
[----:B------:R-:W-:-:S03]  /*1980*/  PRMT R16, R8, 0x7632, R16 ;  /* 0x0000763208107816 */ /* 0x000fc60000000010 */
[----:B------:R1:W-:Y:S01]  /*1990*/  STS.U16 [R7+0x800], R19 ;  /* 0x0008001307007388 */ /* 0x0003e20000000400 */
[----:B0-----:R-:W-:-:S03]  /*19a0*/  CS2R R22, SRZ ;  /* 0x0000000000167805 */ /* 0x001fc6000001ff00 */
[----:B------:R0:W-:Y:S04]  /*19b0*/  STS.U16 [R7+0x820], R21 ;  /* 0x0008201507007388 */ /* 0x0001e80000000400 */
[----:B------:R-:W-:Y:S01]  /*19c0*/  STS.U16 [R10+0x12000], R13 ;  /* 0x0120000d0a007388 */ /* 0x000fe20000000400 */
[----:B-1----:R-:W-:-:S03]  /*19d0*/  CS2R R18, SRZ ;  /* 0x0000000000127805 */ /* 0x002fc6000001ff00 */
[----:B------:R-:W-:Y:S01]  /*19e0*/  STS.U16 [R10+0x12020], R14 ;  /* 0x0120200e0a007388 */ /* 0x000fe20000000400 */
[----:B0-----:R-:W-:-:S03]  /*19f0*/  CS2R R20, SRZ ;  /* 0x0000000000147805 */ /* 0x001fc6000001ff00 */
[----:B------:R0:W-:Y:S04]  /*1a00*/  STS.U16 [R7+0x3000], R15 ;  /* 0x0030000f07007388 */ /* 0x0001e80000000400 */
[----:B------:R-:W-:Y:S04]  /*1a10*/  STS.U16 [R7+0x3020], R9 ;  /* 0x0030200907007388 */ /* 0x000fe80000000400 */
[----:B------:R-:W-:Y:S01]  /*1a20*/  STS.U16 [R10+0x14800], R11 ;  /* 0x0148000b0a007388 */ /* 0x000fe20000000400 */
[----:B0-----:R-:W-:-:S03]  /*1a30*/  CS2R R14, SRZ ;  /* 0x00000000000e7805 */ /* 0x001fc6000001ff00 */
[----:B------:R0:W-:Y:S04]  /*1a40*/  STS.U16 [R10+0x14820], R12 ;  /* 0x0148200c0a007388 */ /* 0x0001e80000000400 */
[----:B------:R1:W-:Y:S04]  /*1a50*/  STS.U16 [R7+0x5800], R8 ;  /* 0x0058000807007388 */ /* 0x0003e80000000400 */
[----:B------:R2:W-:Y:S01]  /*1a60*/  STS.U16 [R7+0x5820], R16 ;  /* 0x0058201007007388 */ /* 0x0005e20000000400 */
[----:B0-----:R-:W-:Y:S02]  /*1a70*/  CS2R R12, SRZ ;  /* 0x00000000000c7805 */ /* 0x001fe4000001ff00 */
[----:B------:R-:W-:Y:S01]  /*1a80*/  CS2R R10, SRZ ;  /* 0x00000000000a7805 */ /* 0x000fe2000001ff00 */
[----:B------:R-:W-:Y:S01]  /*1a90*/  BAR.SYNC.DEFER_BLOCKING 0x0 ;  /* 0x0000000000007b1d */ /* 0x000fe20000010000 */
[----:B-1----:R-:W-:-:S02]  /*1aa0*/  CS2R R8, SRZ ;  /* 0x0000000000087805 */ /* 0x002fc4000001ff00 */
[----:B--2---:R-:W-:-:S03]  /*1ab0*/  CS2R R16, SRZ ;  /* 0x0000000000107805 */ /* 0x004fc6000001ff00 */
[----:B------:R0:W1:Y:S04]  /*1ac0*/  @!P3 LDS.128 R28, [R6] ;  /* 0x00000000061cb984 */ /* 0x0000680000000c00 */
[----:B------:R0:W2:Y:S04]  /*1ad0*/  @!P3 LDS.128 R24, [R6+0x2800] ;  /* 0x002800000618b984 */ /* 0x0000a80000000c00 */
[----:B------:R0:W3:Y:S01]  /*1ae0*/  @!P3 LDS.128 R20, [R6+0x5000] ;  /* 0x005000000614b984 */ /* 0x0000e20000000c00 */
[----:B------:R-:W-:Y:S05]  /*1af0*/  @P4 BRA `(.L_x_62) ;  /* 0x0000000000704947 */ /* 0x000fea0003800000 */
[----:B------:R-:W4:Y:S01]  /*1b00*/  LDC.64 R36, c[0x0][0x258] ;  /* 0x00009600ff247b82 */ /* 0x000f220000000a00 */
[----:B------:R-:W-:Y:S01]  /*1b10*/  SHF.R.S32.HI R5, RZ, 0x1f, R4 ;  /* 0x0000001fff057819 */ /* 0x000fe20000011404 */
[----:B------:R-:W-:Y:S01]  /*1b20*/  ULDC.64 UR4, c[0x0][0x260] ;  /* 0x0000980000047ab9 */ /* 0x000fe20000000a00 */
[----:B------:R-:W-:Y:S01]  /*1b30*/  ULDC.64 UR10, c[0x0][0x250] ;  /* 0x00009400000a7ab9 */ /* 0x000fe20000000a00 */
[----:B------:R-:W-:-:S04]  /*1b40*/  IMAD R35, R2, UR4, RZ ;  /* 0x0000000402237c24 */ /* 0x000fc8000f8e02ff */
[----:B------:R-:W-:Y:S02]  /*1b50*/  IMAD R35, R0, UR5, R35 ;  /* 0x0000000500237c24 */ /* 0x000fe4000f8e0223 */
[C---:B----4-:R-:W-:Y:S02]  /*1b60*/  IMAD R34, R36.reuse, UR9, RZ ;  /* 0x0000000924227c24 */ /* 0x050fe4000f8e02ff */
[----:B------:R-:W-:-:S04]  /*1b70*/  IMAD.WIDE.U32 R32, R36, UR8, R4 ;  /* 0x0000000824207c25 */ /* 0x000fc8000f8e0004 */
[----:B------:R-:W-:Y:S02]  /*1b80*/  IMAD R7, R37, UR8, R34 ;  /* 0x0000000825077c24 */ /* 0x000fe4000f8e0222 */
[----:B------:R-:W-:Y:S02]  /*1b90*/  VIADD R34, R4, 0x40 ;  /* 0x0000004004227836 */ /* 0x000fe40000000000 */
[----:B------:R-:W-:Y:S02]  /*1ba0*/  IMAD.IADD R33, R33, 0x1, R7 ;  /* 0x0000000121217824 */ /* 0x000fe400078e0207 */
[----:B------:R-:W-:Y:S02]  /*1bb0*/  IMAD R7, R69, UR10, RZ ;  /* 0x0000000a45077c24 */ /* 0x000fe4000f8e02ff */
[----:B------:R-:W-:Y:S01]  /*1bc0*/  IMAD.WIDE.U32 R32, R0, UR4, R32 ;  /* 0x0000000400207c25 */ /* 0x000fe2000f8e0020 */
[----:B------:R-:W-:Y:S02]  /*1bd0*/  ULDC UR4, c[0x0][0x244] ;  /* 0x0000910000047ab9 */ /* 0x000fe40000000800 */
[----:B------:R-:W-:Y:S01]  /*1be0*/  ISETP.GE.AND P4, PT, R34, UR4, PT ;  /* 0x0000000422007c0c */ /* 0x000fe2000bf86270 */
[----:B------:R-:W-:Y:S01]  /*1bf0*/  IMAD.IADD R33, R33, 0x1, R35 ;  /* 0x0000000121217824 */ /* 0x000fe200078e0223 */
[C---:B------:R-:W-:Y:S01]  /*1c00*/  ISETP.GE.AND P3, PT, R4.reuse, UR4, PT ;  /* 0x0000000404007c0c */ /* 0x040fe2000bf66270 */
[----:B------:R-:W-:-:S02]  /*1c10*/  VIADD R35, R4, 0x80 ;  /* 0x0000008004237836 */ /* 0x000fc40000000000 */
[C---:B------:R-:W-:Y:S02]  /*1c20*/  IMAD R7, R68.reuse, UR11, R7 ;  /* 0x0000000b44077c24 */ /* 0x040fe4000f8e0207 */
[----:B------:R-:W-:Y:S01]  /*1c30*/  IMAD.WIDE.U32 R32, R68, UR10, R32 ;  /* 0x0000000a44207c25 */ /* 0x000fe2000f8e0020 */
[----:B------:R-:W-:Y:S01]  /*1c40*/  ISETP.GE.AND P5, PT, R35, UR4, PT ;  /* 0x0000000423007c0c */ /* 0x000fe2000bfa6270 */
[----:B------:R-:W-:Y:S02]  /*1c50*/  ULDC.64 UR4, c[0x0][0x238] ;  /* 0x00008e0000047ab9 */ /* 0x000fe40000000a00 */
[----:B------:R-:W-:Y:S01]  /*1c60*/  IMAD.IADD R7, R33, 0x1, R7 ;  /* 0x0000000121077824 */ /* 0x000fe200078e0207 */
[----:B------:R-:W-:-:S04]  /*1c70*/  LEA R34, P6, R32, UR4, 0x1 ;  /* 0x0000000420227c11 */ /* 0x000fc8000f8c08ff */
[----:B------:R-:W-:-:S05]  /*1c80*/  LEA.HI.X R35, R32, UR5, R7, 0x1, P6 ;  /* 0x0000000520237c11 */ /* 0x000fca000b0f0c07 */
[----:B-1----:R4:W-:Y:S04]  /*1c90*/  @!P3 STG.E.128 desc[UR6][R34.64], R28 ;  /* 0x0000001c2200b986 */ /* 0x0029e8000c101d06 */
[----:B--2---:R4:W-:Y:S04]  /*1ca0*/  @!P4 STG.E.128 desc[UR6][R34.64+0x80], R24 ;  /* 0x000080182200c986 */ /* 0x0049e8000c101d06 */
[----:B---3--:R4:W-:Y:S02]  /*1cb0*/  @!P5 STG.E.128 desc[UR6][R34.64+0x100], R20 ;  /* 0x000100142200d986 */ /* 0x0089e4000c101d06 */
.L_x_62:
[----:B------:R-:W-:Y:S05]  /*1cc0*/  BSYNC B0 ;  /* 0x0000000000007941 */ /* 0x000fea0003800000 */
.L_x_61:
[----:B------:R0:W0:Y:S01]  /*1cd0*/  @!P2 LDS.128 R12, [R6+0x400] ;  /* 0x00040000060ca984 */ /* 0x0000220000000c00 */
[----:B------:R-:W-:Y:S03]  /*1ce0*/  BSSY B0, `(.L_x_63) ;  /* 0x0000023000007945 */ /* 0x000fe60003800000 */
[----:B------:R0:W0:Y:S04]  /*1cf0*/  @!P2 LDS.128 R8, [R6+0x2c00] ;  /* 0x002c00000608a984 */ /* 0x0000280000000c00 */
[----:B------:R0:W0:Y:S01]  /*1d00*/  @!P2 LDS.128 R16, [R6+0x5400] ;  /* 0x005400000610a984 */ /* 0x0000220000000c00 */
[----:B------:R-:W-:Y:S05]  /*1d10*/  @P0 BRA `(.L_x_64) ;  /* 0x00000000007c0947 */ /* 0x000fea0003800000 */
[----:B---34-:R-:W3:Y:S01]  /*1d20*/  LDC.64 R22, c[0x0][0x258] ;  /* 0x00009600ff167b82 */ /* 0x018ee20000000a00 */
[--C-:B------:R-:W-:Y:S01]  /*1d30*/  SHF.R.S32.HI R21, RZ, 0x1f, R4.reuse ;  /* 0x0000001fff157819 */ /* 0x100fe20000011404 */
[----:B------:R-:W-:Y:S01]  /*1d40*/  IMAD.MOV.U32 R20, RZ, RZ, R4 ;  /* 0x000000ffff147224 */ /* 0x000fe200078e0004 */
[----:B------:R-:W-:Y:S01]  /*1d50*/  ULDC.64 UR4, c[0x0][0x260] ;  /* 0x0000980000047ab9 */ /* 0x000fe20000000a00 */
[----:B------:R-:W-:Y:S01]  /*1d60*/  IADD3 R7, P0, R68, 0x20, RZ ;  /* 0x0000002044077810 */ /* 0x000fe20007f1e0ff */
[----:B--2---:R-:W-:Y:S01]  /*1d70*/  IMAD R25, R2, UR4, RZ ;  /* 0x0000000402197c24 */ /* 0x004fe2000f8e02ff */
[----:B------:R-:W-:-:S03]  /*1d80*/  ULDC.64 UR10, c[0x0][0x250] ;  /* 0x00009400000a7ab9 */ /* 0x000fc60000000a00 */
[----:B------:R-:W-:Y:S02]  /*1d90*/  IMAD R25, R0, UR5, R25 ;  /* 0x0000000500197c24 */ /* 0x000fe4000f8e0219 */
[C---:B---3--:R-:W-:Y:S02]  /*1da0*/  IMAD R24, R22.reuse, UR9, RZ ;  /* 0x0000000916187c24 */ /* 0x048fe4000f8e02ff */
[----:B------:R-:W-:-:S04]  /*1db0*/  IMAD.WIDE.U32 R20, R22, UR8, R20 ;  /* 0x0000000816147c25 */ /* 0x000fc8000f8e0014 */
[----:B------:R-:W-:Y:S02]  /*1dc0*/  IMAD R23, R23, UR8, R24 ;  /* 0x0000000817177c24 */ /* 0x000fe4000f8e0218 */
[----:B------:R-:W-:Y:S02]  /*1dd0*/  IMAD.X R22, RZ, RZ, R69, P0 ;  /* 0x000000ffff167224 */ /* 0x000fe400000e0645 */
[----:B------:R-:W-:Y:S02]  /*1de0*/  IMAD.IADD R21, R21, 0x1, R23 ;  /* 0x0000000115157824 */ /* 0x000fe400078e0217 */
[----:B------:R-:W-:Y:S02]  /*1df0*/  IMAD R22, R22, UR10, RZ ;  /* 0x0000000a16167c24 */ /* 0x000fe4000f8e02ff */
[----:B------:R-:W-:Y:S01]  /*1e00*/  IMAD.WIDE.U32 R20, R0, UR4, R20 ;  /* 0x0000000400147c25 */ /* 0x000fe2000f8e0014 */
[----:B------:R-:W-:Y:S02]  /*1e10*/  ULDC UR4, c[0x0][0x244] ;  /* 0x0000910000047ab9 */ /* 0x000fe40000000800 */
[----:B------:R-:W-:Y:S01]  /*1e20*/  ISETP.GE.AND P2, PT, R4, UR4, PT ;  /* 0x0000000404007c0c */ /* 0x000fe2000bf46270 */
[----:B------:R-:W-:-:S02]  /*1e30*/  IMAD.IADD R21, R21, 0x1, R25 ;  /* 0x0000000115157824 */ /* 0x000fc400078e0219 */
[C---:B------:R-:W-:Y:S02]  /*1e40*/  VIADD R24, R4.reuse, 0x40 ;  /* 0x0000004004187836 */ /* 0x040fe40000000000 */
[----:B------:R-:W-:Y:S02]  /*1e50*/  VIADD R25, R4, 0x80 ;  /* 0x0000008004197836 */ /* 0x000fe40000000000 */
[C---:B------:R-:W-:Y:S01]  /*1e60*/  IMAD R23, R7.reuse, UR11, R22 ;  /* 0x0000000b07177c24 */ /* 0x040fe2000f8e0216 */
[----:B------:R-:W-:Y:S01]  /*1e70*/  ISETP.GE.AND P3, PT, R24, UR4, PT ;  /* 0x0000000418007c0c */ /* 0x000fe2000bf66270 */
[----:B------:R-:W-:Y:S01]  /*1e80*/  IMAD.WIDE.U32 R20, R7, UR10, R20 ;  /* 0x0000000a07147c25 */ /* 0x000fe2000f8e0014 */
[----:B------:R-:W-:Y:S01]  /*1e90*/  ISETP.GE.AND P4, PT, R25, UR4, PT ;  /* 0x0000000419007c0c */ /* 0x000fe2000bf86270 */
[----:B------:R-:W-:Y:S02]  /*1ea0*/  ULDC.64 UR4, c[0x0][0x238] ;  /* 0x00008e0000047ab9 */ /* 0x000fe40000000a00 */
[----:B------:R-:W-:Y:S01]  /*1eb0*/  IMAD.IADD R7, R21, 0x1, R23 ;  /* 0x0000000115077824 */ /* 0x000fe200078e0217 */
[----:B------:R-:W-:-:S04]  /*1ec0*/  LEA R22, P0, R20, UR4, 0x1 ;  /* 0x0000000414167c11 */ /* 0x000fc8000f8008ff */
[----:B------:R-:W-:-:S05]  /*1ed0*/  LEA.HI.X R23, R20, UR5, R7, 0x1, P0 ;  /* 0x0000000514177c11 */ /* 0x000fca00080f0c07 */
[----:B0-----:R0:W-:Y:S04]  /*1ee0*/  @!P2 STG.E.128 desc[UR6][R22.64], R12 ;  /* 0x0000000c1600a986 */ /* 0x0011e8000c101d06 */
[----:B------:R0:W-:Y:S04]  /*1ef0*/  @!P3 STG.E.128 desc[UR6][R22.64+0x80], R8 ;  /* 0x000080081600b986 */ /* 0x0001e8000c101d06 */
[----:B------:R0:W-:Y:S02]  /*1f00*/  @!P4 STG.E.128 desc[UR6][R22.64+0x100], R16 ;  /* 0x000100101600c986 */ /* 0x0001e4000c101d06 */
.L_x_64:
[----:B------:R-:W-:Y:S05]  /*1f10*/  BSYNC B0 ;  /* 0x0000000000007941 */ /* 0x000fea0003800000 */
.L_x_63:
[----:B------:R-:W-:Y:S05]  /*1f20*/  @P1 EXIT ;  /* 0x000000000000194d */ /* 0x000fea0003800000 */
[----:B0-----:R-:W3:Y:S01]  /*1f30*/  LDC.64 R12, c[0x0][0x258] ;  /* 0x00009600ff0c7b82 */ /* 0x001ee20000000a00 */
[----:B------:R-:W-:Y:S02]  /*1f40*/  ISETP.GT.AND P0, PT, R3, 0x7f, PT ;  /* 0x0000007f0300780c */ /* 0x000fe40003f04270 */
[----:B------:R-:W-:Y:S02]  /*1f50*/  CS2R R10, SRZ ;  /* 0x00000000000a7805 */ /* 0x000fe4000001ff00 */
[----:B------:R-:W-:Y:S02]  /*1f60*/  SHF.R.S32.HI R5, RZ, 0x1f, R4 ;  /* 0x0000001fff057819 */ /* 0x000fe40000011404 */
[----:B------:R-:W-:Y:S02]  /*1f70*/  CS2R R8, SRZ ;  /* 0x0000000000087805 */ /* 0x000fe4000001ff00 */
[----:B------:R-:W-:Y:S02]  /*1f80*/  CS2R R18, SRZ ;  /* 0x0000000000127805 */ /* 0x000fe4000001ff00 */
[----:B------:R-:W-:Y:S01]  /*1f90*/  CS2R R16, SRZ ;  /* 0x0000000000107805 */ /* 0x000fe2000001ff00 */
[----:B------:R-:W-:Y:S01]  /*1fa0*/  ULDC.64 UR4, c[0x0][0x260] ;  /* 0x0000980000047ab9 */ /* 0x000fe20000000a00 */
[----:B------:R-:W-:-:S02]  /*1fb0*/  IADD3 R3, P1, R68, 0x40, RZ ;  /* 0x0000004044037810 */ /* 0x000fc40007f3e0ff */
[----:B------:R-:W-:Y:S01]  /*1fc0*/  CS2R R14, SRZ ;  /* 0x00000000000e7805 */ /* 0x000fe2000001ff00 */
[----:B------:R-:W-:Y:S02]  /*1fd0*/  ULDC.64 UR10, c[0x0][0x238] ;  /* 0x00008e00000a7ab9 */ /* 0x000fe40000000a00 */
[----:B------:R-:W-:Y:S01]  /*1fe0*/  IMAD.X R68, RZ, RZ, R69, P1 ;  /* 0x000000ffff447224 */ /* 0x000fe200008e0645 */
[----:B------:R-:W0:Y:S04]  /*1ff0*/  @!P0 LDS.128 R8, [R6+0x800] ;  /* 0x0008000006088984 */ /* 0x000e280000000c00 */
[----:B------:R-:W5:Y:S01]  /*2000*/  @!P0 LDS.128 R16, [R6+0x3000] ;  /* 0x0030000006108984 */ /* 0x000f620000000c00 */
[----:B---34-:R-:W-:-:S04]  /*2010*/  IMAD.WIDE.U32 R20, R12, UR8, R4 ;  /* 0x000000080c147c25 */ /* 0x018fc8000f8e0004 */
[----:B------:R-:W-:Y:S02]  /*2020*/  IMAD R12, R12, UR9, RZ ;  /* 0x000000090c0c7c24 */ /* 0x000fe4000f8e02ff */
[----:B------:R-:W-:Y:S02]  /*2030*/  IMAD R5, R2, UR4, RZ ;  /* 0x0000000402057c24 */ /* 0x000fe4000f8e02ff */
[----:B------:R-:W-:Y:S02]  /*2040*/  IMAD R13, R13, UR8, R12 ;  /* 0x000000080d0d7c24 */ /* 0x000fe4000f8e020c */
[C---:B------:R-:W-:Y:S02]  /*2050*/  IMAD R5, R0.reuse, UR5, R5 ;  /* 0x0000000500057c24 */ /* 0x040fe4000f8e0205 */
[----:B------:R-:W-:Y:S01]  /*2060*/  IMAD.IADD R21, R21, 0x1, R13 ;  /* 0x0000000115157824 */ /* 0x000fe200078e020d */
[----:B------:R-:W-:Y:S01]  /*2070*/  CS2R R12, SRZ ;  /* 0x00000000000c7805 */ /* 0x000fe2000001ff00 */
[----:B------:R-:W-:Y:S01]  /*2080*/  IMAD.WIDE.U32 R20, R0, UR4, R20 ;  /* 0x0000000400147c25 */ /* 0x000fe2000f8e0014 */
[----:B------:R-:W-:-:S04]  /*2090*/  ULDC.64 UR4, c[0x0][0x250] ;  /* 0x0000940000047ab9 */ /* 0x000fc80000000a00 */
[----:B------:R3:W4:Y:S01]  /*20a0*/  @!P0 LDS.128 R12, [R6+0x5800] ;  /* 0x00580000060c8984 */ /* 0x0007220000000c00 */
[----:B------:R-:W-:Y:S02]  /*20b0*/  IMAD R68, R68, UR4, RZ ;  /* 0x0000000444447c24 */ /* 0x000fe4000f8e02ff */
[----:B------:R-:W-:Y:S02]  /*20c0*/  IMAD.IADD R21, R21, 0x1, R5 ;  /* 0x0000000115157824 */ /* 0x000fe400078e0205 */
[C---:B------:R-:W-:Y:S02]  /*20d0*/  IMAD R5, R3.reuse, UR5, R68 ;  /* 0x0000000503057c24 */ /* 0x040fe4000f8e0244 */
[----:B------:R-:W-:Y:S01]  /*20e0*/  IMAD.WIDE.U32 R2, R3, UR4, R20 ;  /* 0x0000000403027c25 */ /* 0x000fe2000f8e0014 */
[----:B------:R-:W-:Y:S02]  /*20f0*/  ULDC UR4, c[0x0][0x244] ;  /* 0x0000910000047ab9 */ /* 0x000fe40000000800 */
[C---:B------:R-:W-:Y:S01]  /*2100*/  ISETP.GE.AND P1, PT, R4.reuse, UR4, PT ;  /* 0x0000000404007c0c */ /* 0x040fe2000bf26270 */
[----:B------:R-:W-:Y:S01]  /*2110*/  VIADD R0, R4, 0x40 ;  /* 0x0000004004007836 */ /* 0x000fe20000000000 */
[----:B---3--:R-:W-:Y:S01]  /*2120*/  LEA R6, P0, R2, UR10, 0x1 ;  /* 0x0000000a02067c11 */ /* 0x008fe2000f8008ff */
[----:B------:R-:W-:-:S02]  /*2130*/  IMAD.IADD R3, R3, 0x1, R5 ;  /* 0x0000000103037824 */ /* 0x000fc400078e0205 */
[----:B------:R-:W-:Y:S01]  /*2140*/  VIADD R4, R4, 0x80 ;  /* 0x0000008004047836 */ /* 0x000fe20000000000 */
[----:B------:R-:W-:Y:S02]  /*2150*/  ISETP.GE.AND P2, PT, R0, UR4, PT ;  /* 0x0000000400007c0c */ /* 0x000fe4000bf46270 */
[----:B------:R-:W-:Y:S02]  /*2160*/  LEA.HI.X R7, R2, UR11, R3, 0x1, P0 ;  /* 0x0000000b02077c11 */ /* 0x000fe400080f0c03 */
[----:B------:R-:W-:-:S03]  /*2170*/  ISETP.GE.AND P0, PT, R4, UR4, PT ;  /* 0x0000000404007c0c */ /* 0x000fc6000bf06270 */
[----:B0-----:R0:W-:Y:S06]  /*2180*/  @!P1 STG.E.128 desc[UR6][R6.64], R8 ;  /* 0x0000000806009986 */ /* 0x0011ec000c101d06 */
[----:B-----5:R0:W-:Y:S04]  /*2190*/  @!P2 STG.E.128 desc[UR6][R6.64+0x80], R16 ;  /* 0x000080100600a986 */ /* 0x0201e8000c101d06 */
[----:B------:R-:W-:Y:S05]  /*21a0*/  @P0 EXIT ;  /* 0x000000000000094d */ /* 0x000fea0003800000 */
[----:B----4-:R-:W-:Y:S01]  /*21b0*/  STG.E.128 desc[UR6][R6.64+0x100], R12 ;  /* 0x0001000c06007986 */ /* 0x010fe2000c101d06 */
[----:B------:R-:W-:Y:S05]  /*21c0*/  EXIT ;  /* 0x000000000000794d */ /* 0x000fea0003800000 */
.L_x_65:
        /* <DEDUP_REMOVED lines=11> */
.L_x_139:


//--------------------- .text._ZN7cutlass13device_kernelIN5flash32FlashAttnBwdPostprocessConvertdQIN4cute5tupleIJNS3_1CILi64EEENS5_ILi192EEEEEENS_10bfloat16_tEfNS_4arch4Sm80ELi256ENS3_8TiledMMAINS3_8MMA_AtomIJNS3_30SM80_16x8x16_F32BF16BF16F32_TNEEEENS3_6LayoutINS4_IJNS5_ILi2EEENS5_ILi4EEENS5_ILi1EEEEEENS4_IJSJ_SH_NS5_ILi0EEEEEEEENS4_IJNS5_ILi32EEES6_NS5_ILi16EEEEEEEELb0EEEEEvNT_6ParamsE --------------------------
	.section	.text._ZN7cutlass13device_kernelIN5flash32FlashAttnBwdPostprocessConvertdQIN4cute5tupleIJNS3_1CILi64EEENS5_ILi192EEEEEENS_10bfloat16_tEfNS_4arch4Sm80ELi256ENS3_8TiledMMAINS3_8MMA_AtomIJNS3_30SM80_16x8x16_F32BF16BF16F32_TNEEEENS3_6LayoutINS4_IJNS5_ILi2EEENS5_ILi4EEENS5_ILi1EEEEEENS4_IJSJ_SH_NS5_ILi0EEEEEEEENS4_IJNS5_ILi32EEES6_NS5_ILi16EEEEEEEELb0EEEEEvNT_6ParamsE,"ax",@progbits
	.align	128
.text._ZN7cutlass13device_kernelIN5flash32FlashAttnBwdPostprocessConvertdQIN4cute5tupleIJNS3_1CILi64EEENS5_ILi192EEEEEENS_10bfloat16_tEfNS_4arch4Sm80ELi256ENS3_8TiledMMAINS3_8MMA_AtomIJNS3_30SM80_16x8x16_F32BF16BF16F32_TNEEEENS3_6LayoutINS4_IJNS5_ILi2EEENS5_ILi4EEENS5_ILi1EEEEEENS4_IJSJ_SH_NS5_ILi0EEEEEEEENS4_IJNS5_ILi32EEES6_NS5_ILi16EEEEEEEELb0EEEEEvNT_6ParamsE:
        .type           _ZN7cutlass13device_kernelIN5flash32FlashAttnBwdPostprocessConvertdQIN4cute5tupleIJNS3_1CILi64EEENS5_ILi192EEEEEENS_10bfloat16_tEfNS_4arch4Sm80ELi256ENS3_8TiledMMAINS3_8MMA_AtomIJNS3_30SM80_16x8x16_F32BF16BF16F32_TNEEEENS3_6LayoutINS4_IJNS5_ILi2EEENS5_ILi4EEENS5_ILi1EEEEEENS4_IJSJ_SH_NS5_ILi0EEEEEEEENS4_IJNS5_ILi32EEES6_NS5_ILi16EEEEEEEELb0EEEEEvNT_6ParamsE,@function
        .size           _ZN7cutlass13device_kernelIN5flash32FlashAttnBwdPostprocessConvertdQIN4cute5tupleIJNS3_1CILi64EEENS5_ILi192EEEEEENS_10bfloat16_tEfNS_4arch4Sm80ELi256ENS3_8TiledMMAINS3_8MMA_AtomIJNS3_30SM80_16x8x16_F32BF16BF16F32_TNEEEENS3_6LayoutINS4_IJNS5_ILi2EEENS5_ILi4EEENS5_ILi1EEEEEENS4_IJSJ_SH_NS5_ILi0EEEEEEEENS4_IJNS5_ILi32EEES6_NS5_ILi16EEEEEEEELb0EEEEEvNT_6ParamsE,(.L_x_140 - _ZN7cutlass13device_kernelIN5flash32FlashAttnBwdPostprocessConvertdQIN4cute5tupleIJNS3_1CILi64EEENS5_ILi192EEEEEENS_10bfloat16_tEfNS_4arch4Sm80ELi256ENS3_8TiledMMAINS3_8MMA_AtomIJNS3_30SM80_16x8x16_F32BF16BF16F32_TNEEEENS3_6LayoutINS4_IJNS5_ILi2EEENS5_ILi4EEENS5_ILi1EEEEEENS4_IJSJ_SH_NS5_ILi0EEEEEEEENS4_IJNS5_ILi32EEES6_NS5_ILi16EEEEEEEELb0EEEEEvNT_6ParamsE)
        .other          _ZN7cutlass13device_kernelIN5flash32FlashAttnBwdPostprocessConvertdQIN4cute5tupleIJNS3_1CILi64EEENS5_ILi192EEEEEENS_10bfloat16_tEfNS_4arch4Sm80ELi256ENS3_8TiledMMAINS3_8MMA_AtomIJNS3_30SM80_16x8x16_F32BF16BF16F32_TNEEEENS3_6LayoutINS4_IJNS5_ILi2EEENS5_ILi4EEENS5_ILi1EEEEEENS4_IJSJ_SH_NS5_ILi0EEEEEEEENS4_IJNS5_ILi32EEES6_NS5_ILi16EEEEEEEELb0EEEEEvNT_6ParamsE,@"STO_CUDA_ENTRY STV_DEFAULT"
_ZN7cutlass13device_kernelIN5flash32FlashAttnBwdPostprocessConvertdQIN4cute5tupleIJNS3_1CILi64EEENS5_ILi192EEEEEENS_10bfloat16_tEfNS_4arch4Sm80ELi256ENS3_8TiledMMAINS3_8MMA_AtomIJNS3_30SM80_16x8x16_F32BF16BF16F32_TNEEEENS3_6LayoutINS4_IJNS5_ILi2EEENS5_ILi4EEENS5_ILi1EEEEEENS4_IJSJ_SH_NS5_ILi0EEEEEEEENS4_IJNS5_ILi32EEES6_NS5_ILi16EEEEEEEELb0EEEEEvNT_6ParamsE:
        /* <DEDUP_REMOVED lines=10> */
[----:B------:R-:W-:Y:S01]  /*00a0*/  ULDC UR8, c[0x0][0x240] ;  /* 0x0000900000087ab9 */ /* 0x000fe20000000800 */
[----:B-1----:R-:W-:-:S11]  /*00b0*/  IMAD.WIDE R2, R7, 0x4, R2 ;  /* 0x0000000407027825 */ /* 0x002fd600078e0202 */
[----:B------:R-:W0:Y:S01]  /*00c0*/  @P1 LDC.64 R4, c[0x0][0x278] ;  /* 0x00009e00ff041b82 */ /* 0x000e220000000a00 */
[----:B------:R-:W-:Y:S01]  /*00d0*/  IMAD.U32 R54, RZ, RZ, UR8 ;  /* 0x00000008ff367e24 */ /* 0x000fe2000f8e00ff */
[----:B------:R1:W5:Y:S01]  /*00e0*/  @P0 LDG.E R57, desc[UR6][R2.64] ;  /* 0x0000000602390981 */ /* 0x000362000c1e1900 */
[----:B------:R-:W2:Y:S01]  /*00f0*/  S2R R55, SR_CTAID.X ;  /* 0x0000000000377919 */ /* 0x000ea20000002500 */
[----:B0-----:R-:W-:-:S05]  /*0100*/  @P1 IMAD.WIDE R4, R7, 0x4, R4 ;  /* 0x0000000407041825 */ /* 0x001fca00078e0204 */
[----:B------:R1:W5:Y:S01]  /*0110*/  @P1 LDG.E R54, desc[UR6][R4.64] ;  /* 0x0000000604361981 */ /* 0x000362000c1e1900 */
[----:B--2---:R-:W-:Y:S01]  /*0120*/  IMAD.SHL.U32 R59, R55, 0x40, RZ ;  /* 0x00000040373b7824 */ /* 0x004fe200078e00ff */
[----:B------:R-:W-:Y:S06]  /*0130*/  @P1 BRA `(.L_x_66) ;  /* 0x0000000000101947 */ /* 0x000fec0003800000 */
[----:B------:R-:W-:Y:S05]  /*0140*/  @!P0 BRA `(.L_x_66) ;  /* 0x00000000000c8947 */ /* 0x000fea0003800000 */
[----:B-1----:R-:W2:Y:S04]  /*0150*/  LDG.E R5, desc[UR6][R2.64] ;  /* 0x0000000602057981 */ /* 0x002ea8000c1e1900 */
[----:B-----5:R-:W2:Y:S02]  /*0160*/  LDG.E R54, desc[UR6][R2.64+0x4] ;  /* 0x0000040602367981 */ /* 0x020ea4000c1e1900 */
[----:B--2---:R-:W-:-:S07]  /*0170*/  IMAD.IADD R54, R54, 0x1, -R5 ;  /* 0x0000000136367824 */ /* 0x004fce00078e0a05 */
.L_x_66:
[----:B------:R-:W-:Y:S02]  /*0180*/  ISETP.NE.U32.AND P1, PT, RZ, UR4, PT ;  /* 0x00000004ff007c0c */ /* 0x000fe4000bf25070 */
[----:B-----5:R-:W-:Y:S02]  /*0190*/  ISETP.LE.AND P2, PT, R54, R59, PT ;  /* 0x0000003b3600720c */ /* 0x020fe40003f43270 */
[----:B------:R-:W-:-:S13]  /*01a0*/  ISETP.NE.AND.EX P1, PT, RZ, UR5, PT, P1 ;  /* 0x00000005ff007c0c */ /* 0x000fda000bf25310 */
[----:B------:R-:W-:Y:S05]  /*01b0*/  @P1 EXIT P2 ;  /* 0x000000000000194d */ /* 0x000fea0001000000 */
[----:B------:R-:W0:Y:S01]  /*01c0*/  S2R R58, SR_TID.X ;  /* 0x00000000003a7919 */ /* 0x000e220000002100 */
[C---:B------:R-:W-:Y:S01]  /*01d0*/  @P0 IMAD R0, R7.reuse, 0x40, R57 ;  /* 0x0000004007000824 */ /* 0x040fe200078e0239 */
[----:B------:R-:W2:Y:S01]  /*01e0*/  S2UR UR8, SR_CTAID.Y ;  /* 0x00000000000879c3 */ /* 0x000ea20000002600 */
[----:B------:R-:W-:Y:S01]  /*01f0*/  ULDC.64 UR4, c[0x0][0x230] ;  /* 0x00008c0000047ab9 */ /* 0x000fe20000000a00 */
[----:B------:R-:W-:Y:S02]  /*0200*/  SEL R52, R7, RZ, !P1 ;  /* 0x000000ff07347207 */ /* 0x000fe40004800000 */
[----:B-1----:R-:W-:-:S04]  /*0210*/  @P0 SHF.R.S32.HI R3, RZ, 0x1f, R0 ;  /* 0x0000001fff030819 */ /* 0x002fc80000011400 */
[----:B------:R-:W1:Y:S01]  /*0220*/  LDC.64 R8, c[0x0][0x228] ;  /* 0x00008a00ff087b82 */ /* 0x000e620000000a00 */
[----:B------:R-:W-:Y:S01]  /*0230*/  @P0 LEA.HI R3, R3, R0, RZ, 0x6 ;  /* 0x0000000003030211 */ /* 0x000fe200078f30ff */
[----:B------:R-:W-:-:S03]  /*0240*/  IMAD R0, R55, 0x3000, RZ ;  /* 0x0000300037007824 */ /* 0x000fc600078e02ff */
[----:B------:R-:W-:-:S05]  /*0250*/  @P0 SHF.R.S32.HI R3, RZ, 0x6, R3 ;  /* 0x00000006ff030819 */ /* 0x000fca0000011403 */
[----:B------:R-:W-:Y:S01]  /*0260*/  @P0 IMAD R5, R3, 0x3000, RZ ;  /* 0x0000300003050824 */ /* 0x000fe200078e02ff */
[----:B------:R-:W-:-:S04]  /*0270*/  CS2R R2, SRZ ;  /* 0x0000000000027805 */ /* 0x000fc8000001ff00 */
[----:B------:R-:W-:Y:S01]  /*0280*/  @P0 MOV R2, R5 ;  /* 0x0000000500020202 */ /* 0x000fe20000000f00 */
[----:B--2---:R-:W-:Y:S01]  /*0290*/  USHF.R.S32.HI UR9, URZ, 0x1f, UR8 ;  /* 0x0000001f3f097899 */ /* 0x004fe20008011408 */
[----:B------:R-:W-:Y:S02]  /*02a0*/  @P0 SHF.R.S32.HI R3, RZ, 0x1f, R5 ;  /* 0x0000001fff030819 */ /* 0x000fe40000011405 */
[----:B------:R-:W-:Y:S01]  /*02b0*/  SHF.R.S32.HI R5, RZ, 0x1f, R0 ;  /* 0x0000001fff057819 */ /* 0x000fe20000011400 */
[----:B0-----:R-:W-:Y:S02]  /*02c0*/  IMAD.SHL.U32 R53, R58, 0x4, RZ ;  /* 0x000000043a357824 */ /* 0x001fe400078e00ff */
[----:B-1----:R-:W-:-:S03]  /*02d0*/  IMAD R6, R8, UR9, RZ ;  /* 0x0000000908067c24 */ /* 0x002fc6000f8e02ff */
[----:B------:R-:W-:Y:S02]  /*02e0*/  IADD3 R2, P2, P3, R2, R53, R0 ;  /* 0x0000003502027210 */ /* 0x000fe40007b5e000 */
[----:B------:R-:W-:Y:S02]  /*02f0*/  SHF.R.S32.HI R4, RZ, 0x1f, R53 ;  /* 0x0000001fff047819 */ /* 0x000fe40000011435 */
[----:B------:R-:W-:Y:S02]  /*0300*/  SHF.R.S32.HI R0, RZ, 0x1f, R7 ;  /* 0x0000001fff007819 */ /* 0x000fe40000011407 */
[----:B------:R-:W-:Y:S01]  /*0310*/  IADD3.X R3, R3, R4, R5, P2, P3 ;  /* 0x0000000403037210 */ /* 0x000fe200017e6405 */
[----:B------:R-:W-:Y:S01]  /*0320*/  IMAD R5, R9, UR8, R6 ;  /* 0x0000000809057c24 */ /* 0x000fe2000f8e0206 */
[----:B------:R-:W-:Y:S01]  /*0330*/  SEL R0, R0, RZ, !P1 ;  /* 0x000000ff00007207 */ /* 0x000fe20004800000 */
[----:B------:R-:W-:-:S04]  /*0340*/  IMAD.WIDE.U32 R2, R8, UR8, R2 ;  /* 0x0000000808027c25 */ /* 0x000fc8000f8e0002 */
[----:B------:R-:W-:Y:S02]  /*0350*/  IMAD R7, R0, UR4, RZ ;  /* 0x0000000400077c24 */ /* 0x000fe4000f8e02ff */
        /* <DEDUP_REMOVED lines=20> */
[----:B------:R-:W-:-:S02]  /*04a0*/  SHF.R.S32.HI R63, RZ, 0x1f, R58 ;  /* 0x0000001fff3f7819 */ /* 0x000fc4000001143a */
[----:B------:R-:W-:Y:S01]  /*04b0*/  CS2R R2, SRZ ;  /* 0x0000000000027805 */ /* 0x000fe2000001ff00 */
[----:B------:R-:W-:Y:S01]  /*04c0*/  UMOV UR4, 0x400 ;  /* 0x0000040000047882 */ /* 0x000fe20000000000 */
[--C-:B------:R-:W-:Y:S01]  /*04d0*/  @P0 SHF.R.S32.HI R3, RZ, 0x1f, R57.reuse ;  /* 0x0000001fff030819 */ /* 0x100fe20000011439 */
[----:B------:R-:W-:Y:S01]  /*04e0*/  @P0 IMAD.MOV.U32 R2, RZ, RZ, R57 ;  /* 0x000000ffff020224 */ /* 0x000fe200078e0039 */
[CC--:B------:R-:W-:Y:S01]  /*04f0*/  LEA.HI R61, R63.reuse, R58.reuse, RZ, 0x3 ;  /* 0x0000003a3f3d7211 */ /* 0x0c0fe200078f18ff */
[----:B------:R-:W-:Y:S01]  /*0500*/  BSSY B0, `(.L_x_67) ;  /* 0x0000100000007945 */ /* 0x000fe20003800000 */
[----:B------:R-:W-:Y:S02]  /*0510*/  LEA.HI R56, R63, R58, RZ, 0x7 ;  /* 0x0000003a3f387211 */ /* 0x000fe400078f38ff */
[----:B------:R-:W-:Y:S02]  /*0520*/  SHF.R.S32.HI R57, RZ, 0x3, R61 ;  /* 0x00000003ff397819 */ /* 0x000fe4000001143d */
[----:B0-----:R-:W-:Y:S01]  /*0530*/  VIADDMNMX R64, R54, -R59, 0x40, PT ;  /* 0x0000004036407446 */ /* 0x001fe2000380093b */
[----:B------:R-:W-:Y:S01]  /*0540*/  IMAD.SHL.U32 R56, R56, 0x8, RZ ;  /* 0x0000000838387824 */ /* 0x000fe200078e00ff */
[----:B------:R-:W-:-:S02]  /*0550*/  IADD3 R60, R57, 0x20, RZ ;  /* 0x00000020393c7810 */ /* 0x000fc40007ffe0ff */
[-C--:B------:R-:W-:Y:S02]  /*0560*/  ISETP.GE.AND P1, PT, R57, R64.reuse, PT ;  /* 0x000000403900720c */ /* 0x080fe40003f26270 */
[----:B------:R-:W-:Y:S02]  /*0570*/  LOP3.LUT R59, R56, 0x7ffffc00, RZ, 0xc0, !PT ;  /* 0x7ffffc00383b7812 */ /* 0x000fe400078ec0ff */
[----:B------:R-:W-:Y:S02]  /*0580*/  ISETP.GE.AND P0, PT, R60, R64, PT ;  /* 0x000000403c00720c */ /* 0x000fe40003f06270 */
[CC--:B------:R-:W-:Y:S01]  /*0590*/  LEA.HI R62, R63.reuse, R58.reuse, RZ, 0x2 ;  /* 0x0000003a3f3e7211 */ /* 0x0c0fe200078f10ff */
[----:B-1----:R-:W-:Y:S01]  /*05a0*/  ULEA UR4, UR5, UR4, 0x18 ;  /* 0x0000000405047291 */ /* 0x002fe2000f8ec03f */
[CC--:B------:R-:W-:Y:S02]  /*05b0*/  LEA.HI R64, R63.reuse, R58.reuse, RZ, 0x5 ;  /* 0x0000003a3f407211 */ /* 0x0c0fe400078f28ff */
[----:B------:R-:W-:Y:S01]  /*05c0*/  LEA.HI R56, R63, R58, RZ, 0x6 ;  /* 0x0000003a3f387211 */ /* 0x000fe200078f30ff */
[----:B------:R-:W-:Y:S01]  /*05d0*/  ULDC UR5, c[0x0][0x268] ;  /* 0x00009a0000057ab9 */ /* 0x000fe20000000800 */
[----:B------:R-:W-:-:S02]  /*05e0*/  LOP3.LUT R67, R62, 0x7ffffffc, RZ, 0xc0, !PT ;  /* 0x7ffffffc3e437812 */ /* 0x000fc400078ec0ff */
[C---:B------:R-:W-:Y:S02]  /*05f0*/  LEA R63, R58.reuse, UR4, 0x4 ;  /* 0x000000043a3f7c11 */ /* 0x040fe4000f8e20ff */
[--C-:B------:R-:W-:Y:S01]  /*0600*/  SHF.R.S32.HI R60, RZ, 0x2, R62.reuse ;  /* 0x00000002ff3c7819 */ /* 0x100fe2000001143e */
[----:B------:R-:W-:Y:S01]  /*0610*/  IMAD.IADD R54, R58, 0x1, -R67 ;  /* 0x000000013a367824 */ /* 0x000fe200078e0a43 */
[----:B------:R-:W-:Y:S02]  /*0620*/  SHF.R.S32.HI R65, RZ, 0x1f, R62 ;  /* 0x0000001fff417819 */ /* 0x000fe4000001143e */
[----:B------:R-:W-:Y:S01]  /*0630*/  SHF.R.S32.HI R62, RZ, 0x1f, R61 ;  /* 0x0000001fff3e7819 */ /* 0x000fe2000001143d */
[----:B------:R-:W-:Y:S01]  /*0640*/  IMAD R54, R54, 0x2, R59 ;  /* 0x0000000236367824 */ /* 0x000fe200078e023b */
[----:B------:R-:W-:Y:S02]  /*0650*/  LOP3.LUT R59, R61, 0xfffffff8, RZ, 0xc0, !PT ;  /* 0xfffffff83d3b7812 */ /* 0x000fe400078ec0ff */
[----:B------:R-:W-:-:S02]  /*0660*/  SHF.R.S32.HI R61, RZ, 0x5, R64 ;  /* 0x00000005ff3d7819 */ /* 0x000fc40000011440 */
[----:B------:R-:W-:Y:S01]  /*0670*/  LEA.HI R65, R65, R60, RZ, 0x3 ;  /* 0x0000003c41417211 */ /* 0x000fe200078f18ff */
[----:B------:R-:W-:Y:S01]  /*0680*/  IMAD.IADD R59, R58, 0x1, -R59 ;  /* 0x000000013a3b7824 */ /* 0x000fe200078e0a3b */
[----:B------:R-:W-:Y:S02]  /*0690*/  LEA.HI R64, R64, R61, RZ, 0x1 ;  /* 0x0000003d40407211 */ /* 0x000fe400078f08ff */
[----:B------:R-:W-:Y:S02]  /*06a0*/  LOP3.LUT R65, R65, 0xfffffff8, RZ, 0xc0, !PT ;  /* 0xfffffff841417812 */ /* 0x000fe400078ec0ff */
[----:B------:R-:W-:Y:S02]  /*06b0*/  LOP3.LUT R64, R64, 0xfffffffe, RZ, 0xc0, !PT ;  /* 0xfffffffe40407812 */ /* 0x000fe400078ec0ff */
[----:B------:R-:W-:Y:S01]  /*06c0*/  LEA.HI R62, R62, R57, RZ, 0x2 ;  /* 0x000000393e3e7211 */ /* 0x000fe200078f10ff */
[----:B------:R-:W-:Y:S01]  /*06d0*/  IMAD.IADD R58, R60, 0x1, -R65 ;  /* 0x000000013c3a7824 */ /* 0x000fe200078e0a41 */
[----:B------:R-:W-:-:S02]  /*06e0*/  IADD3 R61, R61, -R64, RZ ;  /* 0x800000403d3d7210 */ /* 0x000fc40007ffe0ff */
[----:B------:R-:W-:Y:S02]  /*06f0*/  IADD3 R2, P2, R57, R2, RZ ;  /* 0x0000000239027210 */ /* 0x000fe40007f5e0ff */
[----:B------:R-:W-:Y:S01]  /*0700*/  LOP3.LUT R62, R62, 0xffffffc, RZ, 0xc0, !PT ;  /* 0x0ffffffc3e3e7812 */ /* 0x000fe200078ec0ff */
[----:B------:R-:W-:Y:S01]  /*0710*/  IMAD R54, R61, 0x100, R54 ;  /* 0x000001003d367824 */ /* 0x000fe200078e0236 */
[----:B------:R-:W-:Y:S01]  /*0720*/  LEA.HI.X.SX32 R3, R57, R3, 0x1, P2 ;  /* 0x0000000339037211 */ /* 0x000fe200010f0eff */
[----:B------:R-:W-:Y:S01]  /*0730*/  IMAD.SHL.U32 R61, R61, 0x40, RZ ;  /* 0x000000403d3d7824 */ /* 0x000fe200078e00ff */
[----:B------:R-:W-:Y:S01]  /*0740*/  SHF.R.S32.HI R56, RZ, 0x6, R56 ;  /* 0x00000006ff387819 */ /* 0x000fe20000011438 */
[----:B------:R-:W-:Y:S02]  /*0750*/  IMAD.IADD R57, R57, 0x1, -R62 ;  /* 0x0000000139397824 */ /* 0x000fe400078e0a3e */
[----:B------:R-:W-:Y:S01]  /*0760*/  IMAD.WIDE R2, R55, 0x40, R2 ;  /* 0x0000004037027825 */ /* 0x000fe200078e0202 */
[----:B------:R-:W-:-:S03]  /*0770*/  LOP3.LUT R61, R61, 0x40, RZ, 0xc0, !PT ;  /* 0x000000403d3d7812 */ /* 0x000fc600078ec0ff */
[C---:B------:R-:W-:Y:S01]  /*0780*/  IMAD R57, R56.reuse, 0x8, R57 ;  /* 0x0000000838397824 */ /* 0x040fe200078e0239 */
[----:B------:R-:W-:Y:S01]  /*0790*/  SHF.L.U32 R56, R56, 0x3, RZ ;  /* 0x0000000338387819 */ /* 0x000fe200000006ff */
[----:B--2---:R0:W-:Y:S04]  /*07a0*/  STS.128 [R63], R4 ;  /* 0x000000043f007388 */ /* 0x0041e80000000c00 */
[----:B---3--:R1:W-:Y:S04]  /*07b0*/  STS.128 [R63+0x1000], R8 ;  /* 0x001000083f007388 */ /* 0x0083e80000000c00 */
[----:B----4-:R-:W-:Y:S04]  /*07c0*/  STS.128 [R63+0x2000], R12 ;  /* 0x0020000c3f007388 */ /* 0x010fe80000000c00 */
[----:B-----5:R2:W-:Y:S04]  /*07d0*/  STS.128 [R63+0x3000], R16 ;  /* 0x003000103f007388 */ /* 0x0205e80000000c00 */
[----:B------:R-:W-:Y:S01]  /*07e0*/  STS.128 [R63+0x4000], R20 ;  /* 0x004000143f007388 */ /* 0x000fe20000000c00 */
[C---:B0-----:R-:W-:Y:S01]  /*07f0*/  LEA.HI R6, R59.reuse, R59, RZ, 0x1 ;  /* 0x0000003b3b067211 */ /* 0x041fe200078f08ff */
[----:B------:R-:W-:-:S02]  /*0800*/  IMAD.SHL.U32 R4, R59, 0x8, RZ ;  /* 0x000000083b047824 */ /* 0x000fc400078e00ff */
[----:B------:R-:W-:Y:S01]  /*0810*/  STS.128 [R63+0x5000], R24 ;  /* 0x005000183f007388 */ /* 0x000fe20000000c00 */
[----:B-1----:R-:W-:Y:S02]  /*0820*/  SHF.R.S32.HI R9, RZ, 0x1f, R58 ;  /* 0x0000001fff097819 */ /* 0x002fe4000001143a */
[----:B------:R-:W-:Y:S01]  /*0830*/  SHF.L.U32 R6, R6, 0x9, RZ ;  /* 0x0000000906067819 */ /* 0x000fe200000006ff */
[----:B------:R-:W-:Y:S01]  /*0840*/  STS.128 [R63+0x6000], R28 ;  /* 0x0060001c3f007388 */ /* 0x000fe20000000c00 */
[----:B------:R-:W-:Y:S02]  /*0850*/  LEA.HI R9, R9, R58, RZ, 0x2 ;  /* 0x0000003a09097211 */ /* 0x000fe400078f10ff */
[----:B------:R-:W-:Y:S01]  /*0860*/  LOP3.LUT R8, R6, 0x7ffffc00, RZ, 0xc0, !PT ;  /* 0x7ffffc0006087812 */ /* 0x000fe200078ec0ff */
[----:B------:R-:W-:Y:S01]  /*0870*/  STS.128 [R63+0x7000], R32 ;  /* 0x007000203f007388 */ /* 0x000fe20000000c00 */
[C---:B--2---:R-:W-:Y:S01]  /*0880*/  LOP3.LUT R17, R9.reuse, 0x7fffffc, RZ, 0xc0, !PT ;  /* 0x07fffffc09117812 */ /* 0x044fe200078ec0ff */
[----:B------:R-:W-:Y:S01]  /*0890*/  IMAD.SHL.U32 R9, R9, 0x10, RZ ;  /* 0x0000001009097824 */ /* 0x000fe200078e00ff */
[----:B------:R-:W-:Y:S01]  /*08a0*/  LOP3.LUT R6, R61, 0x8, R4, 0xf8, !PT ;  /* 0x000000083d067812 */ /* 0x000fe200078ef804 */
[----:B------:R-:W-:Y:S01]  /*08b0*/  STS.128 [R63+0x8000], R36 ;  /* 0x008000243f007388 */ /* 0x000fe20000000c00 */
[----:B------:R-:W-:Y:S01]  /*08c0*/  SHF.R.U32.HI R61, RZ, 0x3, R61 ;  /* 0x00000003ff3d7819 */ /* 0x000fe2000001163d */
[----:B------:R-:W-:Y:S01]  /*08d0*/  IMAD.U32 R8, R57, 0x10, R8 ;  /* 0x0000001039087824 */ /* 0x000fe200078e0008 */
[----:B------:R-:W-:Y:S01]  /*08e0*/  LOP3.LUT R9, R9, 0x40, RZ, 0xc0, !PT ;  /* 0x0000004009097812 */ /* 0x000fe200078ec0ff */
[----:B------:R-:W-:Y:S01]  /*08f0*/  STS.128 [R63+0x9000], R40 ;  /* 0x009000283f007388 */ /* 0x000fe20000000c00 */
[----:B------:R-:W-:Y:S01]  /*0900*/  LOP3.LUT R61, R6, R61, RZ, 0x3c, !PT ;  /* 0x0000003d063d7212 */ /* 0x000fe200078e3cff */
[----:B------:R-:W-:Y:S01]  /*0910*/  IMAD.IADD R17, R58, 0x1, -R17 ;  /* 0x000000013a117824 */ /* 0x000fe200078e0a11 */
[----:B------:R-:W-:Y:S01]  /*0920*/  LOP3.LUT R56, R9, 0x8, R56, 0xf8, !PT ;  /* 0x0000000809387812 */ /* 0x000fe200078ef838 */
[----:B------:R-:W-:Y:S01]  /*0930*/  STS.128 [R63+0xa000], R44 ;  /* 0x00a0002c3f007388 */ /* 0x000fe20000000c00 */
[----:B------:R-:W-:Y:S01]  /*0940*/  SHF.R.U32.HI R9, RZ, 0x3, R9 ;  /* 0x00000003ff097819 */ /* 0x000fe20000011609 */
[----:B------:R-:W-:-:S02]  /*0950*/  IMAD.IADD R6, R8, 0x1, R61 ;  /* 0x0000000108067824 */ /* 0x000fc400078e023d */
[----:B------:R-:W-:Y:S01]  /*0960*/  STS.128 [R63+0xb000], R48 ;  /* 0x00b000303f007388 */ /* 0x000fe20000000c00 */
[----:B------:R-:W-:Y:S01]  /*0970*/  LOP3.LUT R56, R56, R9, RZ, 0x3c, !PT ;  /* 0x0000000938387212 */ /* 0x000fe200078e3cff */
[----:B------:R-:W-:Y:S01]  /*0980*/  IMAD R17, R17, 0x10, R54 ;  /* 0x0000001011117824 */ /* 0x000fe200078e0236 */
[----:B------:R-:W-:Y:S06]  /*0990*/  BAR.SYNC.DEFER_BLOCKING 0x0 ;  /* 0x0000000000007b1d */ /* 0x000fec0000010000 */
[----:B------:R-:W0:Y:S04]  /*09a0*/  LDS R5, [R53+UR4] ;  /* 0x0000000435057984 */ /* 0x000e280008000800 */
[----:B------:R-:W1:Y:S04]  /*09b0*/  LDS R7, [R53+UR4+0x400] ;  /* 0x0004000435077984 */ /* 0x000e680008000800 */
[----:B------:R-:W2:Y:S04]  /*09c0*/  LDS R10, [R53+UR4+0x800] ;  /* 0x00080004350a7984 */ /* 0x000ea80008000800 */
        /* <DEDUP_REMOVED lines=10> */
[----:B-1----:R-:W-:Y:S01]  /*0a70*/  FMUL.FTZ R9, R7, UR5 ;  /* 0x0000000507097c20 */ /* 0x002fe20008410000 */
[----:B------:R-:W-:Y:S02]  /*0a80*/  IMAD.IADD R7, R56, 0x1, R17 ;  /* 0x0000000138077824 */ /* 0x000fe400078e0211 */
[----:B------:R-:W1:Y:S01]  /*0a90*/  LDS R20, [R53+UR4+0x2000] ;  /* 0x0020000435147984 */ /* 0x000e620008000800 */
[----:B--2---:R-:W-:Y:S01]  /*0aa0*/  FMUL.FTZ R10, R10, UR5 ;  /* 0x000000050a0a7c20 */ /* 0x004fe20008410000 */
[----:B------:R-:W-:Y:S02]  /*0ab0*/  F2FP.BF16.F32.PACK_AB R8, R9, R8 ;  /* 0x000000080908723e */ /* 0x000fe400000010ff */
[----:B------:R-:W2:Y:S01]  /*0ac0*/  LDS R21, [R53+UR4+0x2400] ;  /* 0x0024000435157984 */ /* 0x000ea20008000800 */
[----:B---3--:R-:W-:-:S03]  /*0ad0*/  FMUL.FTZ R11, R11, UR5 ;  /* 0x000000050b0b7c20 */ /* 0x008fc60008410000 */
[----:B------:R-:W3:Y:S01]  /*0ae0*/  LDS R24, [R53+UR4+0x3000] ;  /* 0x0030000435187984 */ /* 0x000ee20008000800 */
[----:B----4-:R-:W-:Y:S01]  /*0af0*/  FMUL.FTZ R12, R12, UR5 ;  /* 0x000000050c0c7c20 */ /* 0x010fe20008410000 */
[----:B------:R-:W-:Y:S02]  /*0b00*/  F2FP.BF16.F32.PACK_AB R9, R11, R10 ;  /* 0x0000000a0b09723e */ /* 0x000fe400000010ff */
[----:B------:R-:W4:Y:S01]  /*0b10*/  LDS R32, [R53+UR4+0x3c00] ;  /* 0x003c000435207984 */ /* 0x000f220008000800 */
[----:B-----5:R-:W-:-:S03]  /*0b20*/  FMUL.FTZ R13, R13, UR5 ;  /* 0x000000050d0d7c20 */ /* 0x020fc60008410000 */
[----:B------:R-:W5:Y:S01]  /*0b30*/  LDS R41, [R53+UR4+0x4000] ;  /* 0x0040000435297984 */ /* 0x000f620008000800 */
[----:B------:R-:W-:Y:S01]  /*0b40*/  FMUL.FTZ R14, R14, UR5 ;  /* 0x000000050e0e7c20 */ /* 0x000fe20008410000 */
[----:B------:R-:W-:Y:S02]  /*0b50*/  F2FP.BF16.F32.PACK_AB R10, R13, R12 ;  /* 0x0000000c0d0a723e */ /* 0x000fe400000010ff */
[----:B------:R-:W5:Y:S01]  /*0b60*/  LDS R42, [R53+UR4+0x4400] ;  /* 0x00440004352a7984 */ /* 0x000f620008000800 */
[----:B------:R-:W-:-:S03]  /*0b70*/  FMUL.FTZ R15, R15, UR5 ;  /* 0x000000050f0f7c20 */ /* 0x000fc60008410000 */
        /* <DEDUP_REMOVED lines=9> */
[----:B0-----:R-:W-:-:S03]  /*0c10*/  FMUL.FTZ R38, R31, UR5 ;  /* 0x000000051f267c20 */ /* 0x001fc60008410000 */
[----:B------:R-:W0:Y:S01]  /*0c20*/  LDS R15, [R53+UR4+0x5c00] ;  /* 0x005c0004350f7984 */ /* 0x000e220008000800 */
[----:B-1----:R-:W-:-:S03]  /*0c30*/  FMUL.FTZ R20, R20, UR5 ;  /* 0x0000000514147c20 */ /* 0x002fc60008410000 */
[----:B------:R-:W1:Y:S01]  /*0c40*/  LDS R16, [R53+UR4+0x6000] ;  /* 0x0060000435107984 */ /* 0x000e620008000800 */
[----:B--2---:R-:W-:-:S03]  /*0c50*/  FMUL.FTZ R25, R21, UR5 ;  /* 0x0000000515197c20 */ /* 0x004fc60008410000 */
[----:B------:R-:W2:Y:S01]  /*0c60*/  LDS R17, [R53+UR4+0x6400] ;  /* 0x0064000435117984 */ /* 0x000ea20008000800 */
[----:B---3--:R-:W-:Y:S01]  /*0c70*/  FMUL.FTZ R24, R24, UR5 ;  /* 0x0000000518187c20 */ /* 0x008fe20008410000 */
[----:B------:R-:W-:Y:S02]  /*0c80*/  F2FP.BF16.F32.PACK_AB R20, R25, R20 ;  /* 0x000000141914723e */ /* 0x000fe400000010ff */
[----:B------:R-:W3:Y:S01]  /*0c90*/  LDS R47, [R53+UR4+0x4c00] ;  /* 0x004c0004352f7984 */ /* 0x000ee20008000800 */
[----:B----4-:R-:W-:Y:S01]  /*0ca0*/  FMUL.FTZ R35, R32, UR5 ;  /* 0x0000000520237c20 */ /* 0x010fe20008410000 */
[----:B------:R-:W-:Y:S02]  /*0cb0*/  F2FP.BF16.F32.PACK_AB R27, R29, R24 ;  /* 0x000000181d1b723e */ /* 0x000fe400000010ff */
[----:B------:R-:W4:Y:S01]  /*0cc0*/  LDS R18, [R53+UR4+0x6800] ;  /* 0x0068000435127984 */ /* 0x000f220008000800 */
[----:B-----5:R-:W-:Y:S01]  /*0cd0*/  FMUL.FTZ R44, R41, UR5 ;  /* 0x00000005292c7c20 */ /* 0x020fe20008410000 */
[----:B------:R-:W-:-:S02]  /*0ce0*/  F2FP.BF16.F32.PACK_AB R38, R35, R38 ;  /* 0x000000262326723e */ /* 0x000fc400000010ff */
        /* <DEDUP_REMOVED lines=15> */
[----:B-1----:R-:W-:Y:S01]  /*0de0*/  FMUL.FTZ R16, R16, UR5 ;  /* 0x0000000510107c20 */ /* 0x002fe20008410000 */
[----:B------:R-:W-:Y:S02]  /*0df0*/  F2FP.BF16.F32.PACK_AB R13, R15, R14 ;  /* 0x0000000e0f0d723e */ /* 0x000fe400000010ff */
        /* <DEDUP_REMOVED lines=24> */
[----:B0-----:R-:W-:Y:S01]  /*0f80*/  FMUL.FTZ R46, R23, UR5 ;  /* 0x00000005172e7c20 */ /* 0x001fe20008410000 */
[----:B------:R-:W-:Y:S02]  /*0f90*/  LEA R23, R7, UR4, 0x1 ;  /* 0x0000000407177c11 */ /* 0x000fe4000f8e08ff */
[----:B------:R-:W0:Y:S01]  /*0fa0*/  LDS R37, [R53+UR4+0xb000] ;  /* 0x00b0000435257984 */ /* 0x000e220008000800 */
[----:B-1----:R-:W-:Y:S01]  /*0fb0*/  FMUL.FTZ R24, R24, UR5 ;  /* 0x0000000518187c20 */ /* 0x002fe20008410000 */
[----:B------:R-:W-:-:S02]  /*0fc0*/  F2FP.BF16.F32.PACK_AB R21, R46, R21 ;  /* 0x000000152e15723e */ /* 0x000fc400000010ff */
[----:B------:R-:W1:Y:S01]  /*0fd0*/  LDS R42, [R53+UR4+0xb400] ;  /* 0x00b40004352a7984 */ /* 0x000e620008000800 */
[----:B--2---:R-:W-:Y:S01]  /*0fe0*/  FMUL.FTZ R29, R29, UR5 ;  /* 0x000000051d1d7c20 */ /* 0x004fe20008410000 */
[----:B------:R-:W-:Y:S02]  /*0ff0*/  IADD3 R7, R4, 0x80, RZ ;  /* 0x0000008004077810 */ /* 0x000fe40007ffe0ff */
[----:B------:R-:W2:Y:S01]  /*1000*/  LDS R41, [R53+UR4+0xb800] ;  /* 0x00b8000435297984 */ /* 0x000ea20008000800 */
[----:B---3--:R-:W-:Y:S01]  /*1010*/  FMUL.FTZ R25, R25, UR5 ;  /* 0x0000000519197c20 */ /* 0x008fe20008410000 */
[----:B------:R-:W-:Y:S02]  /*1020*/  F2FP.BF16.F32.PACK_AB R24, R29, R24 ;  /* 0x000000181d18723e */ /* 0x000fe400000010ff */
[----:B------:R-:W3:Y:S01]  /*1030*/  LDS R43, [R53+UR4+0xbc00] ;  /* 0x00bc0004352b7984 */ /* 0x000ee20008000800 */
[----:B----4-:R-:W-:Y:S01]  /*1040*/  FMUL.FTZ R28, R28, UR5 ;  /* 0x000000051c1c7c20 */ /* 0x010fe20008410000 */
[----:B-----5:R-:W-:-:S02]  /*1050*/  FMUL.FTZ R32, R32, UR5 ;  /* 0x0000000520207c20 */ /* 0x020fc40008410000 */
[----:B------:R-:W-:Y:S02]  /*1060*/  STS [R23+0xf400], R21 ;  /* 0x00f4001517007388 */ /* 0x000fe40000000800 */
[----:B------:R-:W-:Y:S01]  /*1070*/  F2FP.BF16.F32.PACK_AB R25, R28, R25 ;  /* 0x000000191c19723e */ /* 0x000fe200000010ff */
[----:B------:R-:W-:Y:S01]  /*1080*/  FMUL.FTZ R19, R34, UR5 ;  /* 0x0000000522137c20 */ /* 0x000fe20008410000 */
[----:B------:R-:W-:Y:S01]  /*1090*/  STS [R23+0xc000], R8 ;  /* 0x00c0000817007388 */ /* 0x000fe20000000800 */
[----:B------:R-:W-:-:S03]  /*10a0*/  FMUL.FTZ R36, R36, UR5 ;  /* 0x0000000524247c20 */ /* 0x000fc60008410000 */
[----:B------:R-:W-:Y:S01]  /*10b0*/  F2FP.BF16.F32.PACK_AB R19, R19, R32 ;  /* 0x000000201313723e */ /* 0x000fe200000010ff */
[----:B------:R-:W-:Y:S01]  /*10c0*/  STS [R23+0xc100], R9 ;  /* 0x00c1000917007388 */ /* 0x000fe20000000800 */
[----:B------:R-:W-:-:S03]  /*10d0*/  FMUL.FTZ R17, R40, UR5 ;  /* 0x0000000528117c20 */ /* 0x000fc60008410000 */
[----:B------:R4:W-:Y:S01]  /*10e0*/  STS [R23+0xd000], R20 ;  /* 0x00d0001417007388 */ /* 0x0009e20000000800 */
[----:B------:R-:W-:Y:S01]  /*10f0*/  FMUL.FTZ R35, R35, UR5 ;  /* 0x0000000523237c20 */ /* 0x000fe20008410000 */
[----:B------:R-:W-:Y:S02]  /*1100*/  F2FP.BF16.F32.PACK_AB R17, R17, R36 ;  /* 0x000000241111723e */ /* 0x000fe400000010ff */
[----:B------:R1:W-:Y:S01]  /*1110*/  STS [R23+0xd100], R22 ;  /* 0x00d1001617007388 */ /* 0x0003e20000000800 */
[----:B------:R-:W-:-:S03]  /*1120*/  FMUL.FTZ R16, R39, UR5 ;  /* 0x0000000527107c20 */ /* 0x000fc60008410000 */
[----:B------:R3:W-:Y:S01]  /*1130*/  STS [R23+0xc400], R10 ;  /* 0x00c4000a17007388 */ /* 0x0007e20000000800 */
[----:B0-----:R-:W-:Y:S01]  /*1140*/  FMUL.FTZ R37, R37, UR5 ;  /* 0x0000000525257c20 */ /* 0x001fe20008410000 */
[----:B------:R-:W-:Y:S02]  /*1150*/  F2FP.BF16.F32.PACK_AB R16, R16, R35 ;  /* 0x000000231010723e */ /* 0x000fe400000010ff */
[----:B------:R0:W-:Y:S01]  /*1160*/  STS [R23+0xc500], R11 ;  /* 0x00c5000b17007388 */ /* 0x0001e20000000800 */
[----:B----4-:R-:W-:Y:S02]  /*1170*/  VIADD R20, R4, 0x40 ;  /* 0x0000004004147836 */ /* 0x010fe40000000000 */
[----:B-1----:R-:W-:Y:S01]  /*1180*/  FMUL.FTZ R42, R42, UR5 ;  /* 0x000000052a2a7c20 */ /* 0x002fe20008410000 */
[----:B------:R0:W-:Y:S01]  /*1190*/  STS [R23+0xd400], R27 ;  /* 0x00d4001b17007388 */ /* 0x0001e20000000800 */
[----:B--2---:R-:W-:-:S03]  /*11a0*/  FMUL.FTZ R41, R41, UR5 ;  /* 0x0000000529297c20 */ /* 0x004fc60008410000 */
[----:B------:R-:W-:Y:S01]  /*11b0*/  F2FP.BF16.F32.PACK_AB R37, R42, R37 ;  /* 0x000000252a25723e */ /* 0x000fe200000010ff */
[----:B------:R0:W-:Y:S01]  /*11c0*/  STS [R23+0xd500], R38 ;  /* 0x00d5002617007388 */ /* 0x0001e20000000800 */
[----:B---3--:R-:W-:Y:S01]  /*11d0*/  FMUL.FTZ R18, R43, UR5 ;  /* 0x000000052b127c20 */ /* 0x008fe20008410000 */
[----:B------:R-:W-:Y:S02]  /*11e0*/  UIADD3 UR5, UR4, 0xc000, URZ ;  /* 0x0000c00004057890 */ /* 0x000fe4000fffe03f */
[----:B------:R0:W-:Y:S02]  /*11f0*/  STS [R23+0xe000], R44 ;  /* 0x00e0002c17007388 */ /* 0x0001e40000000800 */
[----:B------:R-:W-:Y:S02]  /*1200*/  F2FP.BF16.F32.PACK_AB R18, R18, R41 ;  /* 0x000000291212723e */ /* 0x000fe400000010ff */
[----:B------:R0:W-:Y:S01]  /*1210*/  STS [R23+0xe100], R45 ;  /* 0x00e1002d17007388 */ /* 0x0001e20000000800 */
[----:B------:R-:W-:-:S02]  /*1220*/  LEA R21, R6, UR5, 0x1 ;  /* 0x0000000506157c11 */ /* 0x000fc4000f8e08ff */
[----:B------:R-:W-:Y:S01]  /*1230*/  LEA R6, R6, UR4, 0x1 ;  /* 0x0000000406067c11 */ /* 0x000fe2000f8e08ff */
[----:B------:R0:W-:Y:S04]  /*1240*/  STS [R23+0xf000], R14 ;  /* 0x00f0000e17007388 */ /* 0x0001e80000000800 */
        /* <DEDUP_REMOVED lines=11> */
[----:B------:R0:W-:Y:S01]  /*1300*/  STS [R23+0x11500], R18 ;  /* 0x0115001217007388 */ /* 0x0001e20000000800 */
[----:B------:R-:W-:Y:S06]  /*1310*/  BAR.SYNC.DEFER_BLOCKING 0x0 ;  /* 0x0000000000007b1d */ /* 0x000fec0000010000 */
[----:B------:R-:W-:Y:S05]  /*1320*/  @P1 BRA `(.L_x_68) ;  /* 0x0000000000741947 */ /* 0x000fea0003800000 */
[----:B0-----:R-:W0:Y:S01]  /*1330*/  LDC.64 R24, c[0x0][0x258] ;  /* 0x00009600ff187b82 */ /* 0x001e220000000a00 */
[----:B------:R-:W-:Y:S01]  /*1340*/  ULDC UR4, c[0x0][0x244] ;  /* 0x0000910000047ab9 */ /* 0x000fe20000000800 */
[----:B------:R-:W-:Y:S01]  /*1350*/  LDS.128 R16, [R21+0x4000] ;  /* 0x0040000015107984 */ /* 0x000fe20000000c00 */
[----:B------:R-:W-:Y:S01]  /*1360*/  ISETP.GE.AND P1, PT, R4, UR4, PT ;  /* 0x0000000404007c0c */ /* 0x000fe2000bf26270 */
[----:B------:R-:W-:Y:S01]  /*1370*/  ULDC.64 UR10, c[0x0][0x260] ;  /* 0x00009800000a7ab9 */ /* 0x000fe20000000a00 */
[----:B------:R-:W-:Y:S02]  /*1380*/  SHF.R.S32.HI R5, RZ, 0x1f, R4 ;  /* 0x0000001fff057819 */ /* 0x000fe40000011404 */
[----:B------:R-:W-:Y:S02]  /*1390*/  ISETP.GE.AND P2, PT, R20, UR4, PT ;  /* 0x0000000414007c0c */ /* 0x000fe4000bf46270 */
[----:B------:R-:W-:-:S07]  /*13a0*/  ISETP.GE.AND P3, PT, R7, UR4, PT ;  /* 0x0000000407007c0c */ /* 0x000fce000bf66270 */
[----:B------:R-:W1:Y:S01]  /*13b0*/  @!P1 LDS.128 R12, [R21] ;  /* 0x00000000150c9984 */ /* 0x000e620000000c00 */
[C---:B0-----:R-:W-:Y:S02]  /*13c0*/  IMAD R8, R24.reuse, UR9, RZ ;  /* 0x0000000918087c24 */ /* 0x041fe4000f8e02ff */
[----:B------:R-:W-:-:S04]  /*13d0*/  IMAD.WIDE.U32 R22, R24, UR8, R4 ;  /* 0x0000000818167c25 */ /* 0x000fc8000f8e0004 */
[----:B------:R-:W-:Y:S02]  /*13e0*/  IMAD R25, R25, UR8, R8 ;  /* 0x0000000819197c24 */ /* 0x000fe4000f8e0208 */
[----:B------:R0:W2:Y:S02]  /*13f0*/  LDS.128 R8, [R21+0x2000] ;  /* 0x0020000015087984 */ /* 0x0000a40000000c00 */
[----:B------:R-:W-:Y:S02]  /*1400*/  IMAD.IADD R23, R23, 0x1, R25 ;  /* 0x0000000117177824 */ /* 0x000fe400078e0219 */
[----:B------:R-:W-:Y:S02]  /*1410*/  IMAD R25, R0, UR10, RZ ;  /* 0x0000000a00197c24 */ /* 0x000fe4000f8e02ff */
[----:B------:R-:W-:-:S04]  /*1420*/  IMAD.WIDE.U32 R22, R52, UR10, R22 ;  /* 0x0000000a34167c25 */ /* 0x000fc8000f8e0016 */
[----:B------:R-:W-:Y:S01]  /*1430*/  IMAD R25, R52, UR11, R25 ;  /* 0x0000000b34197c24 */ /* 0x000fe2000f8e0219 */
[----:B------:R-:W-:-:S03]  /*1440*/  ULDC.64 UR10, c[0x0][0x250] ;  /* 0x00009400000a7ab9 */ /* 0x000fc60000000a00 */
[----:B------:R-:W-:Y:S02]  /*1450*/  IMAD.IADD R23, R23, 0x1, R25 ;  /* 0x0000000117177824 */ /* 0x000fe400078e0219 */
[----:B------:R-:W-:Y:S02]  /*1460*/  IMAD R25, R3, UR10, RZ ;  /* 0x0000000a03197c24 */ /* 0x000fe4000f8e02ff */
[----:B------:R-:W-:-:S04]  /*1470*/  IMAD.WIDE.U32 R22, R2, UR10, R22 ;  /* 0x0000000a02167c25 */ /* 0x000fc8000f8e0016 */
[----:B0-----:R-:W-:Y:S01]  /*1480*/  IMAD R21, R2, UR11, R25 ;  /* 0x0000000b02157c24 */ /* 0x001fe2000f8e0219 */
[----:B------:R-:W-:Y:S02]  /*1490*/  ULDC.64 UR10, c[0x0][0x238] ;  /* 0x00008e00000a7ab9 */ /* 0x000fe40000000a00 */
[----:B------:R-:W-:Y:S01]  /*14a0*/  LEA R24, P4, R22, UR10, 0x1 ;  /* 0x0000000a16187c11 */ /* 0x000fe2000f8808ff */
[----:B------:R-:W-:-:S05]  /*14b0*/  IMAD.IADD R21, R23, 0x1, R21 ;  /* 0x0000000117157824 */ /* 0x000fca00078e0215 */
[----:B------:R-:W-:-:S05]  /*14c0*/  LEA.HI.X R25, R22, UR11, R21, 0x1, P4 ;  /* 0x0000000b16197c11 */ /* 0x000fca000a0f0c15 */
[----:B-1----:R1:W-:Y:S04]  /*14d0*/  @!P1 STG.E.128 desc[UR6][R24.64], R12 ;  /* 0x0000000c18009986 */ /* 0x0023e8000c101d06 */
[----:B--2---:R1:W-:Y:S04]  /*14e0*/  @!P2 STG.E.128 desc[UR6][R24.64+0x80], R8 ;  /* 0x000080081800a986 */ /* 0x0043e8000c101d06 */
[----:B------:R1:W-:Y:S02]  /*14f0*/  @!P3 STG.E.128 desc[UR6][R24.64+0x100], R16 ;  /* 0x000100101800b986 */ /* 0x0003e4000c101d06 */
.L_x_68:
[----:B------:R-:W-:Y:S05]  /*1500*/  BSYNC B0 ;  /* 0x0000000000007941 */ /* 0x000fea0003800000 */
.L_x_67:
[----:B------:R-:W-:Y:S05]  /*1510*/  @P0 EXIT ;  /* 0x000000000000094d */ /* 0x000fea0003800000 */
[----:B-1----:R-:W1:Y:S01]  /*1520*/  LDC.64 R8, c[0x0][0x258] ;  /* 0x00009600ff087b82 */ /* 0x002e620000000a00 */
[----:B------:R-:W-:Y:S01]  /*1530*/  SHF.R.S32.HI R5, RZ, 0x1f, R4 ;  /* 0x0000001fff057819 */ /* 0x000fe20000011404 */
[----:B------:R-:W-:Y:S01]  /*1540*/  ULDC.64 UR4, c[0x0][0x260] ;  /* 0x0000980000047ab9 */ /* 0x000fe20000000a00 */
[----:B0-----:R-:W0:Y:S01]  /*1550*/  LDS.128 R12, [R6+0xc400] ;  /* 0x00c40000060c7984 */ /* 0x001e220000000c00 */
[----:B------:R-:W-:Y:S01]  /*1560*/  IMAD R19, R0, UR4, RZ ;  /* 0x0000000400137c24 */ /* 0x000fe2000f8e02ff */
[----:B------:R-:W-:-:S03]  /*1570*/  ULDC.64 UR10, c[0x0][0x238] ;  /* 0x00008e00000a7ab9 */ /* 0x000fc60000000a00 */
[----:B------:R-:W-:Y:S02]  /*1580*/  IMAD R21, R52, UR5, R19 ;  /* 0x0000000534157c24 */ /* 0x000fe4000f8e0213 */
[C---:B-1----:R-:W-:Y:S02]  /*1590*/  IMAD R10, R8.reuse, UR9, RZ ;  /* 0x00000009080a7c24 */ /* 0x042fe4000f8e02ff */
[----:B------:R-:W-:-:S04]  /*15a0*/  IMAD.WIDE.U32 R16, R8, UR8, R4 ;  /* 0x0000000808107c25 */ /* 0x000fc8000f8e0004 */
[----:B------:R-:W-:Y:S02]  /*15b0*/  IMAD R5, R9, UR8, R10 ;  /* 0x0000000809057c24 */ /* 0x000fe4000f8e020a */
[----:B------:R-:W1:Y:S02]  /*15c0*/  LDS.128 R8, [R6+0xe400] ;  /* 0x00e4000006087984 */ /* 0x000e640000000c00 */
[----:B------:R-:W-:Y:S01]  /*15d0*/  IMAD.IADD R17, R17, 0x1, R5 ;  /* 0x0000000111117824 */ /* 0x000fe200078e0205 */
[----:B------:R-:W-:Y:S01]  /*15e0*/  IADD3 R5, P0, R2, 0x20, RZ ;  /* 0x0000002002057810 */ /* 0x000fe20007f1e0ff */
[----:B------:R-:W-:-:S03]  /*15f0*/  IMAD.WIDE.U32 R52, R52, UR4, R16 ;  /* 0x0000000434347c25 */ /* 0x000fc6000f8e0010 */
[----:B------:R-:W-:Y:S01]  /*1600*/  IADD3.X R2, RZ, R3, RZ, P0, !PT ;  /* 0x00000003ff027210 */ /* 0x000fe200007fe4ff */
[----:B------:R2:W3:Y:S01]  /*1610*/  LDS.128 R16, [R6+0x10400] ;  /* 0x0104000006107984 */ /* 0x0004e20000000c00 */
[----:B------:R-:W-:Y:S01]  /*1620*/  ULDC.64 UR4, c[0x0][0x250] ;  /* 0x0000940000047ab9 */ /* 0x000fe20000000a00 */
[----:B------:R-:W-:Y:S02]  /*1630*/  IMAD.IADD R53, R53, 0x1, R21 ;  /* 0x0000000135357824 */ /* 0x000fe400078e0215 */
[----:B------:R-:W-:-:S04]  /*1640*/  IMAD R2, R2, UR4, RZ ;  /* 0x0000000402027c24 */ /* 0x000fc8000f8e02ff */
[C---:B------:R-:W-:Y:S02]  /*1650*/  IMAD R21, R5.reuse, UR5, R2 ;  /* 0x0000000505157c24 */ /* 0x040fe4000f8e0202 */
[----:B------:R-:W-:Y:S01]  /*1660*/  IMAD.WIDE.U32 R2, R5, UR4, R52 ;  /* 0x0000000405027c25 */ /* 0x000fe2000f8e0034 */
[----:B------:R-:W-:Y:S02]  /*1670*/  ULDC UR4, c[0x0][0x244] ;  /* 0x0000910000047ab9 */ /* 0x000fe40000000800 */
[----:B------:R-:W-:Y:S01]  /*1680*/  ISETP.GE.AND P1, PT, R4, UR4, PT ;  /* 0x0000000404007c0c */ /* 0x000fe2000bf26270 */
[----:B------:R-:W-:Y:S01]  /*1690*/  IMAD.IADD R3, R3, 0x1, R21 ;  /* 0x0000000103037824 */ /* 0x000fe200078e0215 */
[----:B------:R-:W-:Y:S02]  /*16a0*/  LEA R4, P0, R2, UR10, 0x1 ;  /* 0x0000000a02047c11 */ /* 0x000fe4000f8008ff */
[----:B------:R-:W-:Y:S02]  /*16b0*/  ISETP.GE.AND P2, PT, R20, UR4, PT ;  /* 0x0000000414007c0c */ /* 0x000fe4000bf46270 */
[----:B------:R-:W-:-:S02]  /*16c0*/  LEA.HI.X R5, R2, UR11, R3, 0x1, P0 ;  /* 0x0000000b02057c11 */ /* 0x000fc400080f0c03 */
[----:B------:R-:W-:-:S05]  /*16d0*/  ISETP.GE.AND P0, PT, R7, UR4, PT ;  /* 0x0000000407007c0c */ /* 0x000fca000bf06270 */
[----:B0-----:R2:W-:Y:S04]  /*16e0*/  @!P1 STG.E.128 desc[UR6][R4.64], R12 ;  /* 0x0000000c04009986 */ /* 0x0015e8000c101d06 */
[----:B-1----:R2:W-:Y:S04]  /*16f0*/  @!P2 STG.E.128 desc[UR6][R4.64+0x80], R8 ;  /* 0x000080080400a986 */ /* 0x0025e8000c101d06 */
[----:B------:R-:W-:Y:S05]  /*1700*/  @P0 EXIT ;  /* 0x000000000000094d */ /* 0x000fea0003800000 */
[----:B---3--:R-:W-:Y:S01]  /*1710*/  STG.E.128 desc[UR6][R4.64+0x100], R16 ;  /* 0x0001001004007986 */ /* 0x008fe2000c101d06 */
[----:B------:R-:W-:Y:S05]  /*1720*/  EXIT ;  /* 0x000000000000794d */ /* 0x000fea0003800000 */
.L_x_69:
        /* <DEDUP_REMOVED lines=13> */
.L_x_140:


//--------------------- .text._ZN7cutlass13device_kernelIN5flash19enable_sm80_to_sm89INS1_16FlashAttnBwdSm80INS1_25CollectiveMainloopBwdSm80ILi2ELi1EN4cute5tupleIJNS5_1CILi64EEENS7_ILi80EEENS7_ILi192EEEEEENS_10bfloat16_tEfNS_4arch4Sm80ELb1ELb0ELb0ELb1ELb1ELb0ELb1ELb0ELi2ELi4ELi2ELi2ELb0EEENS1_24CollectiveEpilogueBwdGQAISB_fSE_Li256ELb1ELb1EEENS1_25SingleTileBwdLPTSchedulerILb1ELi80ELb1EEEEEEEEEvNT_6ParamsE --------------------------
	.section	.text._ZN7cutlass13device_kernelIN5flash19enable_sm80_to_sm89INS1_16FlashAttnBwdSm80INS1_25CollectiveMainloopBwdSm80ILi2ELi1EN4cute5tupleIJNS5_1CILi64EEENS7_ILi80EEENS7_ILi192EEEEEENS_10bfloat16_tEfNS_4arch4Sm80ELb1ELb0ELb0ELb1ELb1ELb0ELb1ELb0ELi2ELi4ELi2ELi2ELb0EEENS1_24CollectiveEpilogueBwdGQAISB_fSE_Li256ELb1ELb1EEENS1_25SingleTileBwdLPTSchedulerILb1ELi80ELb1EEEEEEEEEvNT_6ParamsE,"ax",@progbits
	.align	128
.text._ZN7cutlass13device_kernelIN5flash19enable_sm80_to_sm89INS1_16FlashAttnBwdSm80INS1_25CollectiveMainloopBwdSm80ILi2ELi1EN4cute5tupleIJNS5_1CILi64EEENS7_ILi80EEENS7_ILi192EEEEEENS_10bfloat16_tEfNS_4arch4Sm80ELb1ELb0ELb0ELb1ELb1ELb0ELb1ELb0ELi2ELi4ELi2ELi2ELb0EEENS1_24CollectiveEpilogueBwdGQAISB_fSE_Li256ELb1ELb1EEENS1_25SingleTileBwdLPTSchedulerILb1ELi80ELb1EEEEEEEEEvNT_6ParamsE:
        .type           _ZN7cutlass13device_kernelIN5flash19enable_sm80_to_sm89INS1_16FlashAttnBwdSm80INS1_25CollectiveMainloopBwdSm80ILi2ELi1EN4cute5tupleIJNS5_1CILi64EEENS7_ILi80EEENS7_ILi192EEEEEENS_10bfloat16_tEfNS_4arch4Sm80ELb1ELb0ELb0ELb1ELb1ELb0ELb1ELb0ELi2ELi4ELi2ELi2ELb0EEENS1_24CollectiveEpilogueBwdGQAISB_fSE_Li256ELb1ELb1EEENS1_25SingleTileBwdLPTSchedulerILb1ELi80ELb1EEEEEEEEEvNT_6ParamsE,@function
        .size           _ZN7cutlass13device_kernelIN5flash19enable_sm80_to_sm89INS1_16FlashAttnBwdSm80INS1_25CollectiveMainloopBwdSm80ILi2ELi1EN4cute5tupleIJNS5_1CILi64EEENS7_ILi80EEENS7_ILi192EEEEEENS_10bfloat16_tEfNS_4arch4Sm80ELb1ELb0ELb0ELb1ELb1ELb0ELb1ELb0ELi2ELi4ELi2ELi2ELb0EEENS1_24CollectiveEpilogueBwdGQAISB_fSE_Li256ELb1ELb1EEENS1_25SingleTileBwdLPTSchedulerILb1ELi80ELb1EEEEEEEEEvNT_6ParamsE,(.L_x_141 - _ZN7cutlass13device_kernelIN5flash19enable_sm80_to_sm89INS1_16FlashAttnBwdSm80INS1_25CollectiveMainloopBwdSm80ILi2ELi1EN4cute5tupleIJNS5_1CILi64EEENS7_ILi80EEENS7_ILi192EEEEEENS_10bfloat16_tEfNS_4arch4Sm80ELb1ELb0ELb0ELb1ELb1ELb0ELb1ELb0ELi2ELi4ELi2ELi2ELb0EEENS1_24CollectiveEpilogueBwdGQAISB_fSE_Li256ELb1ELb1EEENS1_25SingleTileBwdLPTSchedulerILb1ELi80ELb1EEEEEEEEEvNT_6ParamsE)
        .other          _ZN7cutlass13device_kernelIN5flash19enable_sm80_to_sm89INS1_16FlashAttnBwdSm80INS1_25CollectiveMainloopBwdSm80ILi2ELi1EN4cute5tupleIJNS5_1CILi64EEENS7_ILi80EEENS7_ILi192EEEEEENS_10bfloat16_tEfNS_4arch4Sm80ELb1ELb0ELb0ELb1ELb1ELb0ELb1ELb0ELi2ELi4ELi2ELi2ELb0EEENS1_24CollectiveEpilogueBwdGQAISB_fSE_Li256ELb1ELb1EEENS1_25SingleTileBwdLPTSchedulerILb1ELi80ELb1EEEEEEEEEvNT_6ParamsE,@"STO_CUDA_ENTRY STV_DEFAULT"
_ZN7cutlass13device_kernelIN5flash19enable_sm80_to_sm89INS1_16FlashAttnBwdSm80INS1_25CollectiveMainloopBwdSm80ILi2ELi1EN4cute5tupleIJNS5_1CILi64EEENS7_ILi80EEENS7_ILi192EEEEEENS_10bfloat16_tEfNS_4arch4Sm80ELb1ELb0ELb0ELb1ELb1ELb0ELb1ELb0ELi2ELi4ELi2ELi2ELb0EEENS1_24CollectiveEpilogueBwdGQAISB_fSE_Li256ELb1ELb1EEENS1_25SingleTileBwdLPTSchedulerILb1ELi80ELb1EEEEEEEEEvNT_6ParamsE:
[----:B------:R-:W-:Y:S01]  /*0000*/  LDC R1, c[0x0][0x28] ;  /* 0x00000a00ff017b82 */ /* 0x000fe20000000800 */
[----:B------:R-:W-:Y:S05]  /*0010*/  EXIT ;  /* 0x000000000000794d */ /* 0x000fea0003800000 */
.L_x_70:
        /* <DEDUP_REMOVED lines=14> */
.L_x_141:


//--------------------- .text._ZN7cutlass13device_kernelIN5flash22FlashAttnBwdPreprocessIN4cute5tupleIJNS3_1CILi64EEENS5_ILi192EEEEEENS_10bfloat16_tEfNS_4arch4Sm80ELb1ELb1EEEEEvNT_6ParamsE --------------------------
	.section	.text._ZN7cutlass13device_kernelIN5flash22FlashAttnBwdPreprocessIN4cute5tupleIJNS3_1CILi64EEENS5_ILi192EEEEEENS_10bfloat16_tEfNS_4arch4Sm80ELb1ELb1EEEEEvNT_6ParamsE,"ax",@progbits
	.align	128
.text._ZN7cutlass13device_kernelIN5flash22FlashAttnBwdPreprocessIN4cute5tupleIJNS3_1CILi64EEENS5_ILi192EEEEEENS_10bfloat16_tEfNS_4arch4Sm80ELb1ELb1EEEEEvNT_6ParamsE:
        .type           _ZN7cutlass13device_kernelIN5flash22FlashAttnBwdPreprocessIN4cute5tupleIJNS3_1CILi64EEENS5_ILi192EEEEEENS_10bfloat16_tEfNS_4arch4Sm80ELb1ELb1EEEEEvNT_6ParamsE,@function
        .size           _ZN7cutlass13device_kernelIN5flash22FlashAttnBwdPreprocessIN4cute5tupleIJNS3_1CILi64EEENS5_ILi192EEEEEENS_10bfloat16_tEfNS_4arch4Sm80ELb1ELb1EEEEEvNT_6ParamsE,(.L_x_142 - _ZN7cutlass13device_kernelIN5flash22FlashAttnBwdPreprocessIN4cute5tupleIJNS3_1CILi64EEENS5_ILi192EEEEEENS_10bfloat16_tEfNS_4arch4Sm80ELb1ELb1EEEEEvNT_6ParamsE)
        .other          _ZN7cutlass13device_kernelIN5flash22FlashAttnBwdPreprocessIN4cute5tupleIJNS3_1CILi64EEENS5_ILi192EEEEEENS_10bfloat16_tEfNS_4arch4Sm80ELb1ELb1EEEEEvNT_6ParamsE,@"STO_CUDA_ENTRY STV_DEFAULT"
_ZN7cutlass13device_kernelIN5flash22FlashAttnBwdPreprocessIN4cute5tupleIJNS3_1CILi64EEENS5_ILi192EEEEEENS_10bfloat16_tEfNS_4arch4Sm80ELb1ELb1EEEEEvNT_6ParamsE:
[----:B------:R-:W-:Y:S08]  /*0000*/  LDC R1, c[0x0][0x28] ;  /* 0x00000a00ff017b82 */ /* 0x000ff00000000800 */
[----:B------:R-:W0:Y:S01]  /*0010*/  LDC.64 R4, c[0x0][0x2f8] ;  /* 0x0000be00ff047b82 */ /* 0x000e220000000a00 */
[----:B------:R-:W1:Y:S01]  /*0020*/  S2R R66, SR_CTAID.Z ;  /* 0x0000000000427919 */ /* 0x000e620000002700 */
[----:B------:R-:W-:-:S06]  /*0030*/  ULDC.64 UR4, c[0x0][0x208] ;  /* 0x0000820000047ab9 */ /* 0x000fcc0000000a00 */
[----:B------:R-:W2:Y:S08]  /*0040*/  LDC.64 R8, c[0x0][0x2f0] ;  /* 0x0000bc00ff087b82 */ /* 0x000eb00000000a00 */
[----:B------:R-:W1:Y:S01]  /*0050*/  LDC.64 R2, c[0x0][0x2f0] ;  /* 0x0000bc00ff027b82 */ /* 0x000e620000000a00 */
[----:B0-----:R-:W-:-:S04]  /*0060*/  ISETP.NE.U32.AND P2, PT, R4, RZ, PT ;  /* 0x000000ff0400720c */ /* 0x001fc80003f45070 */
[----:B------:R-:W-:-:S03]  /*0070*/  ISETP.NE.AND.EX P2, PT, R5, RZ, PT, P2 ;  /* 0x000000ff0500720c */ /* 0x000fc60003f45320 */
[----:B------:R-:W0:Y:S01]  /*0080*/  LDC R67, c[0x0][0x218] ;  /* 0x00008600ff437b82 */ /* 0x000e220000000800 */
[----:B--2---:R-:W-:-:S04]  /*0090*/  ISETP.NE.U32.AND P0, PT, R8, RZ, PT ;  /* 0x000000ff0800720c */ /* 0x004fc80003f05070 */
[----:B------:R-:W-:Y:S01]  /*00a0*/  ISETP.NE.AND.EX P0, PT, R9, RZ, PT, P0 ;  /* 0x000000ff0900720c */ /* 0x000fe20003f05300 */
[----:B-1----:R-:W-:-:S04]  /*00b0*/  IMAD.WIDE R2, R66, 0x4, R2 ;  /* 0x0000000442027825 */ /* 0x002fc800078e0202 */
[----:B------:R-:W1:Y:S08]  /*00c0*/  @P2 LDC.64 R4, c[0x0][0x2f8] ;  /* 0x0000be00ff042b82 */ /* 0x000e700000000a00 */
[----:B------:R2:W5:Y:S01]  /*00d0*/  @P0 LDG.E R7, desc[UR4][R2.64] ;  /* 0x0000000402070981 */ /* 0x000562000c1e1900 */
[----:B-1----:R-:W-:-:S05]  /*00e0*/  @P2 IMAD.WIDE R4, R66, 0x4, R4 ;  /* 0x0000000442042825 */ /* 0x002fca00078e0204 */
[----:B0-----:R2:W5:Y:S01]  /*00f0*/  @P2 LDG.E R67, desc[UR4][R4.64] ;  /* 0x0000000404432981 */ /* 0x001562000c1e1900 */
[----:B------:R-:W-:Y:S01]  /*0100*/  ISETP.NE.U32.AND P1, PT, R8, RZ, PT ;  /* 0x000000ff0800720c */ /* 0x000fe20003f25070 */
[----:B------:R-:W0:Y:S01]  /*0110*/  S2UR UR6, SR_CTAID.Y ;  /* 0x00000000000679c3 */ /* 0x000e220000002600 */
[----:B------:R-:W1:Y:S02]  /*0120*/  S2R R61, SR_CTAID.X ;  /* 0x00000000003d7919 */ /* 0x000e640000002500 */
[----:B------:R-:W-:Y:S01]  /*0130*/  ISETP.NE.AND.EX P1, PT, R9, RZ, PT, P1 ;  /* 0x000000ff0900720c */ /* 0x000fe20003f25310 */
[----:B------:R-:W3:Y:S01]  /*0140*/  S2R R59, SR_TID.X ;  /* 0x00000000003b7919 */ /* 0x000ee20000002100 */
[----:B-1----:R-:W-:Y:S01]  /*0150*/  IMAD.SHL.U32 R60, R61, 0x40, RZ ;  /* 0x000000403d3c7824 */ /* 0x002fe200078e00ff */
[----:B0-2---:R-:W-:Y:S10]  /*0160*/  @P2 BRA `(.L_x_71) ;  /* 0x0000000000102947 */ /* 0x005ff40003800000 */
[----:B------:R-:W-:Y:S05]  /*0170*/  @!P0 BRA `(.L_x_71) ;  /* 0x00000000000c8947 */ /* 0x000fea0003800000 */
[----:B------:R-:W2:Y:S04]  /*0180*/  LDG.E R0, desc[UR4][R2.64] ;  /* 0x0000000402007981 */ /* 0x000ea8000c1e1900 */
[----:B-----5:R-:W2:Y:S02]  /*0190*/  LDG.E R67, desc[UR4][R2.64+0x4] ;  /* 0x0000040402437981 */ /* 0x020ea4000c1e1900 */
[----:B--2---:R-:W-:-:S07]  /*01a0*/  IMAD.IADD R67, R67, 0x1, -R0 ;  /* 0x0000000143437824 */ /* 0x004fce00078e0a00 */
.L_x_71:
[----:B-----5:R-:W-:-:S13]  /*01b0*/  ISETP.LE.AND P2, PT, R67, R60, PT ;  /* 0x0000003c4300720c */ /* 0x020fda0003f43270 */
[----:B------:R-:W-:Y:S05]  /*01c0*/  @P1 EXIT P2 ;  /* 0x000000000000194d */ /* 0x000fea0001000000 */
[----:B------:R-:W0:Y:S01]  /*01d0*/  LDC.64 R16, c[0x0][0x230] ;  /* 0x00008c00ff107b82 */ /* 0x000e220000000a00 */
[----:B---3--:R-:W-:Y:S01]  /*01e0*/  SHF.R.S32.HI R0, RZ, 0x1f, R59 ;  /* 0x0000001fff007819 */ /* 0x008fe2000001143b */
[----:B------:R-:W-:Y:S01]  /*01f0*/  IMAD.IADD R57, R67, 0x1, -R60 ;  /* 0x0000000143397824 */ /* 0x000fe200078e0a3c */
[----:B------:R-:W-:Y:S01]  /*0200*/  USHF.R.S32.HI UR7, URZ, 0x1f, UR6 ;  /* 0x0000001f3f077899 */ /* 0x000fe20008011406 */
[----:B------:R-:W-:Y:S02]  /*0210*/  CS2R R8, SRZ ;  /* 0x0000000000087805 */ /* 0x000fe4000001ff00 */
[----:B------:R-:W-:Y:S01]  /*0220*/  LEA.HI R56, R0, R59, RZ, 0x3 ;  /* 0x0000003b00387211 */ /* 0x000fe200078f18ff */
[----:B------:R-:W-:Y:S01]  /*0230*/  BSSY B0, `(.L_x_72) ;  /* 0x000002a000007945 */ /* 0x000fe20003800000 */
[----:B------:R-:W-:Y:S02]  /*0240*/  ISETP.GE.AND P2, PT, R59, R57, PT ;  /* 0x000000393b00720c */ /* 0x000fe40003f46270 */
[----:B------:R-:W-:-:S02]  /*0250*/  LOP3.LUT R58, R56, 0xfffffff8, RZ, 0xc0, !PT ;  /* 0xfffffff8383a7812 */ /* 0x000fc400078ec0ff */
[C---:B------:R-:W-:Y:S02]  /*0260*/  ISETP.GT.OR P2, PT, R59.reuse, 0x3f, P2 ;  /* 0x0000003f3b00780c */ /* 0x040fe40001744670 */
[-C--:B------:R-:W-:Y:S01]  /*0270*/  @P0 LEA R0, R66, R7.reuse, 0x6 ;  /* 0x0000000742000211 */ /* 0x080fe200078e30ff */
[----:B------:R-:W-:Y:S01]  /*0280*/  IMAD.IADD R58, R59, 0x1, -R58 ;  /* 0x000000013b3a7824 */ /* 0x000fe200078e0a3a */
[----:B------:R-:W-:Y:S02]  /*0290*/  @P0 MOV R8, R7 ;  /* 0x0000000700080202 */ /* 0x000fe40000000f00 */
[----:B------:R-:W-:Y:S01]  /*02a0*/  @P0 SHF.R.S32.HI R3, RZ, 0x1f, R0 ;  /* 0x0000001fff030819 */ /* 0x000fe20000011400 */
[----:B------:R-:W-:Y:S01]  /*02b0*/  IMAD.SHL.U32 R62, R58, 0x8, RZ ;  /* 0x000000083a3e7824 */ /* 0x000fe200078e00ff */
[----:B------:R-:W-:Y:S02]  /*02c0*/  SHF.R.S32.HI R56, RZ, 0x3, R56 ;  /* 0x00000003ff387819 */ /* 0x000fe40000011438 */
[----:B------:R-:W-:-:S02]  /*02d0*/  @P0 LEA.HI R0, R3, R0, RZ, 0x6 ;  /* 0x0000000003000211 */ /* 0x000fc400078f30ff */
[----:B------:R-:W-:Y:S01]  /*02e0*/  SHF.R.S32.HI R63, RZ, 0x1f, R62 ;  /* 0x0000001fff3f7819 */ /* 0x000fe2000001143e */
[----:B0-----:R-:W-:Y:S01]  /*02f0*/  IMAD R2, R16, UR7, RZ ;  /* 0x0000000710027c24 */ /* 0x001fe2000f8e02ff */
[----:B------:R-:W-:Y:S02]  /*0300*/  SHF.R.S32.HI R3, RZ, 0x1f, R66 ;  /* 0x0000001fff037819 */ /* 0x000fe40000011442 */
[----:B------:R-:W-:Y:S01]  /*0310*/  @P0 SHF.R.S32.HI R9, RZ, 0x1f, R7 ;  /* 0x0000001fff090819 */ /* 0x000fe20000011407 */
[----:B------:R-:W-:Y:S01]  /*0320*/  IMAD R17, R17, UR6, R2 ;  /* 0x0000000611117c24 */ /* 0x000fe2000f8e0202 */
[----:B------:R-:W-:Y:S01]  /*0330*/  IADD3 R64, P3, R56, R8, RZ ;  /* 0x0000000838407210 */ /* 0x000fe20007f7e0ff */
[----:B------:R-:W-:Y:S01]  /*0340*/  IMAD.WIDE.U32 R14, R16, UR6, R62 ;  /* 0x00000006100e7c25 */ /* 0x000fe2000f8e003e */
[----:B------:R-:W-:Y:S02]  /*0350*/  SEL R6, R66, RZ, !P1 ;  /* 0x000000ff42067207 */ /* 0x000fe40004800000 */
[----:B------:R-:W-:Y:S01]  /*0360*/  MOV R5, 0x7f800000 ;  /* 0x7f80000000057802 */ /* 0x000fe20000000f00 */
[----:B------:R-:W-:Y:S01]  /*0370*/  IMAD.MOV.U32 R7, RZ, RZ, RZ ;  /* 0x000000ffff077224 */ /* 0x000fe200078e00ff */
[----:B------:R-:W-:-:S02]  /*0380*/  SHF.R.S32.HI R4, RZ, 0x1f, R56 ;  /* 0x0000001fff047819 */ /* 0x000fc40000011438 */
[----:B------:R-:W-:Y:S01]  /*0390*/  SEL R3, R3, RZ, !P1 ;  /* 0x000000ff03037207 */ /* 0x000fe20004800000 */
[----:B------:R-:W-:Y:S06]  /*03a0*/  @P2 BRA `(.L_x_73) ;  /* 0x0000000000482947 */ /* 0x000fec0003800000 */
[----:B------:R-:W0:Y:S01]  /*03b0*/  LDC.64 R12, c[0x0][0x290] ;  /* 0x0000a400ff0c7b82 */ /* 0x000e220000000a00 */
[----:B------:R-:W-:Y:S01]  /*03c0*/  SHF.R.S32.HI R5, RZ, 0x1f, R60 ;  /* 0x0000001fff057819 */ /* 0x000fe2000001143c */
[----:B------:R-:W-:Y:S01]  /*03d0*/  ULDC.64 UR8, c[0x0][0x298] ;  /* 0x0000a60000087ab9 */ /* 0x000fe20000000a00 */
[--C-:B------:R-:W-:Y:S02]  /*03e0*/  SHF.R.S32.HI R2, RZ, 0x1f, R59.reuse ;  /* 0x0000001fff027819 */ /* 0x100fe4000001143b */
[----:B------:R-:W-:-:S04]  /*03f0*/  IADD3 R10, P1, P2, R8, R60, R59 ;  /* 0x0000003c080a7210 */ /* 0x000fc80007a3e03b */
[----:B------:R-:W-:Y:S01]  /*0400*/  IADD3.X R11, R9, R5, R2, P1, P2 ;  /* 0x00000005090b7210 */ /* 0x000fe20000fe4402 */
[C---:B0-----:R-:W-:Y:S02]  /*0410*/  IMAD R2, R12.reuse, UR7, RZ ;  /* 0x000000070c027c24 */ /* 0x041fe4000f8e02ff */
[----:B------:R-:W-:-:S04]  /*0420*/  IMAD.WIDE.U32 R10, R12, UR6, R10 ;  /* 0x000000060c0a7c25 */ /* 0x000fc8000f8e000a */
[----:B------:R-:W-:Y:S02]  /*0430*/  IMAD R5, R13, UR6, R2 ;  /* 0x000000060d057c24 */ /* 0x000fe4000f8e0202 */
        /* <DEDUP_REMOVED lines=8> */
[----:B------:R0:W5:Y:S04]  /*04c0*/  LDG.E R5, desc[UR4][R12.64] ;  /* 0x000000040c057981 */ /* 0x000168000c1e1900 */
.L_x_73:
[----:B------:R-:W-:Y:S05]  /*04d0*/  BSYNC B0 ;  /* 0x0000000000007941 */ /* 0x000fea0003800000 */
.L_x_72:
[----:B------:R-:W-:Y:S01]  /*04e0*/  @P0 LOP3.LUT R7, R0, 0xffffffc0, RZ, 0xc0, !PT ;  /* 0xffffffc000070812 */ /* 0x000fe200078ec0ff */
[----:B------:R-:W-:Y:S01]  /*04f0*/  ULDC.64 UR8, c[0x0][0x238] ;  /* 0x00008e0000087ab9 */ /* 0x000fe20000000a00 */
[C---:B------:R-:W-:Y:S01]  /*0500*/  ISETP.GE.AND P0, PT, R56.reuse, R57, PT ;  /* 0x000000393800720c */ /* 0x040fe20003f06270 */
[----:B------:R-:W-:Y:S01]  /*0510*/  IMAD R11, R3, UR8, RZ ;  /* 0x00000008030b7c24 */ /* 0x000fe2000f8e02ff */
[----:B------:R-:W-:Y:S01]  /*0520*/  IADD3 R15, R15, R17, RZ ;  /* 0x000000110f0f7210 */ /* 0x000fe20007ffe0ff */
[----:B------:R-:W-:Y:S01]  /*0530*/  VIADD R2, R56, 0x20 ;  /* 0x0000002038027836 */ /* 0x000fe20000000000 */
[----:B------:R-:W-:Y:S01]  /*0540*/  BSSY B0, `(.L_x_74) ;  /* 0x000003b000007945 */ /* 0x000fe20003800000 */
[C---:B------:R-:W-:Y:S01]  /*0550*/  IMAD R35, R6.reuse, UR9, R11 ;  /* 0x0000000906237c24 */ /* 0x040fe2000f8e020b */
[----:B------:R-:W-:Y:S01]  /*0560*/  CS2R R16, SRZ ;  /* 0x0000000000107805 */ /* 0x000fe2000001ff00 */
[----:B------:R-:W-:Y:S01]  /*0570*/  IMAD.WIDE.U32 R52, R6, UR8, R14 ;  /* 0x0000000806347c25 */ /* 0x000fe2000f8e000e */
[----:B------:R-:W-:-:S02]  /*0580*/  CS2R R10, SRZ ;  /* 0x00000000000a7805 */ /* 0x000fc4000001ff00 */
[----:B0-----:R-:W-:Y:S02]  /*0590*/  CS2R R12, SRZ ;  /* 0x00000000000c7805 */ /* 0x001fe4000001ff00 */
[----:B------:R-:W-:Y:S01]  /*05a0*/  CS2R R14, SRZ ;  /* 0x00000000000e7805 */ /* 0x000fe2000001ff00 */
[----:B------:R-:W-:Y:S01]  /*05b0*/  IMAD.X R65, R4, 0x1, R9, P3 ;  /* 0x0000000104417824 */ /* 0x000fe200018e0609 */
[----:B------:R-:W-:Y:S02]  /*05c0*/  CS2R R8, SRZ ;  /* 0x0000000000087805 */ /* 0x000fe4000001ff00 */
[----:B------:R-:W-:Y:S02]  /*05d0*/  CS2R R18, SRZ ;  /* 0x0000000000127805 */ /* 0x000fe4000001ff00 */
[----:B------:R-:W-:Y:S02]  /*05e0*/  CS2R R20, SRZ ;  /* 0x0000000000147805 */ /* 0x000fe4000001ff00 */
[----:B------:R-:W-:-:S02]  /*05f0*/  CS2R R22, SRZ ;  /* 0x0000000000167805 */ /* 0x000fc4000001ff00 */
[----:B------:R-:W-:Y:S02]  /*0600*/  CS2R R32, SRZ ;  /* 0x0000000000207805 */ /* 0x000fe4000001ff00 */
[----:B------:R-:W-:Y:S02]  /*0610*/  CS2R R28, SRZ ;  /* 0x00000000001c7805 */ /* 0x000fe4000001ff00 */
[----:B------:R-:W-:Y:S02]  /*0620*/  CS2R R24, SRZ ;  /* 0x0000000000187805 */ /* 0x000fe4000001ff00 */
[----:B------:R-:W-:Y:S02]  /*0630*/  CS2R R26, SRZ ;  /* 0x00000000001a7805 */ /* 0x000fe4000001ff00 */
[----:B------:R-:W-:Y:S02]  /*0640*/  ISETP.GE.AND P1, PT, R2, R57, PT ;  /* 0x000000390200720c */ /* 0x000fe40003f26270 */
[----:B------:R-:W-:Y:S01]  /*0650*/  CS2R R30, SRZ ;  /* 0x00000000001e7805 */ /* 0x000fe2000001ff00 */
[----:B------:R-:W-:Y:S01]  /*0660*/  IMAD.WIDE R64, R61, 0x40, R64 ;  /* 0x000000403d407825 */ /* 0x000fe200078e0240 */
[----:B------:R-:W-:Y:S01]  /*0670*/  IADD3 R35, R53, R35, RZ ;  /* 0x0000002335237210 */ /* 0x000fe20007ffe0ff */
[----:B------:R-:W-:Y:S08]  /*0680*/  @P0 BRA `(.L_x_75) ;  /* 0x0000000000980947 */ /* 0x000ff00003800000 */
[----:B------:R-:W-:Y:S01]  /*0690*/  ULDC UR8, c[0x0][0x21c] ;  /* 0x0000870000087ab9 */ /* 0x000fe20000000800 */
[C---:B------:R-:W-:Y:S01]  /*06a0*/  VIADD R0, R62.reuse, 0x40 ;  /* 0x000000403e007836 */ /* 0x040fe20000000000 */
[C---:B------:R-:W-:Y:S01]  /*06b0*/  ISETP.GE.AND P4, PT, R62.reuse, UR8, PT ;  /* 0x000000083e007c0c */ /* 0x040fe2000bf86270 */
[----:B------:R-:W-:-:S03]  /*06c0*/  VIADD R34, R62, 0x80 ;  /* 0x000000803e227836 */ /* 0x000fc60000000000 */
[----:B------:R-:W-:Y:S02]  /*06d0*/  ISETP.GE.AND P3, PT, R0, UR8, PT ;  /* 0x0000000800007c0c */ /* 0x000fe4000bf66270 */
[----:B------:R-:W-:-:S07]  /*06e0*/  ISETP.GE.AND P2, PT, R34, UR8, PT ;  /* 0x0000000822007c0c */ /* 0x000fce000bf46270 */
[----:B------:R-:W0:Y:S01]  /*06f0*/  @!P4 LDC.64 R46, c[0x0][0x228] ;  /* 0x00008a00ff2ecb82 */ /* 0x000e220000000a00 */
[----:B------:R-:W-:-:S05]  /*0700*/  @!P4 MOV R34, R52 ;  /* 0x000000340022c202 */ /* 0x000fca0000000f00 */
[----:B------:R-:W-:Y:S01]  /*0710*/  @!P2 MOV R48, R52 ;  /* 0x000000340030a202 */ /* 0x000fe20000000f00 */
[----:B------:R-:W-:Y:S01]  /*0720*/  @!P2 IMAD.MOV.U32 R49, RZ, RZ, R35 ;  /* 0x000000ffff31a224 */ /* 0x000fe200078e0023 */
[----:B------:R-:W1:Y:S08]  /*0730*/  @!P3 LDC.64 R40, c[0x0][0x228] ;  /* 0x00008a00ff28bb82 */ /* 0x000e700000000a00 */
[----:B------:R-:W2:Y:S08]  /*0740*/  @!P2 LDC.64 R36, c[0x0][0x228] ;  /* 0x00008a00ff24ab82 */ /* 0x000eb00000000a00 */
[----:B------:R-:W3:Y:S01]  /*0750*/  @!P4 LDC.64 R44, c[0x0][0x210] ;  /* 0x00008400ff2ccb82 */ /* 0x000ee20000000a00 */
[----:B0-----:R-:W-:-:S02]  /*0760*/  @!P4 IMAD R0, R65, R46, RZ ;  /* 0x0000002e4100c224 */ /* 0x001fc400078e02ff */
[----:B------:R-:W-:-:S04]  /*0770*/  @!P4 IMAD.WIDE.U32 R50, R64, R46, R34 ;  /* 0x0000002e4032c225 */ /* 0x000fc800078e0022 */
[C---:B------:R-:W-:Y:S01]  /*0780*/  @!P4 IMAD R55, R64.reuse, R47, R0 ;  /* 0x0000002f4037c224 */ /* 0x040fe200078e0200 */
[----:B------:R-:W0:Y:S01]  /*0790*/  @!P3 LDC.64 R42, c[0x0][0x210] ;  /* 0x00008400ff2abb82 */ /* 0x000e220000000a00 */
[----:B------:R-:W-:Y:S02]  /*07a0*/  @!P3 IMAD.MOV.U32 R46, RZ, RZ, R52 ;  /* 0x000000ffff2eb224 */ /* 0x000fe400078e0034 */
[----:B------:R-:W-:Y:S02]  /*07b0*/  @!P3 IMAD.MOV.U32 R47, RZ, RZ, R35 ;  /* 0x000000ffff2fb224 */ /* 0x000fe400078e0023 */
[----:B------:R-:W-:Y:S02]  /*07c0*/  @!P4 IMAD.IADD R0, R51, 0x1, R55 ;  /* 0x000000013300c824 */ /* 0x000fe400078e0237 */
[-C--:B-1----:R-:W-:Y:S01]  /*07d0*/  @!P3 IMAD.WIDE.U32 R46, R64, R40.reuse, R46 ;  /* 0x00000028402eb225 */ /* 0x082fe200078e002e */
[----:B------:R-:W1:Y:S03]  /*07e0*/  @!P2 LDC.64 R38, c[0x0][0x210] ;  /* 0x00008400ff26ab82 */ /* 0x000e660000000a00 */
[----:B------:R-:W-:-:S02]  /*07f0*/  @!P3 IMAD R40, R65, R40, RZ ;  /* 0x000000284128b224 */ /* 0x000fc400078e02ff */
[-C--:B--2---:R-:W-:Y:S02]  /*0800*/  @!P2 IMAD R54, R65, R36.reuse, RZ ;  /* 0x000000244136a224 */ /* 0x084fe400078e02ff */
[----:B------:R-:W-:Y:S01]  /*0810*/  @!P2 IMAD.WIDE.U32 R48, R64, R36, R48 ;  /* 0x000000244030a225 */ /* 0x000fe200078e0030 */
[----:B---3--:R-:W-:-:S03]  /*0820*/  @!P4 LEA R44, P5, R50, R44, 0x1 ;  /* 0x0000002c322cc211 */ /* 0x008fc600078a08ff */
[----:B------:R-:W-:Y:S01]  /*0830*/  @!P3 IMAD R41, R64, R41, R40 ;  /* 0x000000294029b224 */ /* 0x000fe200078e0228 */
[----:B------:R-:W-:Y:S01]  /*0840*/  @!P4 LEA.HI.X R45, R50, R45, R0, 0x1, P5 ;  /* 0x0000002d322dc211 */ /* 0x000fe200028f0c00 */
[----:B------:R-:W-:Y:S01]  /*0850*/  @!P2 IMAD R37, R64, R37, R54 ;  /* 0x000000254025a224 */ /* 0x000fe200078e0236 */
[----:B0-----:R-:W-:-:S03]  /*0860*/  @!P3 LEA R42, P5, R46, R42, 0x1 ;  /* 0x0000002a2e2ab211 */ /* 0x001fc600078a08ff */
[----:B------:R-:W-:Y:S01]  /*0870*/  @!P2 IMAD.IADD R37, R49, 0x1, R37 ;  /* 0x000000013125a824 */ /* 0x000fe200078e0225 */
[----:B------:R-:W-:Y:S01]  /*0880*/  @!P3 IADD3 R41, R47, R41, RZ ;  /* 0x000000292f29b210 */ /* 0x000fe20007ffe0ff */
[----:B------:R0:W5:Y:S03]  /*0890*/  @!P4 LDG.E.128 R8, desc[UR4][R44.64] ;  /* 0x000000042c08c981 */ /* 0x000166000c1e1d00 */
[----:B------:R-:W-:Y:S02]  /*08a0*/  @!P3 LEA.HI.X R43, R46, R43, R41, 0x1, P5 ;  /* 0x0000002b2e2bb211 */ /* 0x000fe400028f0c29 */
[----:B-1----:R-:W-:-:S03]  /*08b0*/  @!P2 LEA R38, P6, R48, R38, 0x1 ;  /* 0x000000263026a211 */ /* 0x002fc600078c08ff */
[----:B------:R0:W5:Y:S01]  /*08c0*/  @!P3 LDG.E.128 R12, desc[UR4][R42.64+0x80] ;  /* 0x000080042a0cb981 */ /* 0x000162000c1e1d00 */
[----:B------:R-:W-:-:S05]  /*08d0*/  @!P2 LEA.HI.X R39, R48, R39, R37, 0x1, P6 ;  /* 0x000000273027a211 */ /* 0x000fca00030f0c25 */
[----:B------:R0:W5:Y:S04]  /*08e0*/  @!P2 LDG.E.128 R24, desc[UR4][R38.64+0x100] ;  /* 0x000100042618a981 */ /* 0x000168000c1e1d00 */
.L_x_75:
[----:B------:R-:W-:Y:S05]  /*08f0*/  BSYNC B0 ;  /* 0x0000000000007941 */ /* 0x000fea0003800000 */
.L_x_74:
[----:B------:R-:W-:Y:S04]  /*0900*/  BSSY B0, `(.L_x_76) ;  /* 0x0000016000007945 */ /* 0x000fe80003800000 */
[----:B------:R-:W-:Y:S05]  /*0910*/  @P1 BRA `(.L_x_77) ;  /* 0x0000000000501947 */ /* 0x000fea0003800000 */
[----:B------:R-:W-:Y:S01]  /*0920*/  IADD3 R37, P1, R64, 0x20, RZ ;  /* 0x0000002040257810 */ /* 0x000fe20007f3e0ff */
[----:B------:R-:W-:Y:S01]  /*0930*/  VIADD R36, R62, 0x40 ;  /* 0x000000403e247836 */ /* 0x000fe20000000000 */
[----:B------:R-:W-:Y:S01]  /*0940*/  ULDC UR8, c[0x0][0x21c] ;  /* 0x0000870000087ab9 */ /* 0x000fe20000000800 */
[----:B------:R-:W-:Y:S01]  /*0950*/  MOV R34, R52 ;  /* 0x0000003400227202 */ /* 0x000fe20000000f00 */
[----:B------:R-:W-:Y:S01]  /*0960*/  ULDC.64 UR10, c[0x0][0x228] ;  /* 0x00008a00000a7ab9 */ /* 0x000fe20000000a00 */
[----:B------:R-:W-:Y:S01]  /*0970*/  IMAD.X R0, RZ, RZ, R65, P1 ;  /* 0x000000ffff007224 */ /* 0x000fe200008e0641 */
[----:B------:R-:W-:Y:S01]  /*0980*/  ISETP.GE.AND P3, PT, R36, UR8, PT ;  /* 0x0000000824007c0c */ /* 0x000fe2000bf66270 */
[C---:B------:R-:W-:Y:S01]  /*0990*/  VIADD R36, R62.reuse, 0x80 ;  /* 0x000000803e247836 */ /* 0x040fe20000000000 */
[----:B------:R-:W-:Y:S01]  /*09a0*/  ISETP.GE.AND P2, PT, R62, UR8, PT ;  /* 0x000000083e007c0c */ /* 0x000fe2000bf46270 */
[----:B------:R-:W-:Y:S02]  /*09b0*/  IMAD R0, R0, UR10, RZ ;  /* 0x0000000a00007c24 */ /* 0x000fe4000f8e02ff */
[----:B------:R-:W-:Y:S01]  /*09c0*/  IMAD.WIDE.U32 R34, R37, UR10, R34 ;  /* 0x0000000a25227c25 */ /* 0x000fe2000f8e0022 */
[----:B------:R-:W-:-:S03]  /*09d0*/  ISETP.GE.AND P4, PT, R36, UR8, PT ;  /* 0x0000000824007c0c */ /* 0x000fc6000bf86270 */
        /* <DEDUP_REMOVED lines=8> */
.L_x_77:
[----:B------:R-:W-:Y:S05]  /*0a60*/  BSYNC B0 ;  /* 0x0000000000007941 */ /* 0x000fea0003800000 */
.L_x_76:
[----:B------:R-:W-:Y:S01]  /*0a70*/  BSSY B0, `(.L_x_78) ;  /* 0x000004d000007945 */ /* 0x000fe20003800000 */
[----:B------:R-:W-:Y:S02]  /*0a80*/  CS2R R34, SRZ ;  /* 0x0000000000227805 */ /* 0x000fe4000001ff00 */
[----:B-1----:R-:W-:Y:S02]  /*0a90*/  CS2R R36, SRZ ;  /* 0x0000000000247805 */ /* 0x002fe4000001ff00 */
[----:B0-----:R-:W-:Y:S02]  /*0aa0*/  CS2R R38, SRZ ;  /* 0x0000000000267805 */ /* 0x001fe4000001ff00 */
[----:B------:R-:W-:Y:S02]  /*0ab0*/  CS2R R40, SRZ ;  /* 0x0000000000287805 */ /* 0x000fe4000001ff00 */
[----:B------:R-:W-:Y:S01]  /*0ac0*/  CS2R R42, SRZ ;  /* 0x00000000002a7805 */ /* 0x000fe2000001ff00 */
[----:B------:R-:W-:Y:S06]  /*0ad0*/  @P0 BRA `(.L_x_79) ;  /* 0x0000000400180947 */ /* 0x000fec0003800000 */
[----:B------:R-:W0:Y:S01]  /*0ae0*/  LDC R45, c[0x0][0x21c] ;  /* 0x00008700ff2d7b82 */ /* 0x000e220000000800 */
[C---:B------:R-:W-:Y:S01]  /*0af0*/  VIADD R0, R62.reuse, 0x40 ;  /* 0x000000403e007836 */ /* 0x040fe20000000000 */
[----:B------:R-:W-:Y:S01]  /*0b00*/  BSSY B1, `(.L_x_80) ;  /* 0x0000019000017945 */ /* 0x000fe20003800000 */
[C---:B------:R-:W-:Y:S01]  /*0b10*/  VIADD R44, R62.reuse, 0x80 ;  /* 0x000000803e2c7836 */ /* 0x040fe20000000000 */
[-C--:B0-----:R-:W-:Y:S02]  /*0b20*/  ISETP.GE.AND P0, PT, R62, R45.reuse, PT ;  /* 0x0000002d3e00720c */ /* 0x081fe40003f06270 */
[-C--:B------:R-:W-:Y:S02]  /*0b30*/  ISETP.GE.AND P1, PT, R0, R45.reuse, PT ;  /* 0x0000002d0000720c */ /* 0x080fe40003f26270 */
[----:B------:R-:W-:-:S09]  /*0b40*/  ISETP.GE.AND P2, PT, R44, R45, PT ;  /* 0x0000002d2c00720c */ /* 0x000fd20003f46270 */
[----:B------:R-:W-:Y:S05]  /*0b50*/  @P0 BRA `(.L_x_81) ;  /* 0x00000000004c0947 */ /* 0x000fea0003800000 */
[----:B------:R-:W0:Y:S01]  /*0b60*/  LDC.64 R34, c[0x0][0x250] ;  /* 0x00009400ff227b82 */ /* 0x000e220000000a00 */
[----:B------:R-:W-:Y:S02]  /*0b70*/  ULDC.64 UR8, c[0x0][0x258] ;  /* 0x0000960000087ab9 */ /* 0x000fe40000000a00 */
[----:B------:R-:W-:-:S04]  /*0b80*/  IMAD R45, R3, UR8, RZ ;  /* 0x00000008032d7c24 */ /* 0x000fc8000f8e02ff */
[----:B------:R-:W-:Y:S02]  /*0b90*/  IMAD R45, R6, UR9, R45 ;  /* 0x00000009062d7c24 */ /* 0x000fe4000f8e022d */
[C---:B0-----:R-:W-:Y:S02]  /*0ba0*/  IMAD R0, R34.reuse, UR7, RZ ;  /* 0x0000000722007c24 */ /* 0x041fe4000f8e02ff */
[----:B------:R-:W-:-:S04]  /*0bb0*/  IMAD.WIDE.U32 R32, R34, UR6, R62 ;  /* 0x0000000622207c25 */ /* 0x000fc8000f8e003e */
[----:B------:R-:W-:-:S05]  /*0bc0*/  IMAD R35, R35, UR6, R0 ;  /* 0x0000000623237c24 */ /* 0x000fca000f8e0200 */
[----:B------:R-:W-:-:S03]  /*0bd0*/  IADD3 R33, R33, R35, RZ ;  /* 0x0000002321217210 */ /* 0x000fc60007ffe0ff */
[----:B------:R-:W-:Y:S01]  /*0be0*/  IMAD.WIDE.U32 R32, R6, UR8, R32 ;  /* 0x0000000806207c25 */ /* 0x000fe2000f8e0020 */
[----:B------:R-:W-:-:S03]  /*0bf0*/  ULDC.64 UR8, c[0x0][0x248] ;  /* 0x0000920000087ab9 */ /* 0x000fc60000000a00 */
[----:B------:R-:W-:Y:S02]  /*0c00*/  IMAD R35, R65, UR8, RZ ;  /* 0x0000000841237c24 */ /* 0x000fe4000f8e02ff */
[----:B------:R-:W-:Y:S02]  /*0c10*/  IMAD.IADD R33, R33, 0x1, R45 ;  /* 0x0000000121217824 */ /* 0x000fe400078e022d */
[C---:B------:R-:W-:Y:S02]  /*0c20*/  IMAD R35, R64.reuse, UR9, R35 ;  /* 0x0000000940237c24 */ /* 0x040fe4000f8e0223 */
[----:B------:R-:W-:Y:S01]  /*0c30*/  IMAD.WIDE.U32 R32, R64, UR8, R32 ;  /* 0x0000000840207c25 */ /* 0x000fe2000f8e0020 */
[----:B------:R-:W-:-:S03]  /*0c40*/  ULDC.64 UR8, c[0x0][0x240] ;  /* 0x0000900000087ab9 */ /* 0x000fc60000000a00 */
[----:B------:R-:W-:Y:S01]  /*0c50*/  IMAD.IADD R33, R33, 0x1, R35 ;  /* 0x0000000121217824 */ /* 0x000fe200078e0223 */
[----:B------:R-:W-:-:S04]  /*0c60*/  LEA R34, P0, R32, UR8, 0x1 ;  /* 0x0000000820227c11 */ /* 0x000fc8000f8008ff */
[----:B------:R-:W-:-:S06]  /*0c70*/  LEA.HI.X R35, R32, UR9, R33, 0x1, P0 ;  /* 0x0000000920237c11 */ /* 0x000fcc00080f0c21 */
[----:B------:R-:W5:Y:S03]  /*0c80*/  LDG.E.128 R32, desc[UR4][R34.64] ;  /* 0x0000000422207981 */ /* 0x000f66000c1e1d00 */
.L_x_81:
[----:B------:R-:W-:Y:S05]  /*0c90*/  BSYNC B1 ;  /* 0x0000000000017941 */ /* 0x000fea0003800000 */
.L_x_80:
[----:B------:R-:W-:Y:S04]  /*0ca0*/  BSSY B1, `(.L_x_82) ;  /* 0x0000015000017945 */ /* 0x000fe80003800000 */
        /* <DEDUP_REMOVED lines=20> */
.L_x_83:
[----:B------:R-:W-:Y:S05]  /*0df0*/  BSYNC B1 ;  /* 0x0000000000017941 */ /* 0x000fea0003800000 */
.L_x_82:
        /* <DEDUP_REMOVED lines=20> */
.L_x_79:
[----:B------:R-:W-:Y:S05]  /*0f40*/  BSYNC B0 ;  /* 0x0000000000007941 */ /* 0x000fea0003800000 */
.L_x_78:
[C---:B-----5:R-:W-:Y:S01]  /*0f50*/  IMAD.U32 R0, R9.reuse, 0x10000, RZ ;  /* 0x0001000009007824 */ /* 0x060fe200078e00ff */
[----:B------:R-:W-:Y:S01]  /*0f60*/  LOP3.LUT R68, R9, 0xffff0000, RZ, 0xc0, !PT ;  /* 0xffff000009447812 */ /* 0x000fe200078ec0ff */
[----:B------:R-:W-:Y:S01]  /*0f70*/  IMAD R9, R61, -0x40, R67 ;  /* 0xffffffc03d097824 */ /* 0x000fe200078e0243 */
[----:B------:R-:W-:Y:S01]  /*0f80*/  LOP3.LUT R44, R8, 0xffff0000, RZ, 0xc0, !PT ;  /* 0xffff0000082c7812 */ /* 0x000fe200078ec0ff */
[----:B------:R-:W-:Y:S01]  /*0f90*/  BSSY B0, `(.L_x_84) ;  /* 0x000002d000007945 */ /* 0x000fe20003800000 */
[----:B------:R-:W-:Y:S02]  /*0fa0*/  LOP3.LUT R45, R32, 0xffff0000, RZ, 0xc0, !PT ;  /* 0xffff0000202d7812 */ /* 0x000fe400078ec0ff */
[----:B------:R-:W-:Y:S02]  /*0fb0*/  CS2R R46, SRZ ;  /* 0x00000000002e7805 */ /* 0x000fe4000001ff00 */
[----:B------:R-:W-:Y:S02]  /*0fc0*/  ISETP.GE.AND P0, PT, R2, R9, PT ;  /* 0x000000090200720c */ /* 0x000fe40003f06270 */
[----:B------:R-:W-:-:S02]  /*0fd0*/  CS2R R48, SRZ ;  /* 0x0000000000307805 */ /* 0x000fc4000001ff00 */
[----:B------:R-:W-:Y:S01]  /*0fe0*/  SHF.L.U32 R73, R8, 0x10, RZ ;  /* 0x0000001008497819 */ /* 0x000fe200000006ff */
[----:B------:R-:W-:Y:S02]  /*0ff0*/  IMAD.U32 R8, R32, 0x10000, RZ ;  /* 0x0001000020087824 */ /* 0x000fe400078e00ff */
[----:B------:R-:W-:Y:S01]  /*1000*/  FMUL.FTZ R44, R44, R45 ;  /* 0x0000002d2c2c7220 */ /* 0x000fe20000410000 */
[C---:B------:R-:W-:Y:S02]  /*1010*/  SHF.L.U32 R69, R33.reuse, 0x10, RZ ;  /* 0x0000001021457819 */ /* 0x040fe400000006ff */
[----:B------:R-:W-:Y:S02]  /*1020*/  CS2R R50, SRZ ;  /* 0x0000000000327805 */ /* 0x000fe4000001ff00 */
[----:B------:R-:W-:Y:S01]  /*1030*/  LOP3.LUT R71, R33, 0xffff0000, RZ, 0xc0, !PT ;  /* 0xffff000021477812 */ /* 0x000fe200078ec0ff */
[----:B------:R-:W-:Y:S01]  /*1040*/  FFMA.FTZ R73, R73, R8, R44 ;  /* 0x0000000849497223 */ /* 0x000fe2000001002c */
[----:B------:R-:W-:-:S02]  /*1050*/  CS2R R44, SRZ ;  /* 0x00000000002c7805 */ /* 0x000fc4000001ff00 */
[----:B------:R-:W-:Y:S02]  /*1060*/  CS2R R52, SRZ ;  /* 0x0000000000347805 */ /* 0x000fe4000001ff00 */
[----:B------:R-:W-:Y:S01]  /*1070*/  CS2R R54, SRZ ;  /* 0x0000000000367805 */ /* 0x000fe2000001ff00 */
[----:B------:R-:W-:Y:S06]  /*1080*/  @P0 BRA `(.L_x_85) ;  /* 0x0000000000740947 */ /* 0x000fec0003800000 */
[----:B------:R-:W0:Y:S01]  /*1090*/  LDC.64 R8, c[0x0][0x250] ;  /* 0x00009400ff087b82 */ /* 0x000e220000000a00 */
[----:B------:R-:W-:Y:S01]  /*10a0*/  ULDC.64 UR8, c[0x0][0x258] ;  /* 0x0000960000087ab9 */ /* 0x000fe20000000a00 */
[----:B------:R-:W-:Y:S01]  /*10b0*/  ULDC.64 UR10, c[0x0][0x248] ;  /* 0x00009200000a7ab9 */ /* 0x000fe20000000a00 */
[C---:B0-----:R-:W-:Y:S02]  /*10c0*/  IMAD R70, R8.reuse, UR7, RZ ;  /* 0x0000000708467c24 */ /* 0x041fe4000f8e02ff */
[----:B------:R-:W-:-:S04]  /*10d0*/  IMAD.WIDE.U32 R32, R8, UR6, R62 ;  /* 0x0000000608207c25 */ /* 0x000fc8000f8e003e */
[----:B------:R-:W-:Y:S02]  /*10e0*/  IMAD R9, R9, UR6, R70 ;  /* 0x0000000609097c24 */ /* 0x000fe4000f8e0246 */
[----:B------:R-:W-:Y:S02]  /*10f0*/  IMAD R63, R3, UR8, RZ ;  /* 0x00000008033f7c24 */ /* 0x000fe4000f8e02ff */
[----:B------:R-:W-:Y:S01]  /*1100*/  IMAD.IADD R33, R33, 0x1, R9 ;  /* 0x0000000121217824 */ /* 0x000fe200078e0209 */
[----:B------:R-:W-:Y:S01]  /*1110*/  IADD3 R9, P0, R64, 0x20, RZ ;  /* 0x0000002040097810 */ /* 0x000fe20007f1e0ff */
[C---:B------:R-:W-:Y:S02]  /*1120*/  IMAD R63, R6.reuse, UR9, R63 ;  /* 0x00000009063f7c24 */ /* 0x040fe4000f8e023f */
[----:B------:R-:W-:Y:S01]  /*1130*/  IMAD.WIDE.U32 R32, R6, UR8, R32 ;  /* 0x0000000806207c25 */ /* 0x000fe2000f8e0020 */
[----:B------:R-:W-:Y:S02]  /*1140*/  ULDC UR8, c[0x0][0x21c] ;  /* 0x0000870000087ab9 */ /* 0x000fe40000000800 */
[C---:B------:R-:W-:Y:S01]  /*1150*/  ISETP.GE.AND P1, PT, R62.reuse, UR8, PT ;  /* 0x000000083e007c0c */ /* 0x040fe2000bf26270 */
[----:B------:R-:W-:Y:S01]  /*1160*/  IMAD.X R8, RZ, RZ, R65, P0 ;  /* 0x000000ffff087224 */ /* 0x000fe200000e0641 */
[----:B------:R-:W-:Y:S01]  /*1170*/  IADD3 R33, R33, R63, RZ ;  /* 0x0000003f21217210 */ /* 0x000fe20007ffe0ff */
[----:B------:R-:W-:-:S02]  /*1180*/  VIADD R64, R62, 0x40 ;  /* 0x000000403e407836 */ /* 0x000fc40000000000 */
[----:B------:R-:W-:Y:S02]  /*1190*/  IMAD R8, R8, UR10, RZ ;  /* 0x0000000a08087c24 */ /* 0x000fe4000f8e02ff */
[----:B------:R-:W-:Y:S01]  /*11a0*/  VIADD R65, R62, 0x80 ;  /* 0x000000803e417836 */ /* 0x000fe20000000000 */
[----:B------:R-:W-:Y:S01]  /*11b0*/  ISETP.GE.AND P2, PT, R64, UR8, PT ;  /* 0x0000000840007c0c */ /* 0x000fe2000bf46270 */
[C---:B------:R-:W-:Y:S02]  /*11c0*/  IMAD R63, R9.reuse, UR11, R8 ;  /* 0x0000000b093f7c24 */ /* 0x040fe4000f8e0208 */
[----:B------:R-:W-:Y:S01]  /*11d0*/  IMAD.WIDE.U32 R32, R9, UR10, R32 ;  /* 0x0000000a09207c25 */ /* 0x000fe2000f8e0020 */
[----:B------:R-:W-:Y:S01]  /*11e0*/  ISETP.GE.AND P3, PT, R65, UR8, PT ;  /* 0x0000000841007c0c */ /* 0x000fe2000bf66270 */
[----:B------:R-:W-:-:S03]  /*11f0*/  ULDC.64 UR8, c[0x0][0x240] ;  /* 0x0000900000087ab9 */ /* 0x000fc60000000a00 */
[----:B------:R-:W-:Y:S02]  /*1200*/  IADD3 R9, R33, R63, RZ ;  /* 0x0000003f21097210 */ /* 0x000fe40007ffe0ff */
[----:B------:R-:W-:-:S04]  /*1210*/  LEA R8, P0, R32, UR8, 0x1 ;  /* 0x0000000820087c11 */ /* 0x000fc8000f8008ff */
[----:B------:R-:W-:-:S05]  /*1220*/  LEA.HI.X R9, R32, UR9, R9, 0x1, P0 ;  /* 0x0000000920097c11 */ /* 0x000fca00080f0c09 */
[----:B------:R0:W5:Y:S04]  /*1230*/  @!P1 LDG.E.128 R44, desc[UR4][R8.64] ;  /* 0x00000004082c9981 */ /* 0x000168000c1e1d00 */
[----:B------:R0:W5:Y:S04]  /*1240*/  @!P2 LDG.E.128 R48, desc[UR4][R8.64+0x80] ;  /* 0x000080040830a981 */ /* 0x000168000c1e1d00 */
[----:B------:R0:W5:Y:S02]  /*1250*/  @!P3 LDG.E.128 R52, desc[UR4][R8.64+0x100] ;  /* 0x000100040834b981 */ /* 0x000164000c1e1d00 */
.L_x_85:
[----:B------:R-:W-:Y:S05]  /*1260*/  BSYNC B0 ;  /* 0x0000000000007941 */ /* 0x000fea0003800000 */
.L_x_84:
[----:B------:R-:W-:Y:S01]  /*1270*/  LOP3.LUT R33, R16, 0xffff0000, RZ, 0xc0, !PT ;  /* 0xffff000010217812 */ /* 0x000fe200078ec0ff */
[----:B------:R-:W-:Y:S01]  /*1280*/  FFMA.FTZ R69, R0, R69, R73 ;  /* 0x0000004500457223 */ /* 0x000fe20000010049 */
[C---:B-----5:R-:W-:Y:S01]  /*1290*/  LOP3.LUT R62, R44.reuse, 0xffff0000, RZ, 0xc0, !PT ;  /* 0xffff00002c3e7812 */ /* 0x060fe200078ec0ff */
[----:B------:R-:W-:Y:S01]  /*12a0*/  IMAD.U32 R63, R44, 0x10000, RZ ;  /* 0x000100002c3f7824 */ /* 0x000fe200078e00ff */
[----:B------:R-:W-:Y:S01]  /*12b0*/  SHF.L.U32 R0, R16, 0x10, RZ ;  /* 0x0000001010007819 */ /* 0x000fe200000006ff */
[C---:B------:R-:W-:Y:S01]  /*12c0*/  IMAD.U32 R32, R10.reuse, 0x10000, RZ ;  /* 0x000100000a207824 */ /* 0x040fe200078e00ff */
[----:B0-----:R-:W-:Y:S01]  /*12d0*/  LOP3.LUT R9, R10, 0xffff0000, RZ, 0xc0, !PT ;  /* 0xffff00000a097812 */ /* 0x001fe200078ec0ff */
[----:B------:R-:W-:Y:S01]  /*12e0*/  FMUL.FTZ R33, R33, R62 ;  /* 0x0000003e21217220 */ /* 0x000fe20000410000 */
[C---:B------:R-:W-:Y:S01]  /*12f0*/  IMAD.U32 R8, R11.reuse, 0x10000, RZ ;  /* 0x000100000b087824 */ /* 0x040fe200078e00ff */
[----:B------:R-:W-:Y:S01]  /*1300*/  LOP3.LUT R10, R11, 0xffff0000, RZ, 0xc0, !PT ;  /* 0xffff00000b0a7812 */ /* 0x000fe200078ec0ff */
[----:B------:R-:W-:Y:S01]  /*1310*/  IMAD.U32 R11, R17, 0x10000, RZ ;  /* 0x00010000110b7824 */ /* 0x000fe200078e00ff */
[----:B------:R-:W-:Y:S01]  /*1320*/  SHF.L.U32 R44, R45, 0x10, RZ ;  /* 0x000000102d2c7819 */ /* 0x000fe200000006ff */
[----:B------:R-:W-:Y:S01]  /*1330*/  FFMA.FTZ R0, R0, R63, R33 ;  /* 0x0000003f00007223 */ /* 0x000fe20000010021 */
[----:B------:R-:W-:Y:S01]  /*1340*/  LOP3.LUT R16, R17, 0xffff0000, RZ, 0xc0, !PT ;  /* 0xffff000011107812 */ /* 0x000fe200078ec0ff */
[----:B------:R-:W-:Y:S01]  /*1350*/  FFMA.FTZ R69, R68, R71, R69 ;  /* 0x0000004744457223 */ /* 0x000fe20000010045 */
[----:B------:R-:W-:Y:S01]  /*1360*/  LOP3.LUT R45, R45, 0xffff0000, RZ, 0xc0, !PT ;  /* 0xffff00002d2d7812 */ /* 0x000fe200078ec0ff */
[----:B------:R-:W-:-:S02]  /*1370*/  IMAD.U32 R33, R34, 0x10000, RZ ;  /* 0x0001000022217824 */ /* 0x000fc400078e00ff */
[----:B------:R-:W-:Y:S01]  /*1380*/  FFMA.FTZ R11, R11, R44, R0 ;  /* 0x0000002c0b0b7223 */ /* 0x000fe20000010000 */
[----:B------:R-:W-:Y:S01]  /*1390*/  LOP3.LUT R34, R34, 0xffff0000, RZ, 0xc0, !PT ;  /* 0xffff000022227812 */ /* 0x000fe200078ec0ff */
[C---:B------:R-:W-:Y:S02]  /*13a0*/  IMAD.U32 R17, R35.reuse, 0x10000, RZ ;  /* 0x0001000023117824 */ /* 0x040fe400078e00ff */
[----:B------:R-:W-:Y:S01]  /*13b0*/  FFMA.FTZ R44, R32, R33, R69 ;  /* 0x00000021202c7223 */ /* 0x000fe20000010045 */
[----:B------:R-:W-:Y:S01]  /*13c0*/  FFMA.FTZ R63, R16, R45, R11 ;  /* 0x0000002d103f7223 */ /* 0x000fe2000001000b */
[----:B------:R-:W-:Y:S01]  /*13d0*/  IMAD.U32 R32, R18, 0x10000, RZ ;  /* 0x0001000012207824 */ /* 0x000fe200078e00ff */
[----:B------:R-:W-:Y:S01]  /*13e0*/  LOP3.LUT R35, R35, 0xffff0000, RZ, 0xc0, !PT ;  /* 0xffff000023237812 */ /* 0x000fe200078ec0ff */
[----:B------:R-:W-:Y:S02]  /*13f0*/  IMAD.U32 R33, R46, 0x10000, RZ ;  /* 0x000100002e217824 */ /* 0x000fe400078e00ff */
[----:B------:R-:W-:Y:S01]  /*1400*/  FFMA.FTZ R45, R9, R34, R44 ;  /* 0x00000022092d7223 */ /* 0x000fe2000001002c */
[----:B------:R-:W-:Y:S01]  /*1410*/  LOP3.LUT R9, R18, 0xffff0000, RZ, 0xc0, !PT ;  /* 0xffff000012097812 */ /* 0x000fe200078ec0ff */
[----:B------:R-:W-:Y:S01]  /*1420*/  BSSY B0, `(.L_x_86) ;  /* 0x00000a6000007945 */ /* 0x000fe20003800000 */
[----:B------:R-:W-:Y:S01]  /*1430*/  FFMA.FTZ R34, R32, R33, R63 ;  /* 0x0000002120227223 */ /* 0x000fe2000001003f */
[----:B------:R-:W-:Y:S01]  /*1440*/  LOP3.LUT R32, R46, 0xffff0000, RZ, 0xc0, !PT ;  /* 0xffff00002e207812 */ /* 0x000fe200078ec0ff */
[----:B------:R-:W-:Y:S01]  /*1450*/  FFMA.FTZ R17, R8, R17, R45 ;  /* 0x0000001108117223 */ /* 0x000fe2000001002d */
[C---:B------:R-:W-:Y:S01]  /*1460*/  SHF.L.U32 R16, R12.reuse, 0x10, RZ ;  /* 0x000000100c107819 */ /* 0x040fe200000006ff */
[----:B------:R-:W-:Y:S01]  /*1470*/  IMAD.U32 R8, R47, 0x10000, RZ ;  /* 0x000100002f087824 */ /* 0x000fe200078e00ff */
[----:B------:R-:W-:Y:S01]  /*1480*/  LOP3.LUT R11, R12, 0xffff0000, RZ, 0xc0, !PT ;  /* 0xffff00000c0b7812 */ /* 0x000fe200078ec0ff */
[----:B------:R-:W-:Y:S01]  /*1490*/  FFMA.FTZ R32, R9, R32, R34 ;  /* 0x0000002009207223 */ /* 0x000fe20000010022 */
[C---:B------:R-:W-:Y:S01]  /*14a0*/  SHF.L.U32 R0, R13.reuse, 0x10, RZ ;  /* 0x000000100d007819 */ /* 0x040fe200000006ff */
[----:B------:R-:W-:Y:S01]  /*14b0*/  FFMA.FTZ R17, R10, R35, R17 ;  /* 0x000000230a117223 */ /* 0x000fe20000010011 */
[----:B------:R-:W-:Y:S01]  /*14c0*/  LOP3.LUT R12, R13, 0xffff0000, RZ, 0xc0, !PT ;  /* 0xffff00000d0c7812 */ /* 0x000fe200078ec0ff */
[----:B------:R-:W-:Y:S01]  /*14d0*/  IMAD.U32 R13, R19, 0x10000, RZ ;  /* 0x00010000130d7824 */ /* 0x000fe200078e00ff */
[----:B------:R-:W-:-:S02]  /*14e0*/  SHF.L.U32 R9, R36, 0x10, RZ ;  /* 0x0000001024097819 */ /* 0x000fc400000006ff */
[----:B------:R-:W-:Y:S01]  /*14f0*/  LOP3.LUT R18, R19, 0xffff0000, RZ, 0xc0, !PT ;  /* 0xffff000013127812 */ /* 0x000fe200078ec0ff */
[----:B------:R-:W-:Y:S01]  /*1500*/  FFMA.FTZ R13, R13, R8, R32 ;  /* 0x000000080d0d7223 */ /* 0x000fe20000010020 */
[----:B------:R-:W-:Y:S01]  /*1510*/  LOP3.LUT R47, R47, 0xffff0000, RZ, 0xc0, !PT ;  /* 0xffff00002f2f7812 */ /* 0x000fe200078ec0ff */
[----:B------:R-:W-:Y:S01]  /*1520*/  FFMA.FTZ R16, R16, R9, R17 ;  /* 0x0000000910107223 */ /* 0x000fe20000010011 */
[----:B------:R-:W-:Y:S01]  /*1530*/  SHF.L.U32 R10, R20, 0x10, RZ ;  /* 0x00000010140a7819 */ /* 0x000fe200000006ff */
[----:B------:R-:W-:Y:S01]  /*1540*/  IMAD.U32 R17, R48, 0x10000, RZ ;  /* 0x0001000030117824 */ /* 0x000fe200078e00ff */
[----:B------:R-:W-:Y:S01]  /*1550*/  LOP3.LUT R32, R36, 0xffff0000, RZ, 0xc0, !PT ;  /* 0xffff000024207812 */ /* 0x000fe200078ec0ff */
[----:B------:R-:W-:Y:S01]  /*1560*/  FFMA.FTZ R47, R18, R47, R13 ;  /* 0x0000002f122f7223 */ /* 0x000fe2000001000d */
[C---:B------:R-:W-:Y:S01]  /*1570*/  IMAD.U32 R13, R14.reuse, 0x10000, RZ ;  /* 0x000100000e0d7824 */ /* 0x040fe200078e00ff */
[----:B------:R-:W-:Y:S01]  /*1580*/  LOP3.LUT R9, R14, 0xffff0000, RZ, 0xc0, !PT ;  /* 0xffff00000e097812 */ /* 0x000fe200078ec0ff */
[C---:B------:R-:W-:Y:S01]  /*1590*/  IMAD.U32 R8, R15.reuse, 0x10000, RZ ;  /* 0x000100000f087824 */ /* 0x040fe200078e00ff */
[----:B------:R-:W-:Y:S01]  /*15a0*/  LOP3.LUT R14, R15, 0xffff0000, RZ, 0xc0, !PT ;  /* 0xffff00000f0e7812 */ /* 0x000fe200078ec0ff */
[----:B------:R-:W-:Y:S01]  /*15b0*/  FFMA.FTZ R17, R10, R17, R47 ;  /* 0x000000110a117223 */ /* 0x000fe2000001002f */
[----:B------:R-:W-:-:S02]  /*15c0*/  IMAD.U32 R19, R37, 0x10000, RZ ;  /* 0x0001000025137824 */ /* 0x000fc400078e00ff */
[----:B------:R-:W-:Y:S01]  /*15d0*/  FFMA.FTZ R33, R11, R32, R16 ;  /* 0x000000200b217223 */ /* 0x000fe20000010010 */
[----:B------:R-:W-:Y:S02]  /*15e0*/  LOP3.LUT R10, R20, 0xffff0000, RZ, 0xc0, !PT ;  /* 0xffff0000140a7812 */ /* 0x000fe400078ec0ff */
[----:B------:R-:W-:Y:S01]  /*15f0*/  LOP3.LUT R15, R48, 0xffff0000, RZ, 0xc0, !PT ;  /* 0xffff0000300f7812 */ /* 0x000fe200078ec0ff */
[----:B------:R-:W-:Y:S01]  /*1600*/  FFMA.FTZ R19, R0, R19, R33 ;  /* 0x0000001300137223 */ /* 0x000fe20000010021 */
[----:B------:R-:W-:Y:S01]  /*1610*/  SHF.L.U32 R11, R21, 0x10, RZ ;  /* 0x00000010150b7819 */ /* 0x000fe200000006ff */
[----:B------:R-:W-:Y:S01]  /*1620*/  IMAD.U32 R0, R49, 0x10000, RZ ;  /* 0x0001000031007824 */ /* 0x000fe200078e00ff */
[----:B------:R-:W-:Y:S01]  /*1630*/  LOP3.LUT R37, R37, 0xffff0000, RZ, 0xc0, !PT ;  /* 0xffff000025257812 */ /* 0x000fe200078ec0ff */
[----:B------:R-:W-:Y:S01]  /*1640*/  FFMA.FTZ R16, R10, R15, R17 ;  /* 0x0000000f0a107223 */ /* 0x000fe20000010011 */
[----:B------:R-:W-:Y:S01]  /*1650*/  LOP3.LUT R20, R21, 0xffff0000, RZ, 0xc0, !PT ;  /* 0xffff000015147812 */ /* 0x000fe200078ec0ff */
[----:B------:R-:W-:Y:S01]  /*1660*/  IMAD.U32 R10, R38, 0x10000, RZ ;  /* 0x00010000260a7824 */ /* 0x000fe200078e00ff */
[----:B------:R-:W-:Y:S01]  /*1670*/  LOP3.LUT R49, R49, 0xffff0000, RZ, 0xc0, !PT ;  /* 0xffff000031317812 */ /* 0x000fe200078ec0ff */
[----:B------:R-:W-:Y:S01]  /*1680*/  FFMA.FTZ R11, R11, R0, R16 ;  /* 0x000000000b0b7223 */ /* 0x000fe20000010010 */
[----:B------:R-:W-:Y:S01]  /*1690*/  FFMA.FTZ R12, R12, R37, R19 ;  /* 0x000000250c0c7223 */ /* 0x000fe20000010013 */
[----:B------:R-:W-:Y:S01]  /*16a0*/  LOP3.LUT R16, R38, 0xffff0000, RZ, 0xc0, !PT ;  /* 0xffff000026107812 */ /* 0x000fe200078ec0ff */
[----:B------:R-:W-:-:S02]  /*16b0*/  IMAD.U32 R0, R22, 0x10000, RZ ;  /* 0x0001000016007824 */ /* 0x000fc400078e00ff */
[----:B------:R-:W-:Y:S01]  /*16c0*/  FFMA.FTZ R49, R20, R49, R11 ;  /* 0x0000003114317223 */ /* 0x000fe2000001000b */
[----:B------:R-:W-:Y:S02]  /*16d0*/  IMAD.U32 R11, R50, 0x10000, RZ ;  /* 0x00010000320b7824 */ /* 0x000fe400078e00ff */
[----:B------:R-:W-:Y:S01]  /*16e0*/  FFMA.FTZ R18, R13, R10, R12 ;  /* 0x0000000a0d127223 */ /* 0x000fe2000001000c */
[----:B------:R-:W-:Y:S01]  /*16f0*/  SHF.L.U32 R17, R39, 0x10, RZ ;  /* 0x0000001027117819 */ /* 0x000fe200000006ff */
[----:B------:R-:W-:Y:S02]  /*1700*/  IMAD.U32 R13, R24, 0x10000, RZ ;  /* 0x00010000180d7824 */ /* 0x000fe400078e00ff */
[----:B------:R-:W-:Y:S01]  /*1710*/  FFMA.FTZ R49, R0, R11, R49 ;  /* 0x0000000b00317223 */ /* 0x000fe20000010031 */
[----:B------:R-:W-:Y:S01]  /*1720*/  LOP3.LUT R10, R22, 0xffff0000, RZ, 0xc0, !PT ;  /* 0xffff0000160a7812 */ /* 0x000fe200078ec0ff */
[----:B------:R-:W-:Y:S01]  /*1730*/  FFMA.FTZ R19, R9, R16, R18 ;  /* 0x0000001009137223 */ /* 0x000fe20000010012 */
[----:B------:R-:W-:Y:S01]  /*1740*/  LOP3.LUT R11, R50, 0xffff0000, RZ, 0xc0, !PT ;  /* 0xffff0000320b7812 */ /* 0x000fe200078ec0ff */
[----:B------:R-:W-:Y:S01]  /*1750*/  IMAD.U32 R15, R25, 0x10000, RZ ;  /* 0x00010000190f7824 */ /* 0x000fe200078e00ff */
[----:B------:R-:W-:Y:S01]  /*1760*/  SHF.L.U32 R12, R23, 0x10, RZ ;  /* 0x00000010170c7819 */ /* 0x000fe200000006ff */
[----:B------:R-:W-:Y:S01]  /*1770*/  IMAD.U32 R18, R41, 0x10000, RZ ;  /* 0x0001000029127824 */ /* 0x000fe200078e00ff */
[----:B------:R-:W-:Y:S01]  /*1780*/  LOP3.LUT R22, R23, 0xffff0000, RZ, 0xc0, !PT ;  /* 0xffff000017167812 */ /* 0x000fe200078ec0ff */
[----:B------:R-:W-:Y:S01]  /*1790*/  FFMA.FTZ R23, R8, R17, R19 ;  /* 0x0000001108177223 */ /* 0x000fe20000010013 */
[----:B------:R-:W-:Y:S01]  /*17a0*/  FFMA.FTZ R49, R10, R11, R49 ;  /* 0x0000000b0a317223 */ /* 0x000fe20000010031 */
[----:B------:R-:W-:Y:S01]  /*17b0*/  IMAD.U32 R17, R51, 0x10000, RZ ;  /* 0x0001000033117824 */ /* 0x000fe200078e00ff */
[----:B------:R-:W-:Y:S01]  /*17c0*/  LOP3.LUT R39, R39, 0xffff0000, RZ, 0xc0, !PT ;  /* 0xffff000027277812 */ /* 0x000fe200078ec0ff */
[----:B------:R-:W-:Y:S01]  /*17d0*/  IMAD.U32 R10, R28, 0x10000, RZ ;  /* 0x000100001c0a7824 */ /* 0x000fe200078e00ff */
[----:B------:R-:W-:Y:S01]  /*17e0*/  LOP3.LUT R51, R51, 0xffff0000, RZ, 0xc0, !PT ;  /* 0xffff000033337812 */ /* 0x000fe200078ec0ff */
[----:B------:R-:W-:Y:S01]  /*17f0*/  FFMA.FTZ R49, R12, R17, R49 ;  /* 0x000000110c317223 */ /* 0x000fe20000010031 */
[----:B------:R-:W-:Y:S01]  /*1800*/  SHF.L.U32 R16, R40, 0x10, RZ ;  /* 0x0000001028107819 */ /* 0x000fe200000006ff */
        /* <DEDUP_REMOVED lines=25> */
[----:B------:R-:W-:Y:S01]  /*19a0*/  SHF.L.U32 R13, R54, 0x10, RZ ;  /* 0x00000010360d7819 */ /* 0x000fe200000006ff */
[----:B------:R-:W-:Y:S01]  /*19b0*/  IMAD R17, R61, 0x3000, RZ ;  /* 0x000030003d117824 */ /* 0x000fe200078e02ff */
[----:B------:R-:W-:Y:S01]  /*19c0*/  LOP3.LUT R26, R26, 0xffff0000, RZ, 0xc0, !PT ;  /* 0xffff00001a1a7812 */ /* 0x000fe200078ec0ff */
[----:B------:R-:W-:Y:S01]  /*19d0*/  FFMA.FTZ R9, R9, R32, R18 ;  /* 0x0000002009097223 */ /* 0x000fe20000010012 */
[----:B------:R-:W-:Y:S01]  /*19e0*/  LOP3.LUT R21, R42, 0xffff0000, RZ, 0xc0, !PT ;  /* 0xffff00002a157812 */ /* 0x000fe200078ec0ff */
[----:B------:R-:W-:Y:S01]  /*19f0*/  FFMA.FTZ R13, R10, R13, R29 ;  /* 0x0000000d0a0d7223 */ /* 0x000fe2000001001d */
[----:B------:R-:W-:Y:S01]  /*1a00*/  LOP3.LUT R30, R30, 0xffff0000, RZ, 0xc0, !PT ;  /* 0xffff00001e1e7812 */ /* 0x000fe200078ec0ff */
[----:B------:R-:W-:Y:S01]  /*1a10*/  VIADD R16, R67, 0x3f ;  /* 0x0000003f43107836 */ /* 0x000fe20000000000 */
[----:B------:R-:W-:Y:S01]  /*1a20*/  LOP3.LUT R15, R54, 0xffff0000, RZ, 0xc0, !PT ;  /* 0xffff0000360f7812 */ /* 0x000fe200078ec0ff */
[----:B------:R-:W-:Y:S01]  /*1a30*/  FFMA.FTZ R21, R26, R21, R9 ;  /* 0x000000151a157223 */ /* 0x000fe20000010009 */
[----:B------:R-:W-:Y:S01]  /*1a40*/  SHF.L.U32 R11, R43, 0x10, RZ ;  /* 0x000000102b0b7819 */ /* 0x000fe200000006ff */
[----:B------:R-:W-:Y:S01]  /*1a50*/  IMAD.U32 R9, R31, 0x10000, RZ ;  /* 0x000100001f097824 */ /* 0x000fe200078e00ff */
[----:B------:R-:W-:Y:S01]  /*1a60*/  SHF.L.U32 R10, R55, 0x10, RZ ;  /* 0x00000010370a7819 */ /* 0x000fe200000006ff */
[----:B------:R-:W-:Y:S01]  /*1a70*/  FFMA.FTZ R30, R30, R15, R13 ;  /* 0x0000000f1e1e7223 */ /* 0x000fe2000001000d */
[----:B------:R-:W-:Y:S01]  /*1a80*/  LOP3.LUT R27, R27, 0xffff0000, RZ, 0xc0, !PT ;  /* 0xffff00001b1b7812 */ /* 0x000fe200078ec0ff */
[----:B------:R-:W-:Y:S01]  /*1a90*/  FFMA.FTZ R0, R0, R11, R21 ;  /* 0x0000000b00007223 */ /* 0x000fe20000010015 */
[----:B------:R-:W-:Y:S01]  /*1aa0*/  LOP3.LUT R8, R43, 0xffff0000, RZ, 0xc0, !PT ;  /* 0xffff00002b087812 */ /* 0x000fe200078ec0ff */
[----:B------:R-:W-:Y:S01]  /*1ab0*/  FFMA.FTZ R10, R9, R10, R30 ;  /* 0x0000000a090a7223 */ /* 0x000fe2000001001e */
[----:B------:R-:W-:Y:S01]  /*1ac0*/  LOP3.LUT R31, R31, 0xffff0000, RZ, 0xc0, !PT ;  /* 0xffff00001f1f7812 */ /* 0x000fe200078ec0ff */
[----:B------:R-:W0:Y:S01]  /*1ad0*/  LDC.64 R20, c[0x0][0x2d0] ;  /* 0x0000b400ff147b82 */ /* 0x000e220000000a00 */
[----:B------:R-:W-:Y:S01]  /*1ae0*/  LOP3.LUT R12, R55, 0xffff0000, RZ, 0xc0, !PT ;  /* 0xffff0000370c7812 */ /* 0x000fe200078ec0ff */
[----:B------:R-:W-:Y:S01]  /*1af0*/  FFMA.FTZ R0, R27, R8, R0 ;  /* 0x000000081b007223 */ /* 0x000fe20000010000 */
[----:B------:R-:W-:-:S02]  /*1b00*/  SHF.R.S32.HI R15, RZ, 0x1f, R16 ;  /* 0x0000001fff0f7819 */ /* 0x000fc40000011410 */
[----:B------:R-:W-:Y:S01]  /*1b10*/  SHF.R.S32.HI R18, RZ, 0x1f, R17 ;  /* 0x0000001fff127819 */ /* 0x000fe20000011411 */
[----:B------:R-:W-:Y:S01]  /*1b20*/  FFMA.FTZ R12, R31, R12, R10 ;  /* 0x0000000c1f0c7223 */ /* 0x000fe2000001000a */
[----:B------:R-:W1:Y:S01]  /*1b30*/  SHFL.BFLY PT, R9, R0, 0x4, 0x1f ;  /* 0x0c801f0000097f89 */ /* 0x000e6200000e0000 */
[----:B------:R-:W-:-:S03]  /*1b40*/  LEA.HI R15, R15, R16, RZ, 0x6 ;  /* 0x000000100f0f7211 */ /* 0x000fc600078f30ff */
[----:B------:R-:W2:Y:S01]  /*1b50*/  SHFL.BFLY PT, R11, R12, 0x4, 0x1f ;  /* 0x0c801f000c0b7f89 */ /* 0x000ea200000e0000 */
[----:B------:R-:W-:Y:S01]  /*1b60*/  LOP3.LUT R15, R15, 0xffffffc0, RZ, 0xc0, !PT ;  /* 0xffffffc00f0f7812 */ /* 0x000fe200078ec0ff */
[----:B-1----:R-:W-:Y:S01]  /*1b70*/  FADD.FTZ R9, R0, R9 ;  /* 0x0000000900097221 */ /* 0x002fe20000010000 */
[--C-:B------:R-:W-:Y:S02]  /*1b80*/  IMAD R0, R61, -0x40, R16.reuse ;  /* 0xffffffc03d007824 */ /* 0x100fe400078e0210 */
[----:B--2---:R-:W-:Y:S02]  /*1b90*/  FADD.FTZ R13, R12, R11 ;  /* 0x0000000b0c0d7221 */ /* 0x004fe40000010000 */
[----:B------:R-:W1:Y:S01]  /*1ba0*/  SHFL.BFLY PT, R8, R9, 0x2, 0x1f ;  /* 0x0c401f0009087f89 */ /* 0x000e6200000e0000 */
[----:B------:R-:W-:Y:S02]  /*1bb0*/  SHF.L.U32 R12, R59, 0x2, RZ ;  /* 0x000000023b0c7819 */ /* 0x000fe400000006ff */
[----:B------:R-:W-:Y:S01]  /*1bc0*/  IADD3 R0, R0, R15, -R16 ;  /* 0x0000000f00007210 */ /* 0x000fe20007ffe810 */
[----:B------:R-:W2:Y:S01]  /*1bd0*/  SHFL.BFLY PT, R14, R13, 0x2, 0x1f ;  /* 0x0c401f000d0e7f89 */ /* 0x000ea200000e0000 */
[----:B-1----:R-:W-:Y:S01]  /*1be0*/  FADD.FTZ R10, R9, R8 ;  /* 0x00000008090a7221 */ /* 0x002fe20000010000 */
[----:B------:R-:W-:-:S02]  /*1bf0*/  IMAD R8, R7, 0xc0, RZ ;  /* 0x000000c007087824 */ /* 0x000fc400078e02ff */
[----:B--2---:R-:W-:Y:S02]  /*1c00*/  FADD.FTZ R14, R13, R14 ;  /* 0x0000000e0d0e7221 */ /* 0x004fe40000010000 */
[----:B------:R-:W1:Y:S01]  /*1c10*/  SHFL.BFLY PT, R11, R10, 0x1, 0x1f ;  /* 0x0c201f000a0b7f89 */ /* 0x000e6200000e0000 */
[----:B------:R-:W-:Y:S02]  /*1c20*/  SHF.R.S32.HI R9, RZ, 0x1f, R8 ;  /* 0x0000001fff097819 */ /* 0x000fe40000011408 */
[----:B------:R-:W-:Y:S01]  /*1c30*/  IADD3 R8, P0, P1, R8, R12, R17 ;  /* 0x0000000c08087210 */ /* 0x000fe2000791e011 */
[----:B------:R-:W2:Y:S01]  /*1c40*/  SHFL.BFLY PT, R13, R14, 0x1, 0x1f ;  /* 0x0c201f000e0d7f89 */ /* 0x000ea200000e0000 */
[----:B------:R-:W-:-:S04]  /*1c50*/  SHF.R.S32.HI R12, RZ, 0x1f, R12 ;  /* 0x0000001fff0c7819 */ /* 0x000fc8000001140c */
[----:B------:R-:W-:Y:S01]  /*1c60*/  IADD3.X R9, R9, R12, R18, P0, P1 ;  /* 0x0000000c09097210 */ /* 0x000fe200007e2412 */
[----:B0-----:R-:W-:Y:S01]  /*1c70*/  IMAD R12, R20, UR7, RZ ;  /* 0x00000007140c7c24 */ /* 0x001fe2000f8e02ff */
[----:B------:R-:W-:Y:S02]  /*1c80*/  ISETP.NE.AND P1, PT, R58, RZ, PT ;  /* 0x000000ff3a00720c */ /* 0x000fe40003f25270 */
[----:B------:R-:W-:Y:S01]  /*1c90*/  ISETP.GE.AND P0, PT, R59, R0, PT ;  /* 0x000000003b00720c */ /* 0x000fe20003f06270 */
[----:B------:R-:W-:Y:S02]  /*1ca0*/  IMAD R15, R21, UR6, R12 ;  /* 0x00000006150f7c24 */ /* 0x000fe4000f8e020c */
[----:B------:R-:W-:Y:S01]  /*1cb0*/  IMAD.WIDE.U32 R8, R20, UR6, R8 ;  /* 0x0000000614087c25 */ /* 0x000fe2000f8e0008 */
[----:B------:R-:W-:-:S03]  /*1cc0*/  ISETP.GT.OR P0, PT, R59, 0x3f, P0 ;  /* 0x0000003f3b00780c */ /* 0x000fc60000704670 */
[----:B-1----:R-:W-:Y:S01]  /*1cd0*/  FADD.FTZ R10, R10, R11 ;  /* 0x0000000b0a0a7221 */ /* 0x002fe20000010000 */
[----:B------:R-:W-:Y:S02]  /*1ce0*/  IMAD.IADD R11, R9, 0x1, R15 ;  /* 0x00000001090b7824 */ /* 0x000fe400078e020f */
[----:B--2---:R-:W-:Y:S01]  /*1cf0*/  FADD.FTZ R17, R14, R13 ;  /* 0x0000000d0e117221 */ /* 0x004fe20000010000 */
[----:B------:R-:W-:Y:S06]  /*1d00*/  @P1 BRA `(.L_x_87) ;  /* 0x00000000005c1947 */ /* 0x000fec0003800000 */
[----:B------:R-:W0:Y:S01]  /*1d10*/  LDC.64 R14, c[0x0][0x278] ;  /* 0x00009e00ff0e7b82 */ /* 0x000e220000000a00 */
[----:B------:R-:W-:Y:S01]  /*1d20*/  SHF.R.S32.HI R13, RZ, 0x1f, R7 ;  /* 0x0000001fff0d7819 */ /* 0x000fe20000011407 */
[----:B------:R-:W-:Y:S01]  /*1d30*/  ULDC.64 UR8, c[0x0][0x280] ;  /* 0x0000a00000087ab9 */ /* 0x000fe20000000a00 */
[----:B------:R-:W-:Y:S02]  /*1d40*/  IADD3 R12, P1, R60, R7, RZ ;  /* 0x000000073c0c7210 */ /* 0x000fe40007f3e0ff */
[----:B------:R-:W-:Y:S02]  /*1d50*/  ISETP.GE.AND P2, PT, R56, R57, PT ;  /* 0x000000393800720c */ /* 0x000fe40003f46270 */
[----:B------:R-:W-:Y:S01]  /*1d60*/  LEA.HI.X.SX32 R13, R60, R13, 0x1, P1 ;  /* 0x0000000d3c0d7211 */ /* 0x000fe200008f0eff */
[C---:B0-----:R-:W-:Y:S02]  /*1d70*/  IMAD R0, R14.reuse, UR7, RZ ;  /* 0x000000070e007c24 */ /* 0x041fe4000f8e02ff */
[----:B------:R-:W-:-:S04]  /*1d80*/  IMAD.WIDE.U32 R12, R14, UR6, R12 ;  /* 0x000000060e0c7c25 */ /* 0x000fc8000f8e000c */
[----:B------:R-:W-:-:S05]  /*1d90*/  IMAD R15, R15, UR6, R0 ;  /* 0x000000060f0f7c24 */ /* 0x000fca000f8e0200 */
[----:B------:R-:W-:Y:S01]  /*1da0*/  IADD3 R13, R13, R15, RZ ;  /* 0x0000000f0d0d7210 */ /* 0x000fe20007ffe0ff */
[----:B------:R-:W-:Y:S02]  /*1db0*/  IMAD R15, R3, UR8, RZ ;  /* 0x00000008030f7c24 */ /* 0x000fe4000f8e02ff */
[----:B------:R-:W-:-:S04]  /*1dc0*/  IMAD.WIDE.U32 R12, R6, UR8, R12 ;  /* 0x00000008060c7c25 */ /* 0x000fc8000f8e000c */
[----:B------:R-:W-:Y:S01]  /*1dd0*/  IMAD R15, R6, UR9, R15 ;  /* 0x00000009060f7c24 */ /* 0x000fe2000f8e020f */
[----:B------:R-:W-:Y:S01]  /*1de0*/  IADD3 R0, P1, R56, R12, RZ ;  /* 0x0000000c38007210 */ /* 0x000fe20007f3e0ff */
[----:B------:R-:W-:-:S03]  /*1df0*/  ULDC.64 UR8, c[0x0][0x260] ;  /* 0x0000980000087ab9 */ /* 0x000fc60000000a00 */
        /* <DEDUP_REMOVED lines=8> */
.L_x_87:
[----:B------:R-:W-:Y:S05]  /*1e80*/  BSYNC B0 ;  /* 0x0000000000007941 */ /* 0x000fea0003800000 */
.L_x_86:
[----:B------:R-:W-:Y:S04]  /*1e90*/  BSSY B0, `(.L_x_88) ;  /* 0x0000018000007945 */ /* 0x000fe80003800000 */
[----:B------:R-:W-:Y:S05]  /*1ea0*/  @P0 BRA `(.L_x_89) ;  /* 0x0000000000580947 */ /* 0x000fea0003800000 */
[----:B0-----:R-:W0:Y:S01]  /*1eb0*/  LDC.64 R14, c[0x0][0x2a8] ;  /* 0x0000aa00ff0e7b82 */ /* 0x001e220000000a00 */
[----:B------:R-:W-:Y:S01]  /*1ec0*/  IADD3 R12, P0, P1, R7, R60, R59 ;  /* 0x0000003c070c7210 */ /* 0x000fe2000791e03b */
[----:B------:R-:W-:Y:S01]  /*1ed0*/  ULDC.64 UR8, c[0x0][0x2b0] ;  /* 0x0000ac0000087ab9 */ /* 0x000fe20000000a00 */
[----:B------:R-:W-:Y:S02]  /*1ee0*/  SHF.R.S32.HI R2, RZ, 0x1f, R7 ;  /* 0x0000001fff027819 */ /* 0x000fe40000011407 */
[----:B------:R-:W-:Y:S02]  /*1ef0*/  SHF.R.S32.HI R0, RZ, 0x1f, R60 ;  /* 0x0000001fff007819 */ /* 0x000fe4000001143c */
[----:B------:R-:W-:-:S04]  /*1f00*/  SHF.R.S32.HI R7, RZ, 0x1f, R59 ;  /* 0x0000001fff077819 */ /* 0x000fc8000001143b */
[----:B------:R-:W-:Y:S02]  /*1f10*/  IADD3.X R13, R2, R0, R7, P0, P1 ;  /* 0x00000000020d7210 */ /* 0x000fe400007e2407 */
[----:B------:R-:W-:Y:S01]  /*1f20*/  FSETP.NEU.FTZ.AND P0, PT, R5, -INF , PT ;  /* 0xff8000000500780b */ /* 0x000fe20003f1d000 */
[C---:B0-----:R-:W-:Y:S02]  /*1f30*/  IMAD R0, R14.reuse, UR7, RZ ;  /* 0x000000070e007c24 */ /* 0x041fe4000f8e02ff */
[----:B------:R-:W-:-:S04]  /*1f40*/  IMAD.WIDE.U32 R12, R14, UR6, R12 ;  /* 0x000000060e0c7c25 */ /* 0x000fc8000f8e000c */
[----:B------:R-:W-:Y:S02]  /*1f50*/  IMAD R7, R15, UR6, R0 ;  /* 0x000000060f077c24 */ /* 0x000fe4000f8e0200 */
[----:B------:R-:W-:Y:S01]  /*1f60*/  FMUL.FTZ R0, R5, 1.4426950216293334961 ;  /* 0x3fb8aa3b05007820 */ /* 0x000fe20000410000 */
[----:B------:R-:W-:Y:S02]  /*1f70*/  IMAD R15, R3, UR8, RZ ;  /* 0x00000008030f7c24 */ /* 0x000fe4000f8e02ff */
[----:B------:R-:W-:Y:S02]  /*1f80*/  IMAD.IADD R13, R13, 0x1, R7 ;  /* 0x000000010d0d7824 */ /* 0x000fe400078e0207 */
[C---:B------:R-:W-:Y:S02]  /*1f90*/  IMAD R7, R6.reuse, UR9, R15 ;  /* 0x0000000906077c24 */ /* 0x040fe4000f8e020f */
[----:B------:R-:W-:Y:S01]  /*1fa0*/  IMAD.WIDE.U32 R12, R6, UR8, R12 ;  /* 0x00000008060c7c25 */ /* 0x000fe2000f8e000c */
[----:B------:R-:W-:-:S04]  /*1fb0*/  ULDC.64 UR8, c[0x0][0x2a0] ;  /* 0x0000a80000087ab9 */ /* 0x000fc80000000a00 */
[----:B------:R-:W-:Y:S02]  /*1fc0*/  IADD3 R7, R13, R7, RZ ;  /* 0x000000070d077210 */ /* 0x000fe40007ffe0ff */
[----:B------:R-:W-:-:S04]  /*1fd0*/  LEA R4, P1, R12, UR8, 0x2 ;  /* 0x000000080c047c11 */ /* 0x000fc8000f8210ff */
[----:B------:R-:W-:Y:S02]  /*1fe0*/  LEA.HI.X R5, R12, UR9, R7, 0x2, P1 ;  /* 0x000000090c057c11 */ /* 0x000fe400088f1407 */
[----:B------:R-:W-:-:S05]  /*1ff0*/  FSEL R7, R0, RZ, P0 ;  /* 0x000000ff00077208 */ /* 0x000fca0000000000 */
[----:B------:R1:W-:Y:S02]  /*2000*/  STG.E desc[UR4][R4.64], R7 ;  /* 0x0000000704007986 */ /* 0x0003e4000c101904 */
.L_x_89:
[----:B------:R-:W-:Y:S05]  /*2010*/  BSYNC B0 ;  /* 0x0000000000007941 */ /* 0x000fea0003800000 */
.L_x_88:
[----:B------:R-:W-:Y:S01]  /*2020*/  ULDC.64 UR10, c[0x0][0x2e8] ;  /* 0x0000ba00000a7ab9 */ /* 0x000fe20000000a00 */
[----:B------:R-:W-:Y:S01]  /*2030*/  ULDC.64 UR8, c[0x0][0x2d8] ;  /* 0x0000b60000087ab9 */ /* 0x000fe20000000a00 */
[----:B------:R-:W-:Y:S01]  /*2040*/  ISETP.NE.U32.AND P0, PT, RZ, UR10, PT ;  /* 0x0000000aff007c0c */ /* 0x000fe2000bf05070 */
[----:B------:R-:W-:Y:S02]  /*2050*/  IMAD R3, R3, UR8, RZ ;  /* 0x0000000803037c24 */ /* 0x000fe4000f8e02ff */
[----:B------:R-:W-:Y:S01]  /*2060*/  IMAD.MOV.U32 R10, RZ, RZ, R8 ;  /* 0x000000ffff0a7224 */ /* 0x000fe200078e0008 */
[----:B------:R-:W-:Y:S01]  /*2070*/  ISETP.NE.AND.EX P0, PT, RZ, UR11, PT, P0 ;  /* 0x0000000bff007c0c */ /* 0x000fe2000bf05300 */
[C---:B------:R-:W-:Y:S02]  /*2080*/  IMAD R3, R6.reuse, UR9, R3 ;  /* 0x0000000906037c24 */ /* 0x040fe4000f8e0203 */
[----:B------:R-:W-:Y:S01]  /*2090*/  IMAD.WIDE.U32 R10, R6, UR8, R10 ;  /* 0x00000008060a7c25 */ /* 0x000fe2000f8e000a */
[----:B------:R-:W-:Y:S01]  /*20a0*/  ISETP.NE.OR P0, PT, R59, RZ, !P0 ;  /* 0x000000ff3b00720c */ /* 0x000fe20004705670 */
[----:B------:R-:W-:-:S02]  /*20b0*/  ULDC.64 UR8, c[0x0][0x2b8] ;  /* 0x0000ae0000087ab9 */ /* 0x000fc40000000a00 */
[----:B------:R-:W-:Y:S02]  /*20c0*/  LEA R2, P1, R10, UR8, 0x2 ;  /* 0x000000080a027c11 */ /* 0x000fe4000f8210ff */
[----:B------:R-:W-:-:S04]  /*20d0*/  IADD3 R3, R11, R3, RZ ;  /* 0x000000030b037210 */ /* 0x000fc80007ffe0ff */
[----:B------:R-:W-:-:S05]  /*20e0*/  LEA.HI.X R3, R10, UR9, R3, 0x2, P1 ;  /* 0x000000090a037c11 */ /* 0x000fca00088f1403 */
        /* <DEDUP_REMOVED lines=13> */
[----:B------:R-:W3:Y:S08]  /*21c0*/  LDC R0, c[0x0][0x2e0] ;  /* 0x0000b800ff007b82 */ /* 0x000ef00000000800 */
[----:B-1----:R-:W1:Y:S08]  /*21d0*/  LDC R4, c[0x0][0x220] ;  /* 0x00008800ff047b82 */ /* 0x002e700000000800 */
[----:B--2---:R-:W2:Y:S01]  /*21e0*/  LDC.64 R2, c[0x0][0x2e8] ;  /* 0x0000ba00ff027b82 */ /* 0x004ea20000000a00 */
[----:B---3--:R-:W-:-:S04]  /*21f0*/  IMAD R61, R61, R0, R66 ;  /* 0x000000003d3d7224 */ /* 0x008fc800078e0242 */
[----:B-1----:R-:W-:-:S04]  /*2200*/  IMAD R61, R61, R4, UR6 ;  /* 0x000000063d3d7e24 */ /* 0x002fc8000f8e0204 */
[----:B--2---:R-:W-:-:S05]  /*2210*/  IMAD.WIDE R2, R61, 0x4, R2 ;  /* 0x000000043d027825 */ /* 0x004fca00078e0202 */
[----:B------:R-:W-:Y:S01]  /*2220*/  STG.E desc[UR4][R2.64], RZ ;  /* 0x000000ff02007986 */ /* 0x000fe2000c101904 */
[----:B------:R-:W-:Y:S05]  /*2230*/  EXIT ;  /* 0x000000000000794d */ /* 0x000fea0003800000 */
.L_x_90:
        /* <DEDUP_REMOVED lines=12> */
.L_x_142:


//--------------------- .nv.shared._ZN7cutlass13device_kernelIN5flash19enable_sm80_to_sm89INS1_16FlashAttnBwdSm80INS1_25CollectiveMainloopBwdSm80ILi1ELi1EN4cute5tupleIJNS5_1CILi64EEES8_NS7_ILi192EEEEEENS_10bfloat16_tEfNS_4arch4Sm80ELb0ELb0ELb0ELb0ELb0ELb0ELb0ELb0ELi2ELi2ELi2ELi2ELb1EEENS1_21CollectiveEpilogueBwdISA_SB_SD_Li256ELb0ELb0ELi4EEENS1_19SingleTileSchedulerILb0ELb0ELb0ELi64EEEEEEEEEvNT_6ParamsE --------------------------
	.section	.nv.shared._ZN7cutlass13device_kernelIN5flash19enable_sm80_to_sm89INS1_16FlashAttnBwdSm80INS1_25CollectiveMainloopBwdSm80ILi1ELi1EN4cute5tupleIJNS5_1CILi64EEES8_NS7_ILi192EEEEEENS_10bfloat16_tEfNS_4arch4Sm80ELb0ELb0ELb0ELb0ELb0ELb0ELb0ELb0ELi2ELi2ELi2ELi2ELb1EEENS1_21CollectiveEpilogueBwdISA_SB_SD_Li256ELb0ELb0ELi4EEENS1_19SingleTileSchedulerILb0ELb0ELb0ELi64EEEEEEEEEvNT_6ParamsE,"aw",@nobits
	.sectionflags	@""
	.align	16
	.zero		1024


//--------------------- .nv.shared.reserved.0     --------------------------
	.section	.nv.shared.reserved.0,"aw",@nobits
	.weak		__nv_reservedSMEM_offset_0_alias
	.size		__nv_reservedSMEM_offset_0_alias, 0, 0
	.other		__nv_reservedSMEM_offset_0_alias,@"STO_CUDA_RESERVED_SHARED STV_DEFAULT"
__nv_reservedSMEM_offset_0_alias:
	.zero		0


//--------------------- .nv.global                --------------------------
	.section	.nv.global,"aw",@nobits
.nv.global:
	.type		_ZN66_INTERNAL_2631af10_30_flash_bwd_hdim192_bf16_sm80_cu_49158569_28494cute1_E,@object
	.size		_ZN66_INTERNAL_2631af10_30_flash_bwd_hdim192_bf16_sm80_cu_49158569_28494cute1_E,(_ZN66_INTERNAL_2631af10_30_flash_bwd_hdim192_bf16_sm80_cu_49158569_28494cuda3std3__45__cpo6cbeginE - _ZN66_INTERNAL_2631af10_30_flash_bwd_hdim192_bf16_sm80_cu_49158569_28494cute1_E)
_ZN66_INTERNAL_2631af10_30_flash_bwd_hdim192_bf16_sm80_cu_49158569_28494cute1_E:
	.zero		1
	.type		_ZN66_INTERNAL_2631af10_30_flash_bwd_hdim192_bf16_sm80_cu_49158569_28494cuda3std3__45__cpo6cbeginE,@object
	.size		_ZN66_INTERNAL_2631af10_30_flash_bwd_hdim192_bf16_sm80_cu_49158569_28494cuda3std3__45__cpo6cbeginE,(_ZN66_INTERNAL_2631af10_30_flash_bwd_hdim192_bf16_sm80_cu_49158569_28494cuda3std3__48in_placeE - _ZN66_INTERNAL_2631af10_30_flash_bwd_hdim192_bf16_sm80_cu_49158569_28494cuda3std3__45__cpo6cbeginE)
_ZN66_INTERNAL_2631af10_30_flash_bwd_hdim192_bf16_sm80_cu_49158569_28494cuda3std3__45__cpo6cbeginE:
	.zero		1
	.type		_ZN66_INTERNAL_2631af10_30_flash_bwd_hdim192_bf16_sm80_cu_49158569_28494cuda3std3__48in_placeE,@object
	.size		_ZN66_INTERNAL_2631af10_30_flash_bwd_hdim192_bf16_sm80_cu_49158569_28494cuda3std3__48in_placeE,(_ZN66_INTERNAL_2631af10_30_flash_bwd_hdim192_bf16_sm80_cu_49158569_28494cuda3std6ranges3__45__cpo9iter_moveE - _ZN66_INTERNAL_2631af10_30_flash_bwd_hdim192_bf16_sm80_cu_49158569_28494cuda3std3__48in_placeE)
_ZN66_INTERNAL_2631af10_30_flash_bwd_hdim192_bf16_sm80_cu_49158569_28494cuda3std3__48in_placeE:
	.zero		1
	.type		_ZN66_INTERNAL_2631af10_30_flash_bwd_hdim192_bf16_sm80_cu_49158569_28494cuda3std6ranges3__45__cpo9iter_moveE,@object
	.size		_ZN66_INTERNAL_2631af10_30_flash_bwd_hdim192_bf16_sm80_cu_49158569_28494cuda3std6ranges3__45__cpo9iter_moveE,(_ZN66_INTERNAL_2631af10_30_flash_bwd_hdim192_bf16_sm80_cu_49158569_28494cuda3std3__45__cpo5beginE - _ZN66_INTERNAL_2631af10_30_flash_bwd_hdim192_bf16_sm80_cu_49158569_28494cuda3std6ranges3__45__cpo9iter_moveE)
_ZN66_INTERNAL_2631af10_30_flash_bwd_hdim192_bf16_sm80_cu_49158569_28494cuda3std6ranges3__45__cpo9iter_moveE:
	.zero		1
	.type		_ZN66_INTERNAL_2631af10_30_flash_bwd_hdim192_bf16_sm80_cu_49158569_28494cuda3std3__45__cpo5beginE,@object
	.size		_ZN66_INTERNAL_2631af10_30_flash_bwd_hdim192_bf16_sm80_cu_49158569_28494cuda3std3__45__cpo5beginE,(_ZN66_INTERNAL_2631af10_30_flash_bwd_hdim192_bf16_sm80_cu_49158569_28494cuda3std3__468_GLOBAL__N__2631af10_30_flash_bwd_hdim192_bf16_sm80_cu_49158569_28496ignoreE - _ZN66_INTERNAL_2631af10_30_flash_bwd_hdim192_bf16_sm80_cu_49158569_28494cuda3std3__45__cpo5beginE)
_ZN66_INTERNAL_2631af10_30_flash_bwd_hdim192_bf16_sm80_cu_49158569_28494cuda3std3__45__cpo5beginE:
	.zero		1
	.type		_ZN66_INTERNAL_2631af10_30_flash_bwd_hdim192_bf16_sm80_cu_49158569_28494cuda3std3__468_GLOBAL__N__2631af10_30_flash_bwd_hdim192_bf16_sm80_cu_49158569_28496ignoreE,@object
	.size		_ZN66_INTERNAL_2631af10_30_flash_bwd_hdim192_bf16_sm80_cu_49158569_28494cuda3std3__468_GLOBAL__N__2631af10_30_flash_bwd_hdim192_bf16_sm80_cu_49158569_28496ignoreE,(_ZN66_INTERNAL_2631af10_30_flash_bwd_hdim192_bf16_sm80_cu_49158569_28494cute7productE - _ZN66_INTERNAL_2631af10_30_flash_bwd_hdim192_bf16_sm80_cu_49158569_28494cuda3std3__468_GLOBAL__N__2631af10_30_flash_bwd_hdim192_bf16_sm80_cu_49158569_28496ignoreE)
_ZN66_INTERNAL_2631af10_30_flash_bwd_hdim192_bf16_sm80_cu_49158569_28494cuda3std3__468_GLOBAL__N__2631af10_30_flash_bwd_hdim192_bf16_sm80_cu_49158569_28496ignoreE:
	.zero		1
	.type		_ZN66_INTERNAL_2631af10_30_flash_bwd_hdim192_bf16_sm80_cu_49158569_28494cute7productE,@object
	.size		_ZN66_INTERNAL_2631af10_30_flash_bwd_hdim192_bf16_sm80_cu_49158569_28494cute7productE,(_ZN66_INTERNAL_2631af10_30_flash_bwd_hdim192_bf16_sm80_cu_49158569_28494cuda3std3__45__cpo3endE - _ZN66_INTERNAL_2631af10_30_flash_bwd_hdim192_bf16_sm80_cu_49158569_28494cute7productE)
_ZN66_INTERNAL_2631af10_30_flash_bwd_hdim192_bf16_sm80_cu_49158569_28494cute7productE:
	.zero		1
	.type		_ZN66_INTERNAL_2631af10_30_flash_bwd_hdim192_bf16_sm80_cu_49158569_28494cuda3std3__45__cpo3endE,@object
	.size		_ZN66_INTERNAL_2631af10_30_flash_bwd_hdim192_bf16_sm80_cu_49158569_28494cuda3std3__45__cpo3endE,(_ZN66_INTERNAL_2631af10_30_flash_bwd_hdim192_bf16_sm80_cu_49158569_28494cuda3std3__419piecewise_constructE - _ZN66_INTERNAL_2631af10_30_flash_bwd_hdim192_bf16_sm80_cu_49158569_28494cuda3std3__45__cpo3endE)
_ZN66_INTERNAL_2631af10_30_flash_bwd_hdim192_bf16_sm80_cu_49158569_28494cuda3std3__45__cpo3endE:
	.zero		1
	.type		_ZN66_INTERNAL_2631af10_30_flash_bwd_hdim192_bf16_sm80_cu_49158569_28494cuda3std3__419piecewise_constructE,@object
	.size		_ZN66_INTERNAL_2631af10_30_flash_bwd_hdim192_bf16_sm80_cu_49158569_28494cuda3std3__419piecewise_constructE,(_ZN66_INTERNAL_2631af10_30_flash_bwd_hdim192_bf16_sm80_cu_49158569_28494cuda3std3__45__cpo4cendE - _ZN66_INTERNAL_2631af10_30_flash_bwd_hdim192_bf16_sm80_cu_49158569_28494cuda3std3__419piecewise_constructE)
_ZN66_INTERNAL_2631af10_30_flash_bwd_hdim192_bf16_sm80_cu_49158569_28494cuda3std3__419piecewise_constructE:
	.zero		1
	.type		_ZN66_INTERNAL_2631af10_30_flash_bwd_hdim192_bf16_sm80_cu_49158569_28494cuda3std3__45__cpo4cendE,@object
	.size		_ZN66_INTERNAL_2631af10_30_flash_bwd_hdim192_bf16_sm80_cu_49158569_28494cuda3std3__45__cpo4cendE,(_ZN66_INTERNAL_2631af10_30_flash_bwd_hdim192_bf16_sm80_cu_49158569_28494cuda3std6ranges3__45__cpo4swapE - _ZN66_INTERNAL_2631af10_30_flash_bwd_hdim192_bf16_sm80_cu_49158569_28494cuda3std3__45__cpo4cendE)
_ZN66_INTERNAL_2631af10_30_flash_bwd_hdim192_bf16_sm80_cu_49158569_28494cuda3std3__45__cpo4cendE:
	.zero		1
	.type		_ZN66_INTERNAL_2631af10_30_flash_bwd_hdim192_bf16_sm80_cu_49158569_28494cuda3std6ranges3__45__cpo4swapE,@object
	.size		_ZN66_INTERNAL_2631af10_30_flash_bwd_hdim192_bf16_sm80_cu_49158569_28494cuda3std6ranges3__45__cpo4swapE,(.L_7 - _ZN66_INTERNAL_2631af10_30_flash_bwd_hdim192_bf16_sm80_cu_49158569_28494cuda3std6ranges3__45__cpo4swapE)
_ZN66_INTERNAL_2631af10_30_flash_bwd_hdim192_bf16_sm80_cu_49158569_28494cuda3std6ranges3__45__cpo4swapE:
	.zero		1
.L_7:


//--------------------- .nv.shared._ZN7cutlass13device_kernelIN5flash19enable_sm80_to_sm89INS1_16FlashAttnBwdSm80INS1_25CollectiveMainloopBwdSm80ILi1ELi1EN4cute5tupleIJNS5_1CILi64EEES8_NS7_ILi192EEEEEENS_10bfloat16_tEfNS_4arch4Sm80ELb0ELb0ELb0ELb0ELb1ELb0ELb0ELb0ELi2ELi2ELi2ELi2ELb1EEENS1_21CollectiveEpilogueBwdISA_SB_SD_Li256ELb0ELb0ELi4EEENS1_19SingleTileSchedulerILb0ELb0ELb0ELi64EEEEEEEEEvNT_6ParamsE --------------------------
	.section	.nv.shared._ZN7cutlass13device_kernelIN5flash19enable_sm80_to_sm89INS1_16FlashAttnBwdSm80INS1_25CollectiveMainloopBwdSm80ILi1ELi1EN4cute5tupleIJNS5_1CILi64EEES8_NS7_ILi192EEEEEENS_10bfloat16_tEfNS_4arch4Sm80ELb0ELb0ELb0ELb0ELb1ELb0ELb0ELb0ELi2ELi2ELi2ELi2ELb1EEENS1_21CollectiveEpilogueBwdISA_SB_SD_Li256ELb0ELb0ELi4EEENS1_19SingleTileSchedulerILb0ELb0ELb0ELi64EEEEEEEEEvNT_6ParamsE,"aw",@nobits
	.sectionflags	@""
	.align	16
	.zero		1024


//--------------------- .nv.shared._ZN7cutlass13device_kernelIN5flash19enable_sm80_to_sm89INS1_16FlashAttnBwdSm80INS1_25CollectiveMainloopBwdSm80ILi1ELi1EN4cute5tupleIJNS5_1CILi64EEES8_NS7_ILi192EEEEEENS_10bfloat16_tEfNS_4arch4Sm80ELb0ELb0ELb0ELb0ELb0ELb0ELb0ELb0ELi2ELi2ELi2ELi2ELb1EEENS1_24CollectiveEpilogueBwdGQAISA_fSD_Li256ELb0ELb0EEENS1_19SingleTileSchedulerILb0ELb0ELb0ELi64EEEEEEEEEvNT_6ParamsE --------------------------
	.section	.nv.shared._ZN7cutlass13device_kernelIN5flash19enable_sm80_to_sm89INS1_16FlashAttnBwdSm80INS1_25CollectiveMainloopBwdSm80ILi1ELi1EN4cute5tupleIJNS5_1CILi64EEES8_NS7_ILi192EEEEEENS_10bfloat16_tEfNS_4arch4Sm80ELb0ELb0ELb0ELb0ELb0ELb0ELb0ELb0ELi2ELi2ELi2ELi2ELb1EEENS1_24CollectiveEpilogueBwdGQAISA_fSD_Li256ELb0ELb0EEENS1_19SingleTileSchedulerILb0ELb0ELb0ELi64EEEEEEEEEvNT_6ParamsE,"aw",@nobits
	.sectionflags	@""
	.align	16
	.zero		1024


//--------------------- .nv.shared._ZN7cutlass13device_kernelIN5flash19enable_sm80_to_sm89INS1_16FlashAttnBwdSm80INS1_25CollectiveMainloopBwdSm80ILi1ELi1EN4cute5tupleIJNS5_1CILi64EEES8_NS7_ILi192EEEEEENS_10bfloat16_tEfNS_4arch4Sm80ELb0ELb0ELb0ELb0ELb1ELb0ELb0ELb0ELi2ELi2ELi2ELi2ELb1EEENS1_24CollectiveEpilogueBwdGQAISA_fSD_Li256ELb0ELb1EEENS1_19SingleTileSchedulerILb0ELb0ELb0ELi64EEEEEEEEEvNT_6ParamsE --------------------------
	.section	.nv.shared._ZN7cutlass13device_kernelIN5flash19enable_sm80_to_sm89INS1_16FlashAttnBwdSm80INS1_25CollectiveMainloopBwdSm80ILi1ELi1EN4cute5tupleIJNS5_1CILi64EEES8_NS7_ILi192EEEEEENS_10bfloat16_tEfNS_4arch4Sm80ELb0ELb0ELb0ELb0ELb1ELb0ELb0ELb0ELi2ELi2ELi2ELi2ELb1EEENS1_24CollectiveEpilogueBwdGQAISA_fSD_Li256ELb0ELb1EEENS1_19SingleTileSchedulerILb0ELb0ELb0ELi64EEEEEEEEEvNT_6ParamsE,"aw",@nobits
	.sectionflags	@""
	.align	16
	.zero		1024


//--------------------- .nv.shared._ZN7cutlass13device_kernelIN5flash19enable_sm80_to_sm89INS1_16FlashAttnBwdSm80INS1_25CollectiveMainloopBwdSm80ILi1ELi1EN4cute5tupleIJNS5_1CILi64EEES8_NS7_ILi192EEEEEENS_10bfloat16_tEfNS_4arch4Sm80ELb0ELb0ELb0ELb1ELb0ELb0ELb0ELb0ELi2ELi2ELi2ELi2ELb1EEENS1_21CollectiveEpilogueBwdISA_SB_SD_Li256ELb1ELb0ELi4EEENS1_19SingleTileSchedulerILb1ELb0ELb0ELi64EEEEEEEEEvNT_6ParamsE --------------------------
	.section	.nv.shared._ZN7cutlass13device_kernelIN5flash19enable_sm80_to_sm89INS1_16FlashAttnBwdSm80INS1_25CollectiveMainloopBwdSm80ILi1ELi1EN4cute5tupleIJNS5_1CILi64EEES8_NS7_ILi192EEEEEENS_10bfloat16_tEfNS_4arch4Sm80ELb0ELb0ELb0ELb1ELb0ELb0ELb0ELb0ELi2ELi2ELi2ELi2ELb1EEENS1_21CollectiveEpilogueBwdISA_SB_SD_Li256ELb1ELb0ELi4EEENS1_19SingleTileSchedulerILb1ELb0ELb0ELi64EEEEEEEEEvNT_6ParamsE,"aw",@nobits
	.sectionflags	@""
	.align	16
	.zero		1024


//--------------------- .nv.shared._ZN7cutlass13device_kernelIN5flash19enable_sm80_to_sm89INS1_16FlashAttnBwdSm80INS1_25CollectiveMainloopBwdSm80ILi1ELi1EN4cute5tupleIJNS5_1CILi64EEES8_NS7_ILi192EEEEEENS_10bfloat16_tEfNS_4arch4Sm80ELb0ELb0ELb0ELb1ELb1ELb0ELb0ELb0ELi2ELi2ELi2ELi2ELb1EEENS1_21CollectiveEpilogueBwdISA_SB_SD_Li256ELb1ELb0ELi4EEENS1_19SingleTileSchedulerILb1ELb0ELb0ELi64EEEEEEEEEvNT_6ParamsE --------------------------
	.section	.nv.shared._ZN7cutlass13device_kernelIN5flash19enable_sm80_to_sm89INS1_16FlashAttnBwdSm80INS1_25CollectiveMainloopBwdSm80ILi1ELi1EN4cute5tupleIJNS5_1CILi64EEES8_NS7_ILi192EEEEEENS_10bfloat16_tEfNS_4arch4Sm80ELb0ELb0ELb0ELb1ELb1ELb0ELb0ELb0ELi2ELi2ELi2ELi2ELb1EEENS1_21CollectiveEpilogueBwdISA_SB_SD_Li256ELb1ELb0ELi4EEENS1_19SingleTileSchedulerILb1ELb0ELb0ELi64EEEEEEEEEvNT_6ParamsE,"aw",@nobits
	.sectionflags	@""
	.align	16
	.zero		1024


//--------------------- .nv.shared._ZN7cutlass13device_kernelIN5flash19enable_sm80_to_sm89INS1_16FlashAttnBwdSm80INS1_25CollectiveMainloopBwdSm80ILi1ELi1EN4cute5tupleIJNS5_1CILi64EEES8_NS7_ILi192EEEEEENS_10bfloat16_tEfNS_4arch4Sm80ELb0ELb0ELb0ELb1ELb0ELb0ELb0ELb0ELi2ELi2ELi2ELi2ELb1EEENS1_24CollectiveEpilogueBwdGQAISA_fSD_Li256ELb1ELb0EEENS1_19SingleTileSchedulerILb1ELb0ELb0ELi64EEEEEEEEEvNT_6ParamsE --------------------------
	.section	.nv.shared._ZN7cutlass13device_kernelIN5flash19enable_sm80_to_sm89INS1_16FlashAttnBwdSm80INS1_25CollectiveMainloopBwdSm80ILi1ELi1EN4cute5tupleIJNS5_1CILi64EEES8_NS7_ILi192EEEEEENS_10bfloat16_tEfNS_4arch4Sm80ELb0ELb0ELb0ELb1ELb0ELb0ELb0ELb0ELi2ELi2ELi2ELi2ELb1EEENS1_24CollectiveEpilogueBwdGQAISA_fSD_Li256ELb1ELb0EEENS1_19SingleTileSchedulerILb1ELb0ELb0ELi64EEEEEEEEEvNT_6ParamsE,"aw",@nobits
	.sectionflags	@""
	.align	16
	.zero		1024


//--------------------- .nv.shared._ZN7cutlass13device_kernelIN5flash19enable_sm80_to_sm89INS1_16FlashAttnBwdSm80INS1_25CollectiveMainloopBwdSm80ILi1ELi1EN4cute5tupleIJNS5_1CILi64EEES8_NS7_ILi192EEEEEENS_10bfloat16_tEfNS_4arch4Sm80ELb0ELb0ELb0ELb1ELb1ELb0ELb0ELb0ELi2ELi2ELi2ELi2ELb1EEENS1_24CollectiveEpilogueBwdGQAISA_fSD_Li256ELb1ELb1EEENS1_19SingleTileSchedulerILb1ELb0ELb0ELi64EEEEEEEEEvNT_6ParamsE --------------------------
	.section	.nv.shared._ZN7cutlass13device_kernelIN5flash19enable_sm80_to_sm89INS1_16FlashAttnBwdSm80INS1_25CollectiveMainloopBwdSm80ILi1ELi1EN4cute5tupleIJNS5_1CILi64EEES8_NS7_ILi192EEEEEENS_10bfloat16_tEfNS_4arch4Sm80ELb0ELb0ELb0ELb1ELb1ELb0ELb0ELb0ELi2ELi2ELi2ELi2ELb1EEENS1_24CollectiveEpilogueBwdGQAISA_fSD_Li256ELb1ELb1EEENS1_19SingleTileSchedulerILb1ELb0ELb0ELi64EEEEEEEEEvNT_6ParamsE,"aw",@nobits
	.sectionflags	@""
	.align	16
	.zero		1024


//--------------------- .nv.shared._ZN7cutlass13device_kernelIN5flash19enable_sm80_to_sm89INS1_16FlashAttnBwdSm80INS1_25CollectiveMainloopBwdSm80ILi1ELi1EN4cute5tupleIJNS5_1CILi64EEES8_NS7_ILi192EEEEEENS_10bfloat16_tEfNS_4arch4Sm80ELb0ELb1ELb0ELb0ELb0ELb0ELb0ELb0ELi2ELi2ELi2ELi2ELb1EEENS1_21CollectiveEpilogueBwdISA_SB_SD_Li256ELb0ELb0ELi4EEENS1_19SingleTileSchedulerILb0ELb0ELb0ELi64EEEEEEEEEvNT_6ParamsE --------------------------
	.section	.nv.shared._ZN7cutlass13device_kernelIN5flash19enable_sm80_to_sm89INS1_16FlashAttnBwdSm80INS1_25CollectiveMainloopBwdSm80ILi1ELi1EN4cute5tupleIJNS5_1CILi64EEES8_NS7_ILi192EEEEEENS_10bfloat16_tEfNS_4arch4Sm80ELb0ELb1ELb0ELb0ELb0ELb0ELb0ELb0ELi2ELi2ELi2ELi2ELb1EEENS1_21CollectiveEpilogueBwdISA_SB_SD_Li256ELb0ELb0ELi4EEENS1_19SingleTileSchedulerILb0ELb0ELb0ELi64EEEEEEEEEvNT_6ParamsE,"aw",@nobits
	.sectionflags	@""
	.align	16
	.zero		1024


//--------------------- .nv.shared._ZN7cutlass13device_kernelIN5flash19enable_sm80_to_sm89INS1_16FlashAttnBwdSm80INS1_25CollectiveMainloopBwdSm80ILi1ELi1EN4cute5tupleIJNS5_1CILi64EEES8_NS7_ILi192EEEEEENS_10bfloat16_tEfNS_4arch4Sm80ELb0ELb1ELb0ELb0ELb1ELb0ELb0ELb0ELi2ELi2ELi2ELi2ELb1EEENS1_21CollectiveEpilogueBwdISA_SB_SD_Li256ELb0ELb0ELi4EEENS1_19SingleTileSchedulerILb0ELb0ELb0ELi64EEEEEEEEEvNT_6ParamsE --------------------------
	.section	.nv.shared._ZN7cutlass13device_kernelIN5flash19enable_sm80_to_sm89INS1_16FlashAttnBwdSm80INS1_25CollectiveMainloopBwdSm80ILi1ELi1EN4cute5tupleIJNS5_1CILi64EEES8_NS7_ILi192EEEEEENS_10bfloat16_tEfNS_4arch4Sm80ELb0ELb1ELb0ELb0ELb1ELb0ELb0ELb0ELi2ELi2ELi2ELi2ELb1EEENS1_21CollectiveEpilogueBwdISA_SB_SD_Li256ELb0ELb0ELi4EEENS1_19SingleTileSchedulerILb0ELb0ELb0ELi64EEEEEEEEEvNT_6ParamsE,"aw",@nobits
	.sectionflags	@""
	.align	16
	.zero		1024


//--------------------- .nv.shared._ZN7cutlass13device_kernelIN5flash19enable_sm80_to_sm89INS1_16FlashAttnBwdSm80INS1_25CollectiveMainloopBwdSm80ILi1ELi1EN4cute5tupleIJNS5_1CILi64EEES8_NS7_ILi192EEEEEENS_10bfloat16_tEfNS_4arch4Sm80ELb0ELb1ELb0ELb0ELb0ELb0ELb0ELb0ELi2ELi2ELi2ELi2ELb1EEENS1_24CollectiveEpilogueBwdGQAISA_fSD_Li256ELb0ELb0EEENS1_19SingleTileSchedulerILb0ELb0ELb0ELi64EEEEEEEEEvNT_6ParamsE --------------------------
	.section	.nv.shared._ZN7cutlass13device_kernelIN5flash19enable_sm80_to_sm89INS1_16FlashAttnBwdSm80INS1_25CollectiveMainloopBwdSm80ILi1ELi1EN4cute5tupleIJNS5_1CILi64EEES8_NS7_ILi192EEEEEENS_10bfloat16_tEfNS_4arch4Sm80ELb0ELb1ELb0ELb0ELb0ELb0ELb0ELb0ELi2ELi2ELi2ELi2ELb1EEENS1_24CollectiveEpilogueBwdGQAISA_fSD_Li256ELb0ELb0EEENS1_19SingleTileSchedulerILb0ELb0ELb0ELi64EEEEEEEEEvNT_6ParamsE,"aw",@nobits
	.sectionflags	@""
	.align	16
	.zero		1024


//--------------------- .nv.shared._ZN7cutlass13device_kernelIN5flash19enable_sm80_to_sm89INS1_16FlashAttnBwdSm80INS1_25CollectiveMainloopBwdSm80ILi1ELi1EN4cute5tupleIJNS5_1CILi64EEES8_NS7_ILi192EEEEEENS_10bfloat16_tEfNS_4arch4Sm80ELb0ELb1ELb0ELb0ELb1ELb0ELb0ELb0ELi2ELi2ELi2ELi2ELb1EEENS1_24CollectiveEpilogueBwdGQAISA_fSD_Li256ELb0ELb1EEENS1_19SingleTileSchedulerILb0ELb0ELb0ELi64EEEEEEEEEvNT_6ParamsE --------------------------
	.section	.nv.shared._ZN7cutlass13device_kernelIN5flash19enable_sm80_to_sm89INS1_16FlashAttnBwdSm80INS1_25CollectiveMainloopBwdSm80ILi1ELi1EN4cute5tupleIJNS5_1CILi64EEES8_NS7_ILi192EEEEEENS_10bfloat16_tEfNS_4arch4Sm80ELb0ELb1ELb0ELb0ELb1ELb0ELb0ELb0ELi2ELi2ELi2ELi2ELb1EEENS1_24CollectiveEpilogueBwdGQAISA_fSD_Li256ELb0ELb1EEENS1_19SingleTileSchedulerILb0ELb0ELb0ELi64EEEEEEEEEvNT_6ParamsE,"aw",@nobits
	.sectionflags	@""
	.align	16
	.zero		1024


//--------------------- .nv.shared._ZN7cutlass13device_kernelIN5flash19enable_sm80_to_sm89INS1_16FlashAttnBwdSm80INS1_25CollectiveMainloopBwdSm80ILi1ELi1EN4cute5tupleIJNS5_1CILi64EEES8_NS7_ILi192EEEEEENS_10bfloat16_tEfNS_4arch4Sm80ELb0ELb1ELb0ELb1ELb0ELb0ELb0ELb0ELi2ELi2ELi2ELi2ELb1EEENS1_21CollectiveEpilogueBwdISA_SB_SD_Li256ELb1ELb0ELi4EEENS1_19SingleTileSchedulerILb1ELb0ELb0ELi64EEEEEEEEEvNT_6ParamsE --------------------------
	.section	.nv.shared._ZN7cutlass13device_kernelIN5flash19enable_sm80_to_sm89INS1_16FlashAttnBwdSm80INS1_25CollectiveMainloopBwdSm80ILi1ELi1EN4cute5tupleIJNS5_1CILi64EEES8_NS7_ILi192EEEEEENS_10bfloat16_tEfNS_4arch4Sm80ELb0ELb1ELb0ELb1ELb0ELb0ELb0ELb0ELi2ELi2ELi2ELi2ELb1EEENS1_21CollectiveEpilogueBwdISA_SB_SD_Li256ELb1ELb0ELi4EEENS1_19SingleTileSchedulerILb1ELb0ELb0ELi64EEEEEEEEEvNT_6ParamsE,"aw",@nobits
	.sectionflags	@""
	.align	16
	.zero		1024


//--------------------- .nv.shared._ZN7cutlass13device_kernelIN5flash19enable_sm80_to_sm89INS1_16FlashAttnBwdSm80INS1_25CollectiveMainloopBwdSm80ILi1ELi1EN4cute5tupleIJNS5_1CILi64EEES8_NS7_ILi192EEEEEENS_10bfloat16_tEfNS_4arch4Sm80ELb0ELb1ELb0ELb1ELb1ELb0ELb0ELb0ELi2ELi2ELi2ELi2ELb1EEENS1_21CollectiveEpilogueBwdISA_SB_SD_Li256ELb1ELb0ELi4EEENS1_19SingleTileSchedulerILb1ELb0ELb0ELi64EEEEEEEEEvNT_6ParamsE --------------------------
	.section	.nv.shared._ZN7cutlass13device_kernelIN5flash19enable_sm80_to_sm89INS1_16FlashAttnBwdSm80INS1_25CollectiveMainloopBwdSm80ILi1ELi1EN4cute5tupleIJNS5_1CILi64EEES8_NS7_ILi192EEEEEENS_10bfloat16_tEfNS_4arch4Sm80ELb0ELb1ELb0ELb1ELb1ELb0ELb0ELb0ELi2ELi2ELi2ELi2ELb1EEENS1_21CollectiveEpilogueBwdISA_SB_SD_Li256ELb1ELb0ELi4EEENS1_19SingleTileSchedulerILb1ELb0ELb0ELi64EEEEEEEEEvNT_6ParamsE,"aw",@nobits
	.sectionflags	@""
	.align	16
	.zero		1024


//--------------------- .nv.shared._ZN7cutlass13device_kernelIN5flash19enable_sm80_to_sm89INS1_16FlashAttnBwdSm80INS1_25CollectiveMainloopBwdSm80ILi1ELi1EN4cute5tupleIJNS5_1CILi64EEES8_NS7_ILi192EEEEEENS_10bfloat16_tEfNS_4arch4Sm80ELb0ELb1ELb0ELb1ELb0ELb0ELb0ELb0ELi2ELi2ELi2ELi2ELb1EEENS1_24CollectiveEpilogueBwdGQAISA_fSD_Li256ELb1ELb0EEENS1_19SingleTileSchedulerILb1ELb0ELb0ELi64EEEEEEEEEvNT_6ParamsE --------------------------
	.section	.nv.shared._ZN7cutlass13device_kernelIN5flash19enable_sm80_to_sm89INS1_16FlashAttnBwdSm80INS1_25CollectiveMainloopBwdSm80ILi1ELi1EN4cute5tupleIJNS5_1CILi64EEES8_NS7_ILi192EEEEEENS_10bfloat16_tEfNS_4arch4Sm80ELb0ELb1ELb0ELb1ELb0ELb0ELb0ELb0ELi2ELi2ELi2ELi2ELb1EEENS1_24CollectiveEpilogueBwdGQAISA_fSD_Li256ELb1ELb0EEENS1_19SingleTileSchedulerILb1ELb0ELb0ELi64EEEEEEEEEvNT_6ParamsE,"aw",@nobits
	.sectionflags	@""
	.align	16
	.zero		1024


//--------------------- .nv.shared._ZN7cutlass13device_kernelIN5flash19enable_sm80_to_sm89INS1_16FlashAttnBwdSm80INS1_25CollectiveMainloopBwdSm80ILi1ELi1EN4cute5tupleIJNS5_1CILi64EEES8_NS7_ILi192EEEEEENS_10bfloat16_tEfNS_4arch4Sm80ELb0ELb1ELb0ELb1ELb1ELb0ELb0ELb0ELi2ELi2ELi2ELi2ELb1EEENS1_24CollectiveEpilogueBwdGQAISA_fSD_Li256ELb1ELb1EEENS1_19SingleTileSchedulerILb1ELb0ELb0ELi64EEEEEEEEEvNT_6ParamsE --------------------------
	.section	.nv.shared._ZN7cutlass13device_kernelIN5flash19enable_sm80_to_sm89INS1_16FlashAttnBwdSm80INS1_25CollectiveMainloopBwdSm80ILi1ELi1EN4cute5tupleIJNS5_1CILi64EEES8_NS7_ILi192EEEEEENS_10bfloat16_tEfNS_4arch4Sm80ELb0ELb1ELb0ELb1ELb1ELb0ELb0ELb0ELi2ELi2ELi2ELi2ELb1EEENS1_24CollectiveEpilogueBwdGQAISA_fSD_Li256ELb1ELb1EEENS1_19SingleTileSchedulerILb1ELb0ELb0ELi64EEEEEEEEEvNT_6ParamsE,"aw",@nobits
	.sectionflags	@""
	.align	16
	.zero		1024


//--------------------- .nv.shared._ZN7cutlass13device_kernelIN5flash19enable_sm80_to_sm89INS1_16FlashAttnBwdSm80INS1_25CollectiveMainloopBwdSm80ILi1ELi1EN4cute5tupleIJNS5_1CILi64EEES8_NS7_ILi192EEEEEENS_10bfloat16_tEfNS_4arch4Sm80ELb1ELb0ELb0ELb0ELb0ELb0ELb0ELb0ELi2ELi2ELi2ELi2ELb1EEENS1_21CollectiveEpilogueBwdISA_SB_SD_Li256ELb0ELb0ELi4EEENS1_25SingleTileBwdLPTSchedulerILb0ELi64ELb0EEEEEEEEEvNT_6ParamsE --------------------------
	.section	.nv.shared._ZN7cutlass13device_kernelIN5flash19enable_sm80_to_sm89INS1_16FlashAttnBwdSm80INS1_25CollectiveMainloopBwdSm80ILi1ELi1EN4cute5tupleIJNS5_1CILi64EEES8_NS7_ILi192EEEEEENS_10bfloat16_tEfNS_4arch4Sm80ELb1ELb0ELb0ELb0ELb0ELb0ELb0ELb0ELi2ELi2ELi2ELi2ELb1EEENS1_21CollectiveEpilogueBwdISA_SB_SD_Li256ELb0ELb0ELi4EEENS1_25SingleTileBwdLPTSchedulerILb0ELi64ELb0EEEEEEEEEvNT_6ParamsE,"aw",@nobits
	.sectionflags	@""
	.align	16
	.zero		1024


//--------------------- .nv.shared._ZN7cutlass13device_kernelIN5flash19enable_sm80_to_sm89INS1_16FlashAttnBwdSm80INS1_25CollectiveMainloopBwdSm80ILi1ELi1EN4cute5tupleIJNS5_1CILi64EEES8_NS7_ILi192EEEEEENS_10bfloat16_tEfNS_4arch4Sm80ELb1ELb0ELb0ELb0ELb1ELb0ELb0ELb0ELi2ELi2ELi2ELi2ELb1EEENS1_21CollectiveEpilogueBwdISA_SB_SD_Li256ELb0ELb0ELi4EEENS1_25SingleTileBwdLPTSchedulerILb0ELi64ELb1EEEEEEEEEvNT_6ParamsE --------------------------
	.section	.nv.shared._ZN7cutlass13device_kernelIN5flash19enable_sm80_to_sm89INS1_16FlashAttnBwdSm80INS1_25CollectiveMainloopBwdSm80ILi1ELi1EN4cute5tupleIJNS5_1CILi64EEES8_NS7_ILi192EEEEEENS_10bfloat16_tEfNS_4arch4Sm80ELb1ELb0ELb0ELb0ELb1ELb0ELb0ELb0ELi2ELi2ELi2ELi2ELb1EEENS1_21CollectiveEpilogueBwdISA_SB_SD_Li256ELb0ELb0ELi4EEENS1_25SingleTileBwdLPTSchedulerILb0ELi64ELb1EEEEEEEEEvNT_6ParamsE,"aw",@nobits
	.sectionflags	@""
	.align	16
	.zero		1024


//--------------------- .nv.shared._ZN7cutlass13device_kernelIN5flash19enable_sm80_to_sm89INS1_16FlashAttnBwdSm80INS1_25CollectiveMainloopBwdSm80ILi1ELi1EN4cute5tupleIJNS5_1CILi64EEES8_NS7_ILi192EEEEEENS_10bfloat16_tEfNS_4arch4Sm80ELb1ELb0ELb0ELb0ELb0ELb0ELb0ELb0ELi2ELi2ELi2ELi2ELb1EEENS1_24CollectiveEpilogueBwdGQAISA_fSD_Li256ELb0ELb0EEENS1_25SingleTileBwdLPTSchedulerILb0ELi64ELb0EEEEEEEEEvNT_6ParamsE --------------------------
	.section	.nv.shared._ZN7cutlass13device_kernelIN5flash19enable_sm80_to_sm89INS1_16FlashAttnBwdSm80INS1_25CollectiveMainloopBwdSm80ILi1ELi1EN4cute5tupleIJNS5_1CILi64EEES8_NS7_ILi192EEEEEENS_10bfloat16_tEfNS_4arch4Sm80ELb1ELb0ELb0ELb0ELb0ELb0ELb0ELb0ELi2ELi2ELi2ELi2ELb1EEENS1_24CollectiveEpilogueBwdGQAISA_fSD_Li256ELb0ELb0EEENS1_25SingleTileBwdLPTSchedulerILb0ELi64ELb0EEEEEEEEEvNT_6ParamsE,"aw",@nobits
	.sectionflags	@""
	.align	16
	.zero		1024


//--------------------- .nv.shared._ZN7cutlass13device_kernelIN5flash19enable_sm80_to_sm89INS1_16FlashAttnBwdSm80INS1_25CollectiveMainloopBwdSm80ILi1ELi1EN4cute5tupleIJNS5_1CILi64EEES8_NS7_ILi192EEEEEENS_10bfloat16_tEfNS_4arch4Sm80ELb1ELb0ELb0ELb0ELb1ELb0ELb0ELb0ELi2ELi2ELi2ELi2ELb1EEENS1_24CollectiveEpilogueBwdGQAISA_fSD_Li256ELb0ELb1EEENS1_25SingleTileBwdLPTSchedulerILb0ELi64ELb1EEEEEEEEEvNT_6ParamsE --------------------------
	.section	.nv.shared._ZN7cutlass13device_kernelIN5flash19enable_sm80_to_sm89INS1_16FlashAttnBwdSm80INS1_25CollectiveMainloopBwdSm80ILi1ELi1EN4cute5tupleIJNS5_1CILi64EEES8_NS7_ILi192EEEEEENS_10bfloat16_tEfNS_4arch4Sm80ELb1ELb0ELb0ELb0ELb1ELb0ELb0ELb0ELi2ELi2ELi2ELi2ELb1EEENS1_24CollectiveEpilogueBwdGQAISA_fSD_Li256ELb0ELb1EEENS1_25SingleTileBwdLPTSchedulerILb0ELi64ELb1EEEEEEEEEvNT_6ParamsE,"aw",@nobits
	.sectionflags	@""
	.align	16
	.zero		1024


//--------------------- .nv.shared._ZN7cutlass13device_kernelIN5flash19enable_sm80_to_sm89INS1_16FlashAttnBwdSm80INS1_25CollectiveMainloopBwdSm80ILi1ELi1EN4cute5tupleIJNS5_1CILi64EEES8_NS7_ILi192EEEEEENS_10bfloat16_tEfNS_4arch4Sm80ELb1ELb0ELb0ELb1ELb0ELb0ELb0ELb0ELi2ELi2ELi2ELi2ELb1EEENS1_21CollectiveEpilogueBwdISA_SB_SD_Li256ELb1ELb0ELi4EEENS1_25SingleTileBwdLPTSchedulerILb1ELi64ELb0EEEEEEEEEvNT_6ParamsE --------------------------
	.section	.nv.shared._ZN7cutlass13device_kernelIN5flash19enable_sm80_to_sm89INS1_16FlashAttnBwdSm80INS1_25CollectiveMainloopBwdSm80ILi1ELi1EN4cute5tupleIJNS5_1CILi64EEES8_NS7_ILi192EEEEEENS_10bfloat16_tEfNS_4arch4Sm80ELb1ELb0ELb0ELb1ELb0ELb0ELb0ELb0ELi2ELi2ELi2ELi2ELb1EEENS1_21CollectiveEpilogueBwdISA_SB_SD_Li256ELb1ELb0ELi4EEENS1_25SingleTileBwdLPTSchedulerILb1ELi64ELb0EEEEEEEEEvNT_6ParamsE,"aw",@nobits
	.sectionflags	@""
	.align	16
	.zero		1024


//--------------------- .nv.shared._ZN7cutlass13device_kernelIN5flash19enable_sm80_to_sm89INS1_16FlashAttnBwdSm80INS1_25CollectiveMainloopBwdSm80ILi1ELi1EN4cute5tupleIJNS5_1CILi64EEES8_NS7_ILi192EEEEEENS_10bfloat16_tEfNS_4arch4Sm80ELb1ELb0ELb0ELb1ELb1ELb0ELb0ELb0ELi2ELi2ELi2ELi2ELb1EEENS1_21CollectiveEpilogueBwdISA_SB_SD_Li256ELb1ELb0ELi4EEENS1_25SingleTileBwdLPTSchedulerILb1ELi64ELb1EEEEEEEEEvNT_6ParamsE --------------------------
	.section	.nv.shared._ZN7cutlass13device_kernelIN5flash19enable_sm80_to_sm89INS1_16FlashAttnBwdSm80INS1_25CollectiveMainloopBwdSm80ILi1ELi1EN4cute5tupleIJNS5_1CILi64EEES8_NS7_ILi192EEEEEENS_10bfloat16_tEfNS_4arch4Sm80ELb1ELb0ELb0ELb1ELb1ELb0ELb0ELb0ELi2ELi2ELi2ELi2ELb1EEENS1_21CollectiveEpilogueBwdISA_SB_SD_Li256ELb1ELb0ELi4EEENS1_25SingleTileBwdLPTSchedulerILb1ELi64ELb1EEEEEEEEEvNT_6ParamsE,"aw",@nobits
	.sectionflags	@""
	.align	16
	.zero		1024


//--------------------- .nv.shared._ZN7cutlass13device_kernelIN5flash19enable_sm80_to_sm89INS1_16FlashAttnBwdSm80INS1_25CollectiveMainloopBwdSm80ILi1ELi1EN4cute5tupleIJNS5_1CILi64EEES8_NS7_ILi192EEEEEENS_10bfloat16_tEfNS_4arch4Sm80ELb1ELb0ELb0ELb1ELb0ELb0ELb0ELb0ELi2ELi2ELi2ELi2ELb1EEENS1_24CollectiveEpilogueBwdGQAISA_fSD_Li256ELb1ELb0EEENS1_25SingleTileBwdLPTSchedulerILb1ELi64ELb0EEEEEEEEEvNT_6ParamsE --------------------------
	.section	.nv.shared._ZN7cutlass13device_kernelIN5flash19enable_sm80_to_sm89INS1_16FlashAttnBwdSm80INS1_25CollectiveMainloopBwdSm80ILi1ELi1EN4cute5tupleIJNS5_1CILi64EEES8_NS7_ILi192EEEEEENS_10bfloat16_tEfNS_4arch4Sm80ELb1ELb0ELb0ELb1ELb0ELb0ELb0ELb0ELi2ELi2ELi2ELi2ELb1EEENS1_24CollectiveEpilogueBwdGQAISA_fSD_Li256ELb1ELb0EEENS1_25SingleTileBwdLPTSchedulerILb1ELi64ELb0EEEEEEEEEvNT_6ParamsE,"aw",@nobits
	.sectionflags	@""
	.align	16
	.zero		1024


//--------------------- .nv.shared._ZN7cutlass13device_kernelIN5flash19enable_sm80_to_sm89INS1_16FlashAttnBwdSm80INS1_25CollectiveMainloopBwdSm80ILi1ELi1EN4cute5tupleIJNS5_1CILi64EEES8_NS7_ILi192EEEEEENS_10bfloat16_tEfNS_4arch4Sm80ELb1ELb0ELb0ELb1ELb1ELb0ELb0ELb0ELi2ELi2ELi2ELi2ELb1EEENS1_24CollectiveEpilogueBwdGQAISA_fSD_Li256ELb1ELb1EEENS1_25SingleTileBwdLPTSchedulerILb1ELi64ELb1EEEEEEEEEvNT_6ParamsE --------------------------
	.section	.nv.shared._ZN7cutlass13device_kernelIN5flash19enable_sm80_to_sm89INS1_16FlashAttnBwdSm80INS1_25CollectiveMainloopBwdSm80ILi1ELi1EN4cute5tupleIJNS5_1CILi64EEES8_NS7_ILi192EEEEEENS_10bfloat16_tEfNS_4arch4Sm80ELb1ELb0ELb0ELb1ELb1ELb0ELb0ELb0ELi2ELi2ELi2ELi2ELb1EEENS1_24CollectiveEpilogueBwdGQAISA_fSD_Li256ELb1ELb1EEENS1_25SingleTileBwdLPTSchedulerILb1ELi64ELb1EEEEEEEEEvNT_6ParamsE,"aw",@nobits
	.sectionflags	@""
	.align	16
	.zero		1024


//--------------------- .nv.shared._ZN7cutlass13device_kernelIN5flash19enable_sm80_to_sm89INS1_16FlashAttnBwdSm80INS1_25CollectiveMainloopBwdSm80ILi2ELi1EN4cute5tupleIJNS5_1CILi64EEENS7_ILi80EEENS7_ILi192EEEEEENS_10bfloat16_tEfNS_4arch4Sm80ELb0ELb0ELb0ELb0ELb0ELb0ELb1ELb0ELi2ELi4ELi2ELi2ELb0EEENS1_21CollectiveEpilogueBwdISB_SC_SE_Li256ELb0ELb1ELi4EEENS1_19SingleTileSchedulerILb0ELb0ELb0ELi80EEEEEEEEEvNT_6ParamsE --------------------------
	.section	.nv.shared._ZN7cutlass13device_kernelIN5flash19enable_sm80_to_sm89INS1_16FlashAttnBwdSm80INS1_25CollectiveMainloopBwdSm80ILi2ELi1EN4cute5tupleIJNS5_1CILi64EEENS7_ILi80EEENS7_ILi192EEEEEENS_10bfloat16_tEfNS_4arch4Sm80ELb0ELb0ELb0ELb0ELb0ELb0ELb1ELb0ELi2ELi4ELi2ELi2ELb0EEENS1_21CollectiveEpilogueBwdISB_SC_SE_Li256ELb0ELb1ELi4EEENS1_19SingleTileSchedulerILb0ELb0ELb0ELi80EEEEEEEEEvNT_6ParamsE,"aw",@nobits
	.sectionflags	@""
	.align	16
	.zero		1024


//--------------------- .nv.shared._ZN7cutlass13device_kernelIN5flash19enable_sm80_to_sm89INS1_16FlashAttnBwdSm80INS1_25CollectiveMainloopBwdSm80ILi2ELi1EN4cute5tupleIJNS5_1CILi64EEENS7_ILi80EEENS7_ILi192EEEEEENS_10bfloat16_tEfNS_4arch4Sm80ELb0ELb0ELb0ELb0ELb1ELb0ELb1ELb0ELi2ELi4ELi2ELi2ELb0EEENS1_21CollectiveEpilogueBwdISB_SC_SE_Li256ELb0ELb1ELi4EEENS1_19SingleTileSchedulerILb0ELb0ELb0ELi80EEEEEEEEEvNT_6ParamsE --------------------------
	.section	.nv.shared._ZN7cutlass13device_kernelIN5flash19enable_sm80_to_sm89INS1_16FlashAttnBwdSm80INS1_25CollectiveMainloopBwdSm80ILi2ELi1EN4cute5tupleIJNS5_1CILi64EEENS7_ILi80EEENS7_ILi192EEEEEENS_10bfloat16_tEfNS_4arch4Sm80ELb0ELb0ELb0ELb0ELb1ELb0ELb1ELb0ELi2ELi4ELi2ELi2ELb0EEENS1_21CollectiveEpilogueBwdISB_SC_SE_Li256ELb0ELb1ELi4EEENS1_19SingleTileSchedulerILb0ELb0ELb0ELi80EEEEEEEEEvNT_6ParamsE,"aw",@nobits
	.sectionflags	@""
	.align	16
	.zero		1024


//--------------------- .nv.shared._ZN7cutlass13device_kernelIN5flash19enable_sm80_to_sm89INS1_16FlashAttnBwdSm80INS1_25CollectiveMainloopBwdSm80ILi2ELi1EN4cute5tupleIJNS5_1CILi64EEENS7_ILi80EEENS7_ILi192EEEEEENS_10bfloat16_tEfNS_4arch4Sm80ELb0ELb0ELb0ELb0ELb0ELb0ELb1ELb0ELi2ELi4ELi2ELi2ELb0EEENS1_24CollectiveEpilogueBwdGQAISB_fSE_Li256ELb0ELb0EEENS1_19SingleTileSchedulerILb0ELb0ELb0ELi80EEEEEEEEEvNT_6ParamsE --------------------------
	.section	.nv.shared._ZN7cutlass13device_kernelIN5flash19enable_sm80_to_sm89INS1_16FlashAttnBwdSm80INS1_25CollectiveMainloopBwdSm80ILi2ELi1EN4cute5tupleIJNS5_1CILi64EEENS7_ILi80EEENS7_ILi192EEEEEENS_10bfloat16_tEfNS_4arch4Sm80ELb0ELb0ELb0ELb0ELb0ELb0ELb1ELb0ELi2ELi4ELi2ELi2ELb0EEENS1_24CollectiveEpilogueBwdGQAISB_fSE_Li256ELb0ELb0EEENS1_19SingleTileSchedulerILb0ELb0ELb0ELi80EEEEEEEEEvNT_6ParamsE,"aw",@nobits
	.sectionflags	@""
	.align	16
	.zero		1024


//--------------------- .nv.shared._ZN7cutlass13device_kernelIN5flash19enable_sm80_to_sm89INS1_16FlashAttnBwdSm80INS1_25CollectiveMainloopBwdSm80ILi2ELi1EN4cute5tupleIJNS5_1CILi64EEENS7_ILi80EEENS7_ILi192EEEEEENS_10bfloat16_tEfNS_4arch4Sm80ELb0ELb0ELb0ELb0ELb1ELb0ELb1ELb0ELi2ELi4ELi2ELi2ELb0EEENS1_24CollectiveEpilogueBwdGQAISB_fSE_Li256ELb0ELb1EEENS1_19SingleTileSchedulerILb0ELb0ELb0ELi80EEEEEEEEEvNT_6ParamsE --------------------------
	.section	.nv.shared._ZN7cutlass13device_kernelIN5flash19enable_sm80_to_sm89INS1_16FlashAttnBwdSm80INS1_25CollectiveMainloopBwdSm80ILi2ELi1EN4cute5tupleIJNS5_1CILi64EEENS7_ILi80EEENS7_ILi192EEEEEENS_10bfloat16_tEfNS_4arch4Sm80ELb0ELb0ELb0ELb0ELb1ELb0ELb1ELb0ELi2ELi4ELi2ELi2ELb0EEENS1_24CollectiveEpilogueBwdGQAISB_fSE_Li256ELb0ELb1EEENS1_19SingleTileSchedulerILb0ELb0ELb0ELi80EEEEEEEEEvNT_6ParamsE,"aw",@nobits
	.sectionflags	@""
	.align	16
	.zero		1024


//--------------------- .nv.shared._ZN7cutlass13device_kernelIN5flash19enable_sm80_to_sm89INS1_16FlashAttnBwdSm80INS1_25CollectiveMainloopBwdSm80ILi2ELi1EN4cute5tupleIJNS5_1CILi64EEENS7_ILi80EEENS7_ILi192EEEEEENS_10bfloat16_tEfNS_4arch4Sm80ELb0ELb0ELb0ELb1ELb0ELb0ELb1ELb0ELi2ELi4ELi2ELi2ELb0EEENS1_21CollectiveEpilogueBwdISB_SC_SE_Li256ELb1ELb1ELi4EEENS1_19SingleTileSchedulerILb1ELb0ELb0ELi80EEEEEEEEEvNT_6ParamsE --------------------------
	.section	.nv.shared._ZN7cutlass13device_kernelIN5flash19enable_sm80_to_sm89INS1_16FlashAttnBwdSm80INS1_25CollectiveMainloopBwdSm80ILi2ELi1EN4cute5tupleIJNS5_1CILi64EEENS7_ILi80EEENS7_ILi192EEEEEENS_10bfloat16_tEfNS_4arch4Sm80ELb0ELb0ELb0ELb1ELb0ELb0ELb1ELb0ELi2ELi4ELi2ELi2ELb0EEENS1_21CollectiveEpilogueBwdISB_SC_SE_Li256ELb1ELb1ELi4EEENS1_19SingleTileSchedulerILb1ELb0ELb0ELi80EEEEEEEEEvNT_6ParamsE,"aw",@nobits
	.sectionflags	@""
	.align	16
	.zero		1024


//--------------------- .nv.shared._ZN7cutlass13device_kernelIN5flash19enable_sm80_to_sm89INS1_16FlashAttnBwdSm80INS1_25CollectiveMainloopBwdSm80ILi2ELi1EN4cute5tupleIJNS5_1CILi64EEENS7_ILi80EEENS7_ILi192EEEEEENS_10bfloat16_tEfNS_4arch4Sm80ELb0ELb0ELb0ELb1ELb1ELb0ELb1ELb0ELi2ELi4ELi2ELi2ELb0EEENS1_21CollectiveEpilogueBwdISB_SC_SE_Li256ELb1ELb1ELi4EEENS1_19SingleTileSchedulerILb1ELb0ELb0ELi80EEEEEEEEEvNT_6ParamsE --------------------------
	.section	.nv.shared._ZN7cutlass13device_kernelIN5flash19enable_sm80_to_sm89INS1_16FlashAttnBwdSm80INS1_25CollectiveMainloopBwdSm80ILi2ELi1EN4cute5tupleIJNS5_1CILi64EEENS7_ILi80EEENS7_ILi192EEEEEENS_10bfloat16_tEfNS_4arch4Sm80ELb0ELb0ELb0ELb1ELb1ELb0ELb1ELb0ELi2ELi4ELi2ELi2ELb0EEENS1_21CollectiveEpilogueBwdISB_SC_SE_Li256ELb1ELb1ELi4EEENS1_19SingleTileSchedulerILb1ELb0ELb0ELi80EEEEEEEEEvNT_6ParamsE,"aw",@nobits
	.sectionflags	@""
	.align	16
	.zero		1024


//--------------------- .nv.shared._ZN7cutlass13device_kernelIN5flash19enable_sm80_to_sm89INS1_16FlashAttnBwdSm80INS1_25CollectiveMainloopBwdSm80ILi2ELi1EN4cute5tupleIJNS5_1CILi64EEENS7_ILi80EEENS7_ILi192EEEEEENS_10bfloat16_tEfNS_4arch4Sm80ELb0ELb0ELb0ELb1ELb0ELb0ELb1ELb0ELi2ELi4ELi2ELi2ELb0EEENS1_24CollectiveEpilogueBwdGQAISB_fSE_Li256ELb1ELb0EEENS1_19SingleTileSchedulerILb1ELb0ELb0ELi80EEEEEEEEEvNT_6ParamsE --------------------------
	.section	.nv.shared._ZN7cutlass13device_kernelIN5flash19enable_sm80_to_sm89INS1_16FlashAttnBwdSm80INS1_25CollectiveMainloopBwdSm80ILi2ELi1EN4cute5tupleIJNS5_1CILi64EEENS7_ILi80EEENS7_ILi192EEEEEENS_10bfloat16_tEfNS_4arch4Sm80ELb0ELb0ELb0ELb1ELb0ELb0ELb1ELb0ELi2ELi4ELi2ELi2ELb0EEENS1_24CollectiveEpilogueBwdGQAISB_fSE_Li256ELb1ELb0EEENS1_19SingleTileSchedulerILb1ELb0ELb0ELi80EEEEEEEEEvNT_6ParamsE,"aw",@nobits
	.sectionflags	@""
	.align	16
	.zero		1024


//--------------------- .nv.shared._ZN7cutlass13device_kernelIN5flash19enable_sm80_to_sm89INS1_16FlashAttnBwdSm80INS1_25CollectiveMainloopBwdSm80ILi2ELi1EN4cute5tupleIJNS5_1CILi64EEENS7_ILi80EEENS7_ILi192EEEEEENS_10bfloat16_tEfNS_4arch4Sm80ELb0ELb0ELb0ELb1ELb1ELb0ELb1ELb0ELi2ELi4ELi2ELi2ELb0EEENS1_24CollectiveEpilogueBwdGQAISB_fSE_Li256ELb1ELb1EEENS1_19SingleTileSchedulerILb1ELb0ELb0ELi80EEEEEEEEEvNT_6ParamsE --------------------------
	.section	.nv.shared._ZN7cutlass13device_kernelIN5flash19enable_sm80_to_sm89INS1_16FlashAttnBwdSm80INS1_25CollectiveMainloopBwdSm80ILi2ELi1EN4cute5tupleIJNS5_1CILi64EEENS7_ILi80EEENS7_ILi192EEEEEENS_10bfloat16_tEfNS_4arch4Sm80ELb0ELb0ELb0ELb1ELb1ELb0ELb1ELb0ELi2ELi4ELi2ELi2ELb0EEENS1_24CollectiveEpilogueBwdGQAISB_fSE_Li256ELb1ELb1EEENS1_19SingleTileSchedulerILb1ELb0ELb0ELi80EEEEEEEEEvNT_6ParamsE,"aw",@nobits
	.sectionflags	@""
	.align	16
	.zero		1024


//--------------------- .nv.shared._ZN7cutlass13device_kernelIN5flash19enable_sm80_to_sm89INS1_16FlashAttnBwdSm80INS1_25CollectiveMainloopBwdSm80ILi2ELi1EN4cute5tupleIJNS5_1CILi64EEENS7_ILi80EEENS7_ILi192EEEEEENS_10bfloat16_tEfNS_4arch4Sm80ELb0ELb1ELb0ELb0ELb0ELb0ELb1ELb0ELi2ELi4ELi2ELi2ELb0EEENS1_21CollectiveEpilogueBwdISB_SC_SE_Li256ELb0ELb1ELi4EEENS1_19SingleTileSchedulerILb0ELb0ELb0ELi80EEEEEEEEEvNT_6ParamsE --------------------------
	.section	.nv.shared._ZN7cutlass13device_kernelIN5flash19enable_sm80_to_sm89INS1_16FlashAttnBwdSm80INS1_25CollectiveMainloopBwdSm80ILi2ELi1EN4cute5tupleIJNS5_1CILi64EEENS7_ILi80EEENS7_ILi192EEEEEENS_10bfloat16_tEfNS_4arch4Sm80ELb0ELb1ELb0ELb0ELb0ELb0ELb1ELb0ELi2ELi4ELi2ELi2ELb0EEENS1_21CollectiveEpilogueBwdISB_SC_SE_Li256ELb0ELb1ELi4EEENS1_19SingleTileSchedulerILb0ELb0ELb0ELi80EEEEEEEEEvNT_6ParamsE,"aw",@nobits
	.sectionflags	@""
	.align	16
	.zero		1024


//--------------------- .nv.shared._ZN7cutlass13device_kernelIN5flash19enable_sm80_to_sm89INS1_16FlashAttnBwdSm80INS1_25CollectiveMainloopBwdSm80ILi2ELi1EN4cute5tupleIJNS5_1CILi64EEENS7_ILi80EEENS7_ILi192EEEEEENS_10bfloat16_tEfNS_4arch4Sm80ELb0ELb1ELb0ELb0ELb1ELb0ELb1ELb0ELi2ELi4ELi2ELi2ELb0EEENS1_21CollectiveEpilogueBwdISB_SC_SE_Li256ELb0ELb1ELi4EEENS1_19SingleTileSchedulerILb0ELb0ELb0ELi80EEEEEEEEEvNT_6ParamsE --------------------------
	.section	.nv.shared._ZN7cutlass13device_kernelIN5flash19enable_sm80_to_sm89INS1_16FlashAttnBwdSm80INS1_25CollectiveMainloopBwdSm80ILi2ELi1EN4cute5tupleIJNS5_1CILi64EEENS7_ILi80EEENS7_ILi192EEEEEENS_10bfloat16_tEfNS_4arch4Sm80ELb0ELb1ELb0ELb0ELb1ELb0ELb1ELb0ELi2ELi4ELi2ELi2ELb0EEENS1_21CollectiveEpilogueBwdISB_SC_SE_Li256ELb0ELb1ELi4EEENS1_19SingleTileSchedulerILb0ELb0ELb0ELi80EEEEEEEEEvNT_6ParamsE,"aw",@nobits
	.sectionflags	@""
	.align	16
	.zero		1024


//--------------------- .nv.shared._ZN7cutlass13device_kernelIN5flash19enable_sm80_to_sm89INS1_16FlashAttnBwdSm80INS1_25CollectiveMainloopBwdSm80ILi2ELi1EN4cute5tupleIJNS5_1CILi64EEENS7_ILi80EEENS7_ILi192EEEEEENS_10bfloat16_tEfNS_4arch4Sm80ELb0ELb1ELb0ELb0ELb0ELb0ELb1ELb0ELi2ELi4ELi2ELi2ELb0EEENS1_24CollectiveEpilogueBwdGQAISB_fSE_Li256ELb0ELb0EEENS1_19SingleTileSchedulerILb0ELb0ELb0ELi80EEEEEEEEEvNT_6ParamsE --------------------------
	.section	.nv.shared._ZN7cutlass13device_kernelIN5flash19enable_sm80_to_sm89INS1_16FlashAttnBwdSm80INS1_25CollectiveMainloopBwdSm80ILi2ELi1EN4cute5tupleIJNS5_1CILi64EEENS7_ILi80EEENS7_ILi192EEEEEENS_10bfloat16_tEfNS_4arch4Sm80ELb0ELb1ELb0ELb0ELb0ELb0ELb1ELb0ELi2ELi4ELi2ELi2ELb0EEENS1_24CollectiveEpilogueBwdGQAISB_fSE_Li256ELb0ELb0EEENS1_19SingleTileSchedulerILb0ELb0ELb0ELi80EEEEEEEEEvNT_6ParamsE,"aw",@nobits
	.sectionflags	@""
	.align	16
	.zero		1024


//--------------------- .nv.shared._ZN7cutlass13device_kernelIN5flash19enable_sm80_to_sm89INS1_16FlashAttnBwdSm80INS1_25CollectiveMainloopBwdSm80ILi2ELi1EN4cute5tupleIJNS5_1CILi64EEENS7_ILi80EEENS7_ILi192EEEEEENS_10bfloat16_tEfNS_4arch4Sm80ELb0ELb1ELb0ELb0ELb1ELb0ELb1ELb0ELi2ELi4ELi2ELi2ELb0EEENS1_24CollectiveEpilogueBwdGQAISB_fSE_Li256ELb0ELb1EEENS1_19SingleTileSchedulerILb0ELb0ELb0ELi80EEEEEEEEEvNT_6ParamsE --------------------------
	.section	.nv.shared._ZN7cutlass13device_kernelIN5flash19enable_sm80_to_sm89INS1_16FlashAttnBwdSm80INS1_25CollectiveMainloopBwdSm80ILi2ELi1EN4cute5tupleIJNS5_1CILi64EEENS7_ILi80EEENS7_ILi192EEEEEENS_10bfloat16_tEfNS_4arch4Sm80ELb0ELb1ELb0ELb0ELb1ELb0ELb1ELb0ELi2ELi4ELi2ELi2ELb0EEENS1_24CollectiveEpilogueBwdGQAISB_fSE_Li256ELb0ELb1EEENS1_19SingleTileSchedulerILb0ELb0ELb0ELi80EEEEEEEEEvNT_6ParamsE,"aw",@nobits
	.sectionflags	@""
	.align	16
	.zero		1024


//--------------------- .nv.shared._ZN7cutlass13device_kernelIN5flash19enable_sm80_to_sm89INS1_16FlashAttnBwdSm80INS1_25CollectiveMainloopBwdSm80ILi2ELi1EN4cute5tupleIJNS5_1CILi64EEENS7_ILi80EEENS7_ILi192EEEEEENS_10bfloat16_tEfNS_4arch4Sm80ELb0ELb1ELb0ELb1ELb0ELb0ELb1ELb0ELi2ELi4ELi2ELi2ELb0EEENS1_21CollectiveEpilogueBwdISB_SC_SE_Li256ELb1ELb1ELi4EEENS1_19SingleTileSchedulerILb1ELb0ELb0ELi80EEEEEEEEEvNT_6ParamsE --------------------------
	.section	.nv.shared._ZN7cutlass13device_kernelIN5flash19enable_sm80_to_sm89INS1_16FlashAttnBwdSm80INS1_25CollectiveMainloopBwdSm80ILi2ELi1EN4cute5tupleIJNS5_1CILi64EEENS7_ILi80EEENS7_ILi192EEEEEENS_10bfloat16_tEfNS_4arch4Sm80ELb0ELb1ELb0ELb1ELb0ELb0ELb1ELb0ELi2ELi4ELi2ELi2ELb0EEENS1_21CollectiveEpilogueBwdISB_SC_SE_Li256ELb1ELb1ELi4EEENS1_19SingleTileSchedulerILb1ELb0ELb0ELi80EEEEEEEEEvNT_6ParamsE,"aw",@nobits
	.sectionflags	@""
	.align	16
	.zero		1024


//--------------------- .nv.shared._ZN7cutlass13device_kernelIN5flash19enable_sm80_to_sm89INS1_16FlashAttnBwdSm80INS1_25CollectiveMainloopBwdSm80ILi2ELi1EN4cute5tupleIJNS5_1CILi64EEENS7_ILi80EEENS7_ILi192EEEEEENS_10bfloat16_tEfNS_4arch4Sm80ELb0ELb1ELb0ELb1ELb1ELb0ELb1ELb0ELi2ELi4ELi2ELi2ELb0EEENS1_21CollectiveEpilogueBwdISB_SC_SE_Li256ELb1ELb1ELi4EEENS1_19SingleTileSchedulerILb1ELb0ELb0ELi80EEEEEEEEEvNT_6ParamsE --------------------------
	.section	.nv.shared._ZN7cutlass13device_kernelIN5flash19enable_sm80_to_sm89INS1_16FlashAttnBwdSm80INS1_25CollectiveMainloopBwdSm80ILi2ELi1EN4cute5tupleIJNS5_1CILi64EEENS7_ILi80EEENS7_ILi192EEEEEENS_10bfloat16_tEfNS_4arch4Sm80ELb0ELb1ELb0ELb1ELb1ELb0ELb1ELb0ELi2ELi4ELi2ELi2ELb0EEENS1_21CollectiveEpilogueBwdISB_SC_SE_Li256ELb1ELb1ELi4EEENS1_19SingleTileSchedulerILb1ELb0ELb0ELi80EEEEEEEEEvNT_6ParamsE,"aw",@nobits
	.sectionflags	@""
	.align	16
	.zero		1024


//--------------------- .nv.shared._ZN7cutlass13device_kernelIN5flash19enable_sm80_to_sm89INS1_16FlashAttnBwdSm80INS1_25CollectiveMainloopBwdSm80ILi2ELi1EN4cute5tupleIJNS5_1CILi64EEENS7_ILi80EEENS7_ILi192EEEEEENS_10bfloat16_tEfNS_4arch4Sm80ELb0ELb1ELb0ELb1ELb0ELb0ELb1ELb0ELi2ELi4ELi2ELi2ELb0EEENS1_24CollectiveEpilogueBwdGQAISB_fSE_Li256ELb1ELb0EEENS1_19SingleTileSchedulerILb1ELb0ELb0ELi80EEEEEEEEEvNT_6ParamsE --------------------------
	.section	.nv.shared._ZN7cutlass13device_kernelIN5flash19enable_sm80_to_sm89INS1_16FlashAttnBwdSm80INS1_25CollectiveMainloopBwdSm80ILi2ELi1EN4cute5tupleIJNS5_1CILi64EEENS7_ILi80EEENS7_ILi192EEEEEENS_10bfloat16_tEfNS_4arch4Sm80ELb0ELb1ELb0ELb1ELb0ELb0ELb1ELb0ELi2ELi4ELi2ELi2ELb0EEENS1_24CollectiveEpilogueBwdGQAISB_fSE_Li256ELb1ELb0EEENS1_19SingleTileSchedulerILb1ELb0ELb0ELi80EEEEEEEEEvNT_6ParamsE,"aw",@nobits
	.sectionflags	@""
	.align	16
	.zero		1024


//--------------------- .nv.shared._ZN7cutlass13device_kernelIN5flash19enable_sm80_to_sm89INS1_16FlashAttnBwdSm80INS1_25CollectiveMainloopBwdSm80ILi2ELi1EN4cute5tupleIJNS5_1CILi64EEENS7_ILi80EEENS7_ILi192EEEEEENS_10bfloat16_tEfNS_4arch4Sm80ELb0ELb1ELb0ELb1ELb1ELb0ELb1ELb0ELi2ELi4ELi2ELi2ELb0EEENS1_24CollectiveEpilogueBwdGQAISB_fSE_Li256ELb1ELb1EEENS1_19SingleTileSchedulerILb1ELb0ELb0ELi80EEEEEEEEEvNT_6ParamsE --------------------------
	.section	.nv.shared._ZN7cutlass13device_kernelIN5flash19enable_sm80_to_sm89INS1_16FlashAttnBwdSm80INS1_25CollectiveMainloopBwdSm80ILi2ELi1EN4cute5tupleIJNS5_1CILi64EEENS7_ILi80EEENS7_ILi192EEEEEENS_10bfloat16_tEfNS_4arch4Sm80ELb0ELb1ELb0ELb1ELb1ELb0ELb1ELb0ELi2ELi4ELi2ELi2ELb0EEENS1_24CollectiveEpilogueBwdGQAISB_fSE_Li256ELb1ELb1EEENS1_19SingleTileSchedulerILb1ELb0ELb0ELi80EEEEEEEEEvNT_6ParamsE,"aw",@nobits
	.sectionflags	@""
	.align	16
	.zero		1024


//--------------------- .nv.shared._ZN7cutlass13device_kernelIN5flash19enable_sm80_to_sm89INS1_16FlashAttnBwdSm80INS1_25CollectiveMainloopBwdSm80ILi2ELi1EN4cute5tupleIJNS5_1CILi64EEENS7_ILi80EEENS7_ILi192EEEEEENS_10bfloat16_tEfNS_4arch4Sm80ELb1ELb0ELb0ELb0ELb0ELb0ELb1ELb0ELi2ELi4ELi2ELi2ELb0EEENS1_21CollectiveEpilogueBwdISB_SC_SE_Li256ELb0ELb1ELi4EEENS1_25SingleTileBwdLPTSchedulerILb0ELi80ELb0EEEEEEEEEvNT_6ParamsE --------------------------
	.section	.nv.shared._ZN7cutlass13device_kernelIN5flash19enable_sm80_to_sm89INS1_16FlashAttnBwdSm80INS1_25CollectiveMainloopBwdSm80ILi2ELi1EN4cute5tupleIJNS5_1CILi64EEENS7_ILi80EEENS7_ILi192EEEEEENS_10bfloat16_tEfNS_4arch4Sm80ELb1ELb0ELb0ELb0ELb0ELb0ELb1ELb0ELi2ELi4ELi2ELi2ELb0EEENS1_21CollectiveEpilogueBwdISB_SC_SE_Li256ELb0ELb1ELi4EEENS1_25SingleTileBwdLPTSchedulerILb0ELi80ELb0EEEEEEEEEvNT_6ParamsE,"aw",@nobits
	.sectionflags	@""
	.align	16
	.zero		1024


//--------------------- .nv.shared._ZN7cutlass13device_kernelIN5flash19enable_sm80_to_sm89INS1_16FlashAttnBwdSm80INS1_25CollectiveMainloopBwdSm80ILi2ELi1EN4cute5tupleIJNS5_1CILi64EEENS7_ILi80EEENS7_ILi192EEEEEENS_10bfloat16_tEfNS_4arch4Sm80ELb1ELb0ELb0ELb0ELb1ELb0ELb1ELb0ELi2ELi4ELi2ELi2ELb0EEENS1_21CollectiveEpilogueBwdISB_SC_SE_Li256ELb0ELb1ELi4EEENS1_25SingleTileBwdLPTSchedulerILb0ELi80ELb1EEEEEEEEEvNT_6ParamsE --------------------------
	.section	.nv.shared._ZN7cutlass13device_kernelIN5flash19enable_sm80_to_sm89INS1_16FlashAttnBwdSm80INS1_25CollectiveMainloopBwdSm80ILi2ELi1EN4cute5tupleIJNS5_1CILi64EEENS7_ILi80EEENS7_ILi192EEEEEENS_10bfloat16_tEfNS_4arch4Sm80ELb1ELb0ELb0ELb0ELb1ELb0ELb1ELb0ELi2ELi4ELi2ELi2ELb0EEENS1_21CollectiveEpilogueBwdISB_SC_SE_Li256ELb0ELb1ELi4EEENS1_25SingleTileBwdLPTSchedulerILb0ELi80ELb1EEEEEEEEEvNT_6ParamsE,"aw",@nobits
	.sectionflags	@""
	.align	16
	.zero		1024


//--------------------- .nv.shared._ZN7cutlass13device_kernelIN5flash19enable_sm80_to_sm89INS1_16FlashAttnBwdSm80INS1_25CollectiveMainloopBwdSm80ILi2ELi1EN4cute5tupleIJNS5_1CILi64EEENS7_ILi80EEENS7_ILi192EEEEEENS_10bfloat16_tEfNS_4arch4Sm80ELb1ELb0ELb0ELb0ELb0ELb0ELb1ELb0ELi2ELi4ELi2ELi2ELb0EEENS1_24CollectiveEpilogueBwdGQAISB_fSE_Li256ELb0ELb0EEENS1_25SingleTileBwdLPTSchedulerILb0ELi80ELb0EEEEEEEEEvNT_6ParamsE --------------------------
	.section	.nv.shared._ZN7cutlass13device_kernelIN5flash19enable_sm80_to_sm89INS1_16FlashAttnBwdSm80INS1_25CollectiveMainloopBwdSm80ILi2ELi1EN4cute5tupleIJNS5_1CILi64EEENS7_ILi80EEENS7_ILi192EEEEEENS_10bfloat16_tEfNS_4arch4Sm80ELb1ELb0ELb0ELb0ELb0ELb0ELb1ELb0ELi2ELi4ELi2ELi2ELb0EEENS1_24CollectiveEpilogueBwdGQAISB_fSE_Li256ELb0ELb0EEENS1_25SingleTileBwdLPTSchedulerILb0ELi80ELb0EEEEEEEEEvNT_6ParamsE,"aw",@nobits
	.sectionflags	@""
	.align	16
	.zero		1024


//--------------------- .nv.shared._ZN7cutlass13device_kernelIN5flash19enable_sm80_to_sm89INS1_16FlashAttnBwdSm80INS1_25CollectiveMainloopBwdSm80ILi2ELi1EN4cute5tupleIJNS5_1CILi64EEENS7_ILi80EEENS7_ILi192EEEEEENS_10bfloat16_tEfNS_4arch4Sm80ELb1ELb0ELb0ELb0ELb1ELb0ELb1ELb0ELi2ELi4ELi2ELi2ELb0EEENS1_24CollectiveEpilogueBwdGQAISB_fSE_Li256ELb0ELb1EEENS1_25SingleTileBwdLPTSchedulerILb0ELi80ELb1EEEEEEEEEvNT_6ParamsE --------------------------
	.section	.nv.shared._ZN7cutlass13device_kernelIN5flash19enable_sm80_to_sm89INS1_16FlashAttnBwdSm80INS1_25CollectiveMainloopBwdSm80ILi2ELi1EN4cute5tupleIJNS5_1CILi64EEENS7_ILi80EEENS7_ILi192EEEEEENS_10bfloat16_tEfNS_4arch4Sm80ELb1ELb0ELb0ELb0ELb1ELb0ELb1ELb0ELi2ELi4ELi2ELi2ELb0EEENS1_24CollectiveEpilogueBwdGQAISB_fSE_Li256ELb0ELb1EEENS1_25SingleTileBwdLPTSchedulerILb0ELi80ELb1EEEEEEEEEvNT_6ParamsE,"aw",@nobits
	.sectionflags	@""
	.align	16
	.zero		1024


//--------------------- .nv.shared._ZN7cutlass13device_kernelIN5flash22FlashAttnBwdPreprocessIN4cute5tupleIJNS3_1CILi64EEENS5_ILi192EEEEEENS_10bfloat16_tEfNS_4arch4Sm80ELb1ELb0EEEEEvNT_6ParamsE --------------------------
	.section	.nv.shared._ZN7cutlass13device_kernelIN5flash22FlashAttnBwdPreprocessIN4cute5tupleIJNS3_1CILi64EEENS5_ILi192EEEEEENS_10bfloat16_tEfNS_4arch4Sm80ELb1ELb0EEEEEvNT_6ParamsE,"aw",@nobits
	.sectionflags	@""
	.align	16
	.zero		1024


//--------------------- .nv.shared._ZN7cutlass13device_kernelIN5flash19enable_sm80_to_sm89INS1_16FlashAttnBwdSm80INS1_25CollectiveMainloopBwdSm80ILi2ELi1EN4cute5tupleIJNS5_1CILi64EEENS7_ILi80EEENS7_ILi192EEEEEENS_10bfloat16_tEfNS_4arch4Sm80ELb1ELb0ELb0ELb1ELb0ELb0ELb1ELb0ELi2ELi4ELi2ELi2ELb0EEENS1_21CollectiveEpilogueBwdISB_SC_SE_Li256ELb1ELb1ELi4EEENS1_25SingleTileBwdLPTSchedulerILb1ELi80ELb0EEEEEEEEEvNT_6ParamsE --------------------------
	.section	.nv.shared._ZN7cutlass13device_kernelIN5flash19enable_sm80_to_sm89INS1_16FlashAttnBwdSm80INS1_25CollectiveMainloopBwdSm80ILi2ELi1EN4cute5tupleIJNS5_1CILi64EEENS7_ILi80EEENS7_ILi192EEEEEENS_10bfloat16_tEfNS_4arch4Sm80ELb1ELb0ELb0ELb1ELb0ELb0ELb1ELb0ELi2ELi4ELi2ELi2ELb0EEENS1_21CollectiveEpilogueBwdISB_SC_SE_Li256ELb1ELb1ELi4EEENS1_25SingleTileBwdLPTSchedulerILb1ELi80ELb0EEEEEEEEEvNT_6ParamsE,"aw",@nobits
	.sectionflags	@""
	.align	16
	.zero		1024


//--------------------- .nv.shared._ZN7cutlass13device_kernelIN5flash19enable_sm80_to_sm89INS1_16FlashAttnBwdSm80INS1_25CollectiveMainloopBwdSm80ILi2ELi1EN4cute5tupleIJNS5_1CILi64EEENS7_ILi80EEENS7_ILi192EEEEEENS_10bfloat16_tEfNS_4arch4Sm80ELb1ELb0ELb0ELb1ELb1ELb0ELb1ELb0ELi2ELi4ELi2ELi2ELb0EEENS1_21CollectiveEpilogueBwdISB_SC_SE_Li256ELb1ELb1ELi4EEENS1_25SingleTileBwdLPTSchedulerILb1ELi80ELb1EEEEEEEEEvNT_6ParamsE --------------------------
	.section	.nv.shared._ZN7cutlass13device_kernelIN5flash19enable_sm80_to_sm89INS1_16FlashAttnBwdSm80INS1_25CollectiveMainloopBwdSm80ILi2ELi1EN4cute5tupleIJNS5_1CILi64EEENS7_ILi80EEENS7_ILi192EEEEEENS_10bfloat16_tEfNS_4arch4Sm80ELb1ELb0ELb0ELb1ELb1ELb0ELb1ELb0ELi2ELi4ELi2ELi2ELb0EEENS1_21CollectiveEpilogueBwdISB_SC_SE_Li256ELb1ELb1ELi4EEENS1_25SingleTileBwdLPTSchedulerILb1ELi80ELb1EEEEEEEEEvNT_6ParamsE,"aw",@nobits
	.sectionflags	@""
	.align	16
	.zero		1024


//--------------------- .nv.shared._ZN7cutlass13device_kernelIN5flash19enable_sm80_to_sm89INS1_16FlashAttnBwdSm80INS1_25CollectiveMainloopBwdSm80ILi2ELi1EN4cute5tupleIJNS5_1CILi64EEENS7_ILi80EEENS7_ILi192EEEEEENS_10bfloat16_tEfNS_4arch4Sm80ELb1ELb0ELb0ELb1ELb0ELb0ELb1ELb0ELi2ELi4ELi2ELi2ELb0EEENS1_24CollectiveEpilogueBwdGQAISB_fSE_Li256ELb1ELb0EEENS1_25SingleTileBwdLPTSchedulerILb1ELi80ELb0EEEEEEEEEvNT_6ParamsE --------------------------
	.section	.nv.shared._ZN7cutlass13device_kernelIN5flash19enable_sm80_to_sm89INS1_16FlashAttnBwdSm80INS1_25CollectiveMainloopBwdSm80ILi2ELi1EN4cute5tupleIJNS5_1CILi64EEENS7_ILi80EEENS7_ILi192EEEEEENS_10bfloat16_tEfNS_4arch4Sm80ELb1ELb0ELb0ELb1ELb0ELb0ELb1ELb0ELi2ELi4ELi2ELi2ELb0EEENS1_24CollectiveEpilogueBwdGQAISB_fSE_Li256ELb1ELb0EEENS1_25SingleTileBwdLPTSchedulerILb1ELi80ELb0EEEEEEEEEvNT_6ParamsE,"aw",@nobits
	.sectionflags	@""
	.align	16
	.zero		1024


//--------------------- .nv.shared._ZN7cutlass13device_kernelIN5flash32FlashAttnBwdPostprocessConvertdQIN4cute5tupleIJNS3_1CILi80EEENS5_ILi192EEEEEENS_10bfloat16_tEfNS_4arch4Sm80ELi256ENS3_8TiledMMAINS3_8MMA_AtomIJNS3_30SM80_16x8x16_F32BF16BF16F32_TNEEEENS3_6LayoutINS4_IJNS5_ILi4EEENS5_ILi2EEENS5_ILi1EEEEEENS4_IJSJ_SH_NS5_ILi0EEEEEEEENS4_IJNS5_ILi64EEENS5_ILi16EEESP_EEEEELb1EEEEEvNT_6ParamsE --------------------------
	.section	.nv.shared._ZN7cutlass13device_kernelIN5flash32FlashAttnBwdPostprocessConvertdQIN4cute5tupleIJNS3_1CILi80EEENS5_ILi192EEEEEENS_10bfloat16_tEfNS_4arch4Sm80ELi256ENS3_8TiledMMAINS3_8MMA_AtomIJNS3_30SM80_16x8x16_F32BF16BF16F32_TNEEEENS3_6LayoutINS4_IJNS5_ILi4EEENS5_ILi2EEENS5_ILi1EEEEEENS4_IJSJ_SH_NS5_ILi0EEEEEEEENS4_IJNS5_ILi64EEENS5_ILi16EEESP_EEEEELb1EEEEEvNT_6ParamsE,"aw",@nobits
	.sectionflags	@""
	.align	16
	.zero		1024


//--------------------- .nv.shared._ZN7cutlass13device_kernelIN5flash32FlashAttnBwdPostprocessConvertdQIN4cute5tupleIJNS3_1CILi64EEENS5_ILi192EEEEEENS_10bfloat16_tEfNS_4arch4Sm80ELi256ENS3_8TiledMMAINS3_8MMA_AtomIJNS3_30SM80_16x8x16_F32BF16BF16F32_TNEEEENS3_6LayoutINS4_IJNS5_ILi2EEENS5_ILi4EEENS5_ILi1EEEEEENS4_IJSJ_SH_NS5_ILi0EEEEEEEENS4_IJNS5_ILi32EEES6_NS5_ILi16EEEEEEEELb0EEEEEvNT_6ParamsE --------------------------
	.section	.nv.shared._ZN7cutlass13device_kernelIN5flash32FlashAttnBwdPostprocessConvertdQIN4cute5tupleIJNS3_1CILi64EEENS5_ILi192EEEEEENS_10bfloat16_tEfNS_4arch4Sm80ELi256ENS3_8TiledMMAINS3_8MMA_AtomIJNS3_30SM80_16x8x16_F32BF16BF16F32_TNEEEENS3_6LayoutINS4_IJNS5_ILi2EEENS5_ILi4EEENS5_ILi1EEEEEENS4_IJSJ_SH_NS5_ILi0EEEEEEEENS4_IJNS5_ILi32EEES6_NS5_ILi16EEEEEEEELb0EEEEEvNT_6ParamsE,"aw",@nobits
	.sectionflags	@""
	.align	16
	.zero		1024


//--------------------- .nv.shared._ZN7cutlass13device_kernelIN5flash19enable_sm80_to_sm89INS1_16FlashAttnBwdSm80INS1_25CollectiveMainloopBwdSm80ILi2ELi1EN4cute5tupleIJNS5_1CILi64EEENS7_ILi80EEENS7_ILi192EEEEEENS_10bfloat16_tEfNS_4arch4Sm80ELb1ELb0ELb0ELb1ELb1ELb0ELb1ELb0ELi2ELi4ELi2ELi2ELb0EEENS1_24CollectiveEpilogueBwdGQAISB_fSE_Li256ELb1ELb1EEENS1_25SingleTileBwdLPTSchedulerILb1ELi80ELb1EEEEEEEEEvNT_6ParamsE --------------------------
	.section	.nv.shared._ZN7cutlass13device_kernelIN5flash19enable_sm80_to_sm89INS1_16FlashAttnBwdSm80INS1_25CollectiveMainloopBwdSm80ILi2ELi1EN4cute5tupleIJNS5_1CILi64EEENS7_ILi80EEENS7_ILi192EEEEEENS_10bfloat16_tEfNS_4arch4Sm80ELb1ELb0ELb0ELb1ELb1ELb0ELb1ELb0ELi2ELi4ELi2ELi2ELb0EEENS1_24CollectiveEpilogueBwdGQAISB_fSE_Li256ELb1ELb1EEENS1_25SingleTileBwdLPTSchedulerILb1ELi80ELb1EEEEEEEEEvNT_6ParamsE,"aw",@nobits
	.sectionflags	@""
	.align	16
	.zero		1024


//--------------------- .nv.shared._ZN7cutlass13device_kernelIN5flash22FlashAttnBwdPreprocessIN4cute5tupleIJNS3_1CILi64EEENS5_ILi192EEEEEENS_10bfloat16_tEfNS_4arch4Sm80ELb1ELb1EEEEEvNT_6ParamsE --------------------------
	.section	.nv.shared._ZN7cutlass13device_kernelIN5flash22FlashAttnBwdPreprocessIN4cute5tupleIJNS3_1CILi64EEENS5_ILi192EEEEEENS_10bfloat16_tEfNS_4arch4Sm80ELb1ELb1EEEEEvNT_6ParamsE,"aw",@nobits
	.sectionflags	@""
	.align	16
	.zero		1024


//--------------------- .nv.constant0._ZN7cutlass13device_kernelIN5flash19enable_sm80_to_sm89INS1_16FlashAttnBwdSm80INS1_25CollectiveMainloopBwdSm80ILi1ELi1EN4cute5tupleIJNS5_1CILi64EEES8_NS7_ILi192EEEEEENS_10bfloat16_tEfNS_4arch4Sm80ELb0ELb0ELb0ELb0ELb0ELb0ELb0ELb0ELi2ELi2ELi2ELi2ELb1EEENS1_21CollectiveEpilogueBwdISA_SB_SD_Li256ELb0ELb0ELi4EEENS1_19SingleTileSchedulerILb0ELb0ELb0ELi64EEEEEEEEEvNT_6ParamsE --------------------------
	.section	.nv.constant0._ZN7cutlass13device_kernelIN5flash19enable_sm80_to_sm89INS1_16FlashAttnBwdSm80INS1_25CollectiveMainloopBwdSm80ILi1ELi1EN4cute5tupleIJNS5_1CILi64EEES8_NS7_ILi192EEEEEENS_10bfloat16_tEfNS_4arch4Sm80ELb0ELb0ELb0ELb0ELb0ELb0ELb0ELb0ELi2ELi2ELi2ELi2ELb1EEENS1_21CollectiveEpilogueBwdISA_SB_SD_Li256ELb0ELb0ELi4EEENS1_19SingleTileSchedulerILb0ELb0ELb0ELi64EEEEEEEEEvNT_6ParamsE,"a",@progbits
	.sectionflags	@""
	.align	4
.nv.constant0._ZN7cutlass13device_kernelIN5flash19enable_sm80_to_sm89INS1_16FlashAttnBwdSm80INS1_25CollectiveMainloopBwdSm80ILi1ELi1EN4cute5tupleIJNS5_1CILi64EEES8_NS7_ILi192EEEEEENS_10bfloat16_tEfNS_4arch4Sm80ELb0ELb0ELb0ELb0ELb0ELb0ELb0ELb0ELi2ELi2ELi2ELi2ELb1EEENS1_21CollectiveEpilogueBwdISA_SB_SD_Li256ELb0ELb0ELi4EEENS1_19SingleTileSchedulerILb0ELb0ELb0ELi64EEEEEEEEEvNT_6ParamsE:
	.zero		1152


//--------------------- .nv.constant0._ZN7cutlass13device_kernelIN5flash19enable_sm80_to_sm89INS1_16FlashAttnBwdSm80INS1_25CollectiveMainloopBwdSm80ILi1ELi1EN4cute5tupleIJNS5_1CILi64EEES8_NS7_ILi192EEEEEENS_10bfloat16_tEfNS_4arch4Sm80ELb0ELb0ELb0ELb0ELb1ELb0ELb0ELb0ELi2ELi2ELi2ELi2ELb1EEENS1_21CollectiveEpilogueBwdISA_SB_SD_Li256ELb0ELb0ELi4EEENS1_19SingleTileSchedulerILb0ELb0ELb0ELi64EEEEEEEEEvNT_6ParamsE --------------------------
	.section	.nv.constant0._ZN7cutlass13device_kernelIN5flash19enable_sm80_to_sm89INS1_16FlashAttnBwdSm80INS1_25CollectiveMainloopBwdSm80ILi1ELi1EN4cute5tupleIJNS5_1CILi64EEES8_NS7_ILi192EEEEEENS_10bfloat16_tEfNS_4arch4Sm80ELb0ELb0ELb0ELb0ELb1ELb0ELb0ELb0ELi2ELi2ELi2ELi2ELb1EEENS1_21CollectiveEpilogueBwdISA_SB_SD_Li256ELb0ELb0ELi4EEENS1_19SingleTileSchedulerILb0ELb0ELb0ELi64EEEEEEEEEvNT_6ParamsE,"a",@progbits
	.sectionflags	@""
	.align	4
.nv.constant0._ZN7cutlass13device_kernelIN5flash19enable_sm80_to_sm89INS1_16FlashAttnBwdSm80INS1_25CollectiveMainloopBwdSm80ILi1ELi1EN4cute5tupleIJNS5_1CILi64EEES8_NS7_ILi192EEEEEENS_10bfloat16_tEfNS_4arch4Sm80ELb0ELb0ELb0ELb0ELb1ELb0ELb0ELb0ELi2ELi2ELi2ELi2ELb1EEENS1_21CollectiveEpilogueBwdISA_SB_SD_Li256ELb0ELb0ELi4EEENS1_19SingleTileSchedulerILb0ELb0ELb0ELi64EEEEEEEEEvNT_6ParamsE:
	.zero		1152


//--------------------- .nv.constant0._ZN7cutlass13device_kernelIN5flash19enable_sm80_to_sm89INS1_16FlashAttnBwdSm80INS1_25CollectiveMainloopBwdSm80ILi1ELi1EN4cute5tupleIJNS5_1CILi64EEES8_NS7_ILi192EEEEEENS_10bfloat16_tEfNS_4arch4Sm80ELb0ELb0ELb0ELb0ELb0ELb0ELb0ELb0ELi2ELi2ELi2ELi2ELb1EEENS1_24CollectiveEpilogueBwdGQAISA_fSD_Li256ELb0ELb0EEENS1_19SingleTileSchedulerILb0ELb0ELb0ELi64EEEEEEEEEvNT_6ParamsE --------------------------
	.section	.nv.constant0._ZN7cutlass13device_kernelIN5flash19enable_sm80_to_sm89INS1_16FlashAttnBwdSm80INS1_25CollectiveMainloopBwdSm80ILi1ELi1EN4cute5tupleIJNS5_1CILi64EEES8_NS7_ILi192EEEEEENS_10bfloat16_tEfNS_4arch4Sm80ELb0ELb0ELb0ELb0ELb0ELb0ELb0ELb0ELi2ELi2ELi2ELi2ELb1EEENS1_24CollectiveEpilogueBwdGQAISA_fSD_Li256ELb0ELb0EEENS1_19SingleTileSchedulerILb0ELb0ELb0ELi64EEEEEEEEEvNT_6ParamsE,"a",@progbits
	.sectionflags	@""
	.align	4
.nv.constant0._ZN7cutlass13device_kernelIN5flash19enable_sm80_to_sm89INS1_16FlashAttnBwdSm80INS1_25CollectiveMainloopBwdSm80ILi1ELi1EN4cute5tupleIJNS5_1CILi64EEES8_NS7_ILi192EEEEEENS_10bfloat16_tEfNS_4arch4Sm80ELb0ELb0ELb0ELb0ELb0ELb0ELb0ELb0ELi2ELi2ELi2ELi2ELb1EEENS1_24CollectiveEpilogueBwdGQAISA_fSD_Li256ELb0ELb0EEENS1_19SingleTileSchedulerILb0ELb0ELb0ELi64EEEEEEEEEvNT_6ParamsE:
	.zero		1160


//--------------------- .nv.constant0._ZN7cutlass13device_kernelIN5flash19enable_sm80_to_sm89INS1_16FlashAttnBwdSm80INS1_25CollectiveMainloopBwdSm80ILi1ELi1EN4cute5tupleIJNS5_1CILi64EEES8_NS7_ILi192EEEEEENS_10bfloat16_tEfNS_4arch4Sm80ELb0ELb0ELb0ELb0ELb1ELb0ELb0ELb0ELi2ELi2ELi2ELi2ELb1EEENS1_24CollectiveEpilogueBwdGQAISA_fSD_Li256ELb0ELb1EEENS1_19SingleTileSchedulerILb0ELb0ELb0ELi64EEEEEEEEEvNT_6ParamsE --------------------------
	.section	.nv.constant0._ZN7cutlass13device_kernelIN5flash19enable_sm80_to_sm89INS1_16FlashAttnBwdSm80INS1_25CollectiveMainloopBwdSm80ILi1ELi1EN4cute5tupleIJNS5_1CILi64EEES8_NS7_ILi192EEEEEENS_10bfloat16_tEfNS_4arch4Sm80ELb0ELb0ELb0ELb0ELb1ELb0ELb0ELb0ELi2ELi2ELi2ELi2ELb1EEENS1_24CollectiveEpilogueBwdGQAISA_fSD_Li256ELb0ELb1EEENS1_19SingleTileSchedulerILb0ELb0ELb0ELi64EEEEEEEEEvNT_6ParamsE,"a",@progbits
	.sectionflags	@""
	.align	4
.nv.constant0._ZN7cutlass13device_kernelIN5flash19enable_sm80_to_sm89INS1_16FlashAttnBwdSm80INS1_25CollectiveMainloopBwdSm80ILi1ELi1EN4cute5tupleIJNS5_1CILi64EEES8_NS7_ILi192EEEEEENS_10bfloat16_tEfNS_4arch4Sm80ELb0ELb0ELb0ELb0ELb1ELb0ELb0ELb0ELi2ELi2ELi2ELi2ELb1EEENS1_24CollectiveEpilogueBwdGQAISA_fSD_Li256ELb0ELb1EEENS1_19SingleTileSchedulerILb0ELb0ELb0ELi64EEEEEEEEEvNT_6ParamsE:
	.zero		1160


//--------------------- .nv.constant0._ZN7cutlass13device_kernelIN5flash19enable_sm80_to_sm89INS1_16FlashAttnBwdSm80INS1_25CollectiveMainloopBwdSm80ILi1ELi1EN4cute5tupleIJNS5_1CILi64EEES8_NS7_ILi192EEEEEENS_10bfloat16_tEfNS_4arch4Sm80ELb0ELb0ELb0ELb1ELb0ELb0ELb0ELb0ELi2ELi2ELi2ELi2ELb1EEENS1_21CollectiveEpilogueBwdISA_SB_SD_Li256ELb1ELb0ELi4EEENS1_19SingleTileSchedulerILb1ELb0ELb0ELi64EEEEEEEEEvNT_6ParamsE --------------------------
	.section	.nv.constant0._ZN7cutlass13device_kernelIN5flash19enable_sm80_to_sm89INS1_16FlashAttnBwdSm80INS1_25CollectiveMainloopBwdSm80ILi1ELi1EN4cute5tupleIJNS5_1CILi64EEES8_NS7_ILi192EEEEEENS_10bfloat16_tEfNS_4arch4Sm80ELb0ELb0ELb0ELb1ELb0ELb0ELb0ELb0ELi2ELi2ELi2ELi2ELb1EEENS1_21CollectiveEpilogueBwdISA_SB_SD_Li256ELb1ELb0ELi4EEENS1_19SingleTileSchedulerILb1ELb0ELb0ELi64EEEEEEEEEvNT_6ParamsE,"a",@progbits
	.sectionflags	@""
	.align	4
.nv.constant0._ZN7cutlass13device_kernelIN5flash19enable_sm80_to_sm89INS1_16FlashAttnBwdSm80INS1_25CollectiveMainloopBwdSm80ILi1ELi1EN4cute5tupleIJNS5_1CILi64EEES8_NS7_ILi192EEEEEENS_10bfloat16_tEfNS_4arch4Sm80ELb0ELb0ELb0ELb1ELb0ELb0ELb0ELb0ELi2ELi2ELi2ELi2ELb1EEENS1_21CollectiveEpilogueBwdISA_SB_SD_Li256ELb1ELb0ELi4EEENS1_19SingleTileSchedulerILb1ELb0ELb0ELi64EEEEEEEEEvNT_6ParamsE:
	.zero		1152


//--------------------- .nv.constant0._ZN7cutlass13device_kernelIN5flash19enable_sm80_to_sm89INS1_16FlashAttnBwdSm80INS1_25CollectiveMainloopBwdSm80ILi1ELi1EN4cute5tupleIJNS5_1CILi64EEES8_NS7_ILi192EEEEEENS_10bfloat16_tEfNS_4arch4Sm80ELb0ELb0ELb0ELb1ELb1ELb0ELb0ELb0ELi2ELi2ELi2ELi2ELb1EEENS1_21CollectiveEpilogueBwdISA_SB_SD_Li256ELb1ELb0ELi4EEENS1_19SingleTileSchedulerILb1ELb0ELb0ELi64EEEEEEEEEvNT_6ParamsE --------------------------
	.section	.nv.constant0._ZN7cutlass13device_kernelIN5flash19enable_sm80_to_sm89INS1_16FlashAttnBwdSm80INS1_25CollectiveMainloopBwdSm80ILi1ELi1EN4cute5tupleIJNS5_1CILi64EEES8_NS7_ILi192EEEEEENS_10bfloat16_tEfNS_4arch4Sm80ELb0ELb0ELb0ELb1ELb1ELb0ELb0ELb0ELi2ELi2ELi2ELi2ELb1EEENS1_21CollectiveEpilogueBwdISA_SB_SD_Li256ELb1ELb0ELi4EEENS1_19SingleTileSchedulerILb1ELb0ELb0ELi64EEEEEEEEEvNT_6ParamsE,"a",@progbits
	.sectionflags	@""
	.align	4
.nv.constant0._ZN7cutlass13device_kernelIN5flash19enable_sm80_to_sm89INS1_16FlashAttnBwdSm80INS1_25CollectiveMainloopBwdSm80ILi1ELi1EN4cute5tupleIJNS5_1CILi64EEES8_NS7_ILi192EEEEEENS_10bfloat16_tEfNS_4arch4Sm80ELb0ELb0ELb0ELb1ELb1ELb0ELb0ELb0ELi2ELi2ELi2ELi2ELb1EEENS1_21CollectiveEpilogueBwdISA_SB_SD_Li256ELb1ELb0ELi4EEENS1_19SingleTileSchedulerILb1ELb0ELb0ELi64EEEEEEEEEvNT_6ParamsE:
	.zero		1152


//--------------------- .nv.constant0._ZN7cutlass13device_kernelIN5flash19enable_sm80_to_sm89INS1_16FlashAttnBwdSm80INS1_25CollectiveMainloopBwdSm80ILi1ELi1EN4cute5tupleIJNS5_1CILi64EEES8_NS7_ILi192EEEEEENS_10bfloat16_tEfNS_4arch4Sm80ELb0ELb0ELb0ELb1ELb0ELb0ELb0ELb0ELi2ELi2ELi2ELi2ELb1EEENS1_24CollectiveEpilogueBwdGQAISA_fSD_Li256ELb1ELb0EEENS1_19SingleTileSchedulerILb1ELb0ELb0ELi64EEEEEEEEEvNT_6ParamsE --------------------------
	.section	.nv.constant0._ZN7cutlass13device_kernelIN5flash19enable_sm80_to_sm89INS1_16FlashAttnBwdSm80INS1_25CollectiveMainloopBwdSm80ILi1ELi1EN4cute5tupleIJNS5_1CILi64EEES8_NS7_ILi192EEEEEENS_10bfloat16_tEfNS_4arch4Sm80ELb0ELb0ELb0ELb1ELb0ELb0ELb0ELb0ELi2ELi2ELi2ELi2ELb1EEENS1_24CollectiveEpilogueBwdGQAISA_fSD_Li256ELb1ELb0EEENS1_19SingleTileSchedulerILb1ELb0ELb0ELi64EEEEEEEEEvNT_6ParamsE,"a",@progbits
	.sectionflags	@""
	.align	4
.nv.constant0._ZN7cutlass13device_kernelIN5flash19enable_sm80_to_sm89INS1_16FlashAttnBwdSm80INS1_25CollectiveMainloopBwdSm80ILi1ELi1EN4cute5tupleIJNS5_1CILi64EEES8_NS7_ILi192EEEEEENS_10bfloat16_tEfNS_4arch4Sm80ELb0ELb0ELb0ELb1ELb0ELb0ELb0ELb0ELi2ELi2ELi2ELi2ELb1EEENS1_24CollectiveEpilogueBwdGQAISA_fSD_Li256ELb1ELb0EEENS1_19SingleTileSchedulerILb1ELb0ELb0ELi64EEEEEEEEEvNT_6ParamsE:
	.zero		1160


//--------------------- .nv.constant0._ZN7cutlass13device_kernelIN5flash19enable_sm80_to_sm89INS1_16FlashAttnBwdSm80INS1_25CollectiveMainloopBwdSm80ILi1ELi1EN4cute5tupleIJNS5_1CILi64EEES8_NS7_ILi192EEEEEENS_10bfloat16_tEfNS_4arch4Sm80ELb0ELb0ELb0ELb1ELb1ELb0ELb0ELb0ELi2ELi2ELi2ELi2ELb1EEENS1_24CollectiveEpilogueBwdGQAISA_fSD_Li256ELb1ELb1EEENS1_19SingleTileSchedulerILb1ELb0ELb0ELi64EEEEEEEEEvNT_6ParamsE --------------------------
	.section	.nv.constant0._ZN7cutlass13device_kernelIN5flash19enable_sm80_to_sm89INS1_16FlashAttnBwdSm80INS1_25CollectiveMainloopBwdSm80ILi1ELi1EN4cute5tupleIJNS5_1CILi64EEES8_NS7_ILi192EEEEEENS_10bfloat16_tEfNS_4arch4Sm80ELb0ELb0ELb0ELb1ELb1ELb0ELb0ELb0ELi2ELi2ELi2ELi2ELb1EEENS1_24CollectiveEpilogueBwdGQAISA_fSD_Li256ELb1ELb1EEENS1_19SingleTileSchedulerILb1ELb0ELb0ELi64EEEEEEEEEvNT_6ParamsE,"a",@progbits
	.sectionflags	@""
	.align	4
.nv.constant0._ZN7cutlass13device_kernelIN5flash19enable_sm80_to_sm89INS1_16FlashAttnBwdSm80INS1_25CollectiveMainloopBwdSm80ILi1ELi1EN4cute5tupleIJNS5_1CILi64EEES8_NS7_ILi192EEEEEENS_10bfloat16_tEfNS_4arch4Sm80ELb0ELb0ELb0ELb1ELb1ELb0ELb0ELb0ELi2ELi2ELi2ELi2ELb1EEENS1_24CollectiveEpilogueBwdGQAISA_fSD_Li256ELb1ELb1EEENS1_19SingleTileSchedulerILb1ELb0ELb0ELi64EEEEEEEEEvNT_6ParamsE:
	.zero		1160


//--------------------- .nv.constant0._ZN7cutlass13device_kernelIN5flash19enable_sm80_to_sm89INS1_16FlashAttnBwdSm80INS1_25CollectiveMainloopBwdSm80ILi1ELi1EN4cute5tupleIJNS5_1CILi64EEES8_NS7_ILi192EEEEEENS_10bfloat16_tEfNS_4arch4Sm80ELb0ELb1ELb0ELb0ELb0ELb0ELb0ELb0ELi2ELi2ELi2ELi2ELb1EEENS1_21CollectiveEpilogueBwdISA_SB_SD_Li256ELb0ELb0ELi4EEENS1_19SingleTileSchedulerILb0ELb0ELb0ELi64EEEEEEEEEvNT_6ParamsE --------------------------
	.section	.nv.constant0._ZN7cutlass13device_kernelIN5flash19enable_sm80_to_sm89INS1_16FlashAttnBwdSm80INS1_25CollectiveMainloopBwdSm80ILi1ELi1EN4cute5tupleIJNS5_1CILi64EEES8_NS7_ILi192EEEEEENS_10bfloat16_tEfNS_4arch4Sm80ELb0ELb1ELb0ELb0ELb0ELb0ELb0ELb0ELi2ELi2ELi2ELi2ELb1EEENS1_21CollectiveEpilogueBwdISA_SB_SD_Li256ELb0ELb0ELi4EEENS1_19SingleTileSchedulerILb0ELb0ELb0ELi64EEEEEEEEEvNT_6ParamsE,"a",@progbits
	.sectionflags	@""
	.align	4
.nv.constant0._ZN7cutlass13device_kernelIN5flash19enable_sm80_to_sm89INS1_16FlashAttnBwdSm80INS1_25CollectiveMainloopBwdSm80ILi1ELi1EN4cute5tupleIJNS5_1CILi64EEES8_NS7_ILi192EEEEEENS_10bfloat16_tEfNS_4arch4Sm80ELb0ELb1ELb0ELb0ELb0ELb0ELb0ELb0ELi2ELi2ELi2ELi2ELb1EEENS1_21CollectiveEpilogueBwdISA_SB_SD_Li256ELb0ELb0ELi4EEENS1_19SingleTileSchedulerILb0ELb0ELb0ELi64EEEEEEEEEvNT_6ParamsE:
	.zero		1152


//--------------------- .nv.constant0._ZN7cutlass13device_kernelIN5flash19enable_sm80_to_sm89INS1_16FlashAttnBwdSm80INS1_25CollectiveMainloopBwdSm80ILi1ELi1EN4cute5tupleIJNS5_1CILi64EEES8_NS7_ILi192EEEEEENS_10bfloat16_tEfNS_4arch4Sm80ELb0ELb1ELb0ELb0ELb1ELb0ELb0ELb0ELi2ELi2ELi2ELi2ELb1EEENS1_21CollectiveEpilogueBwdISA_SB_SD_Li256ELb0ELb0ELi4EEENS1_19SingleTileSchedulerILb0ELb0ELb0ELi64EEEEEEEEEvNT_6ParamsE --------------------------
	.section	.nv.constant0._ZN7cutlass13device_kernelIN5flash19enable_sm80_to_sm89INS1_16FlashAttnBwdSm80INS1_25CollectiveMainloopBwdSm80ILi1ELi1EN4cute5tupleIJNS5_1CILi64EEES8_NS7_ILi192EEEEEENS_10bfloat16_tEfNS_4arch4Sm80ELb0ELb1ELb0ELb0ELb1ELb0ELb0ELb0ELi2ELi2ELi2ELi2ELb1EEENS1_21CollectiveEpilogueBwdISA_SB_SD_Li256ELb0ELb0ELi4EEENS1_19SingleTileSchedulerILb0ELb0ELb0ELi64EEEEEEEEEvNT_6ParamsE,"a",@progbits
	.sectionflags	@""
	.align	4
.nv.constant0._ZN7cutlass13device_kernelIN5flash19enable_sm80_to_sm89INS1_16FlashAttnBwdSm80INS1_25CollectiveMainloopBwdSm80ILi1ELi1EN4cute5tupleIJNS5_1CILi64EEES8_NS7_ILi192EEEEEENS_10bfloat16_tEfNS_4arch4Sm80ELb0ELb1ELb0ELb0ELb1ELb0ELb0ELb0ELi2ELi2ELi2ELi2ELb1EEENS1_21CollectiveEpilogueBwdISA_SB_SD_Li256ELb0ELb0ELi4EEENS1_19SingleTileSchedulerILb0ELb0ELb0ELi64EEEEEEEEEvNT_6ParamsE:
	.zero		1152


//--------------------- .nv.constant0._ZN7cutlass13device_kernelIN5flash19enable_sm80_to_sm89INS1_16FlashAttnBwdSm80INS1_25CollectiveMainloopBwdSm80ILi1ELi1EN4cute5tupleIJNS5_1CILi64EEES8_NS7_ILi192EEEEEENS_10bfloat16_tEfNS_4arch4Sm80ELb0ELb1ELb0ELb0ELb0ELb0ELb0ELb0ELi2ELi2ELi2ELi2ELb1EEENS1_24CollectiveEpilogueBwdGQAISA_fSD_Li256ELb0ELb0EEENS1_19SingleTileSchedulerILb0ELb0ELb0ELi64EEEEEEEEEvNT_6ParamsE --------------------------
	.section	.nv.constant0._ZN7cutlass13device_kernelIN5flash19enable_sm80_to_sm89INS1_16FlashAttnBwdSm80INS1_25CollectiveMainloopBwdSm80ILi1ELi1EN4cute5tupleIJNS5_1CILi64EEES8_NS7_ILi192EEEEEENS_10bfloat16_tEfNS_4arch4Sm80ELb0ELb1ELb0ELb0ELb0ELb0ELb0ELb0ELi2ELi2ELi2ELi2ELb1EEENS1_24CollectiveEpilogueBwdGQAISA_fSD_Li256ELb0ELb0EEENS1_19SingleTileSchedulerILb0ELb0ELb0ELi64EEEEEEEEEvNT_6ParamsE,"a",@progbits
	.sectionflags	@""
	.align	4
.nv.constant0._ZN7cutlass13device_kernelIN5flash19enable_sm80_to_sm89INS1_16FlashAttnBwdSm80INS1_25CollectiveMainloopBwdSm80ILi1ELi1EN4cute5tupleIJNS5_1CILi64EEES8_NS7_ILi192EEEEEENS_10bfloat16_tEfNS_4arch4Sm80ELb0ELb1ELb0ELb0ELb0ELb0ELb0ELb0ELi2ELi2ELi2ELi2ELb1EEENS1_24CollectiveEpilogueBwdGQAISA_fSD_Li256ELb0ELb0EEENS1_19SingleTileSchedulerILb0ELb0ELb0ELi64EEEEEEEEEvNT_6ParamsE:
	.zero		1160


//--------------------- .nv.constant0._ZN7cutlass13device_kernelIN5flash19enable_sm80_to_sm89INS1_16FlashAttnBwdSm80INS1_25CollectiveMainloopBwdSm80ILi1ELi1EN4cute5tupleIJNS5_1CILi64EEES8_NS7_ILi192EEEEEENS_10bfloat16_tEfNS_4arch4Sm80ELb0ELb1ELb0ELb0ELb1ELb0ELb0ELb0ELi2ELi2ELi2ELi2ELb1EEENS1_24CollectiveEpilogueBwdGQAISA_fSD_Li256ELb0ELb1EEENS1_19SingleTileSchedulerILb0ELb0ELb0ELi64EEEEEEEEEvNT_6ParamsE --------------------------
	.section	.nv.constant0._ZN7cutlass13device_kernelIN5flash19enable_sm80_to_sm89INS1_16FlashAttnBwdSm80INS1_25CollectiveMainloopBwdSm80ILi1ELi1EN4cute5tupleIJNS5_1CILi64EEES8_NS7_ILi192EEEEEENS_10bfloat16_tEfNS_4arch4Sm80ELb0ELb1ELb0ELb0ELb1ELb0ELb0ELb0ELi2ELi2ELi2ELi2ELb1EEENS1_24CollectiveEpilogueBwdGQAISA_fSD_Li256ELb0ELb1EEENS1_19SingleTileSchedulerILb0ELb0ELb0ELi64EEEEEEEEEvNT_6ParamsE,"a",@progbits
	.sectionflags	@""
	.align	4
.nv.constant0._ZN7cutlass13device_kernelIN5flash19enable_sm80_to_sm89INS1_16FlashAttnBwdSm80INS1_25CollectiveMainloopBwdSm80ILi1ELi1EN4cute5tupleIJNS5_1CILi64EEES8_NS7_ILi192EEEEEENS_10bfloat16_tEfNS_4arch4Sm80ELb0ELb1ELb0ELb0ELb1ELb0ELb0ELb0ELi2ELi2ELi2ELi2ELb1EEENS1_24CollectiveEpilogueBwdGQAISA_fSD_Li256ELb0ELb1EEENS1_19SingleTileSchedulerILb0ELb0ELb0ELi64EEEEEEEEEvNT_6ParamsE:
	.zero		1160


//--------------------- .nv.constant0._ZN7cutlass13device_kernelIN5flash19enable_sm80_to_sm89INS1_16FlashAttnBwdSm80INS1_25CollectiveMainloopBwdSm80ILi1ELi1EN4cute5tupleIJNS5_1CILi64EEES8_NS7_ILi192EEEEEENS_10bfloat16_tEfNS_4arch4Sm80ELb0ELb1ELb0ELb1ELb0ELb0ELb0ELb0ELi2ELi2ELi2ELi2ELb1EEENS1_21CollectiveEpilogueBwdISA_SB_SD_Li256ELb1ELb0ELi4EEENS1_19SingleTileSchedulerILb1ELb0ELb0ELi64EEEEEEEEEvNT_6ParamsE --------------------------
	.section	.nv.constant0._ZN7cutlass13device_kernelIN5flash19enable_sm80_to_sm89INS1_16FlashAttnBwdSm80INS1_25CollectiveMainloopBwdSm80ILi1ELi1EN4cute5tupleIJNS5_1CILi64EEES8_NS7_ILi192EEEEEENS_10bfloat16_tEfNS_4arch4Sm80ELb0ELb1ELb0ELb1ELb0ELb0ELb0ELb0ELi2ELi2ELi2ELi2ELb1EEENS1_21CollectiveEpilogueBwdISA_SB_SD_Li256ELb1ELb0ELi4EEENS1_19SingleTileSchedulerILb1ELb0ELb0ELi64EEEEEEEEEvNT_6ParamsE,"a",@progbits
	.sectionflags	@""
	.align	4
.nv.constant0._ZN7cutlass13device_kernelIN5flash19enable_sm80_to_sm89INS1_16FlashAttnBwdSm80INS1_25CollectiveMainloopBwdSm80ILi1ELi1EN4cute5tupleIJNS5_1CILi64EEES8_NS7_ILi192EEEEEENS_10bfloat16_tEfNS_4arch4Sm80ELb0ELb1ELb0ELb1ELb0ELb0ELb0ELb0ELi2ELi2ELi2ELi2ELb1EEENS1_21CollectiveEpilogueBwdISA_SB_SD_Li256ELb1ELb0ELi4EEENS1_19SingleTileSchedulerILb1ELb0ELb0ELi64EEEEEEEEEvNT_6ParamsE:
	.zero		1152


//--------------------- .nv.constant0._ZN7cutlass13device_kernelIN5flash19enable_sm80_to_sm89INS1_16FlashAttnBwdSm80INS1_25CollectiveMainloopBwdSm80ILi1ELi1EN4cute5tupleIJNS5_1CILi64EEES8_NS7_ILi192EEEEEENS_10bfloat16_tEfNS_4arch4Sm80ELb0ELb1ELb0ELb1ELb1ELb0ELb0ELb0ELi2ELi2ELi2ELi2ELb1EEENS1_21CollectiveEpilogueBwdISA_SB_SD_Li256ELb1ELb0ELi4EEENS1_19SingleTileSchedulerILb1ELb0ELb0ELi64EEEEEEEEEvNT_6ParamsE --------------------------
	.section	.nv.constant0._ZN7cutlass13device_kernelIN5flash19enable_sm80_to_sm89INS1_16FlashAttnBwdSm80INS1_25CollectiveMainloopBwdSm80ILi1ELi1EN4cute5tupleIJNS5_1CILi64EEES8_NS7_ILi192EEEEEENS_10bfloat16_tEfNS_4arch4Sm80ELb0ELb1ELb0ELb1ELb1ELb0ELb0ELb0ELi2ELi2ELi2ELi2ELb1EEENS1_21CollectiveEpilogueBwdISA_SB_SD_Li256ELb1ELb0ELi4EEENS1_19SingleTileSchedulerILb1ELb0ELb0ELi64EEEEEEEEEvNT_6ParamsE,"a",@progbits
	.sectionflags	@""
	.align	4
.nv.constant0._ZN7cutlass13device_kernelIN5flash19enable_sm80_to_sm89INS1_16FlashAttnBwdSm80INS1_25CollectiveMainloopBwdSm80ILi1ELi1EN4cute5tupleIJNS5_1CILi64EEES8_NS7_ILi192EEEEEENS_10bfloat16_tEfNS_4arch4Sm80ELb0ELb1ELb0ELb1ELb1ELb0ELb0ELb0ELi2ELi2ELi2ELi2ELb1EEENS1_21CollectiveEpilogueBwdISA_SB_SD_Li256ELb1ELb0ELi4EEENS1_19SingleTileSchedulerILb1ELb0ELb0ELi64EEEEEEEEEvNT_6ParamsE:
	.zero		1152


//--------------------- .nv.constant0._ZN7cutlass13device_kernelIN5flash19enable_sm80_to_sm89INS1_16FlashAttnBwdSm80INS1_25CollectiveMainloopBwdSm80ILi1ELi1EN4cute5tupleIJNS5_1CILi64EEES8_NS7_ILi192EEEEEENS_10bfloat16_tEfNS_4arch4Sm80ELb0ELb1ELb0ELb1ELb0ELb0ELb0ELb0ELi2ELi2ELi2ELi2ELb1EEENS1_24CollectiveEpilogueBwdGQAISA_fSD_Li256ELb1ELb0EEENS1_19SingleTileSchedulerILb1ELb0ELb0ELi64EEEEEEEEEvNT_6ParamsE --------------------------
	.section	.nv.constant0._ZN7cutlass13device_kernelIN5flash19enable_sm80_to_sm89INS1_16FlashAttnBwdSm80INS1_25CollectiveMainloopBwdSm80ILi1ELi1EN4cute5tupleIJNS5_1CILi64EEES8_NS7_ILi192EEEEEENS_10bfloat16_tEfNS_4arch4Sm80ELb0ELb1ELb0ELb1ELb0ELb0ELb0ELb0ELi2ELi2ELi2ELi2ELb1EEENS1_24CollectiveEpilogueBwdGQAISA_fSD_Li256ELb1ELb0EEENS1_19SingleTileSchedulerILb1ELb0ELb0ELi64EEEEEEEEEvNT_6ParamsE,"a",@progbits
	.sectionflags	@""
	.align	4
.nv.constant0._ZN7cutlass13device_kernelIN5flash19enable_sm80_to_sm89INS1_16FlashAttnBwdSm80INS1_25CollectiveMainloopBwdSm80ILi1ELi1EN4cute5tupleIJNS5_1CILi64EEES8_NS7_ILi192EEEEEENS_10bfloat16_tEfNS_4arch4Sm80ELb0ELb1ELb0ELb1ELb0ELb0ELb0ELb0ELi2ELi2ELi2ELi2ELb1EEENS1_24CollectiveEpilogueBwdGQAISA_fSD_Li256ELb1ELb0EEENS1_19SingleTileSchedulerILb1ELb0ELb0ELi64EEEEEEEEEvNT_6ParamsE:
	.zero		1160


//--------------------- .nv.constant0._ZN7cutlass13device_kernelIN5flash19enable_sm80_to_sm89INS1_16FlashAttnBwdSm80INS1_25CollectiveMainloopBwdSm80ILi1ELi1EN4cute5tupleIJNS5_1CILi64EEES8_NS7_ILi192EEEEEENS_10bfloat16_tEfNS_4arch4Sm80ELb0ELb1ELb0ELb1ELb1ELb0ELb0ELb0ELi2ELi2ELi2ELi2ELb1EEENS1_24CollectiveEpilogueBwdGQAISA_fSD_Li256ELb1ELb1EEENS1_19SingleTileSchedulerILb1ELb0ELb0ELi64EEEEEEEEEvNT_6ParamsE --------------------------
	.section	.nv.constant0._ZN7cutlass13device_kernelIN5flash19enable_sm80_to_sm89INS1_16FlashAttnBwdSm80INS1_25CollectiveMainloopBwdSm80ILi1ELi1EN4cute5tupleIJNS5_1CILi64EEES8_NS7_ILi192EEEEEENS_10bfloat16_tEfNS_4arch4Sm80ELb0ELb1ELb0ELb1ELb1ELb0ELb0ELb0ELi2ELi2ELi2ELi2ELb1EEENS1_24CollectiveEpilogueBwdGQAISA_fSD_Li256ELb1ELb1EEENS1_19SingleTileSchedulerILb1ELb0ELb0ELi64EEEEEEEEEvNT_6ParamsE,"a",@progbits
	.sectionflags	@""
	.align	4
.nv.constant0._ZN7cutlass13device_kernelIN5flash19enable_sm80_to_sm89INS1_16FlashAttnBwdSm80INS1_25CollectiveMainloopBwdSm80ILi1ELi1EN4cute5tupleIJNS5_1CILi64EEES8_NS7_ILi192EEEEEENS_10bfloat16_tEfNS_4arch4Sm80ELb0ELb1ELb0ELb1ELb1ELb0ELb0ELb0ELi2ELi2ELi2ELi2ELb1EEENS1_24CollectiveEpilogueBwdGQAISA_fSD_Li256ELb1ELb1EEENS1_19SingleTileSchedulerILb1ELb0ELb0ELi64EEEEEEEEEvNT_6ParamsE:
	.zero		1160


//--------------------- .nv.constant0._ZN7cutlass13device_kernelIN5flash19enable_sm80_to_sm89INS1_16FlashAttnBwdSm80INS1_25CollectiveMainloopBwdSm80ILi1ELi1EN4cute5tupleIJNS5_1CILi64EEES8_NS7_ILi192EEEEEENS_10bfloat16_tEfNS_4arch4Sm80ELb1ELb0ELb0ELb0ELb0ELb0ELb0ELb0ELi2ELi2ELi2ELi2ELb1EEENS1_21CollectiveEpilogueBwdISA_SB_SD_Li256ELb0ELb0ELi4EEENS1_25SingleTileBwdLPTSchedulerILb0ELi64ELb0EEEEEEEEEvNT_6ParamsE --------------------------
	.section	.nv.constant0._ZN7cutlass13device_kernelIN5flash19enable_sm80_to_sm89INS1_16FlashAttnBwdSm80INS1_25CollectiveMainloopBwdSm80ILi1ELi1EN4cute5tupleIJNS5_1CILi64EEES8_NS7_ILi192EEEEEENS_10bfloat16_tEfNS_4arch4Sm80ELb1ELb0ELb0ELb0ELb0ELb0ELb0ELb0ELi2ELi2ELi2ELi2ELb1EEENS1_21CollectiveEpilogueBwdISA_SB_SD_Li256ELb0ELb0ELi4EEENS1_25SingleTileBwdLPTSchedulerILb0ELi64ELb0EEEEEEEEEvNT_6ParamsE,"a",@progbits
	.sectionflags	@""
	.align	4
.nv.constant0._ZN7cutlass13device_kernelIN5flash19enable_sm80_to_sm89INS1_16FlashAttnBwdSm80INS1_25CollectiveMainloopBwdSm80ILi1ELi1EN4cute5tupleIJNS5_1CILi64EEES8_NS7_ILi192EEEEEENS_10bfloat16_tEfNS_4arch4Sm80ELb1ELb0ELb0ELb0ELb0ELb0ELb0ELb0ELi2ELi2ELi2ELi2ELb1EEENS1_21CollectiveEpilogueBwdISA_SB_SD_Li256ELb0ELb0ELi4EEENS1_25SingleTileBwdLPTSchedulerILb0ELi64ELb0EEEEEEEEEvNT_6ParamsE:
	.zero		1176


//--------------------- .nv.constant0._ZN7cutlass13device_kernelIN5flash19enable_sm80_to_sm89INS1_16FlashAttnBwdSm80INS1_25CollectiveMainloopBwdSm80ILi1ELi1EN4cute5tupleIJNS5_1CILi64EEES8_NS7_ILi192EEEEEENS_10bfloat16_tEfNS_4arch4Sm80ELb1ELb0ELb0ELb0ELb1ELb0ELb0ELb0ELi2ELi2ELi2ELi2ELb1EEENS1_21CollectiveEpilogueBwdISA_SB_SD_Li256ELb0ELb0ELi4EEENS1_25SingleTileBwdLPTSchedulerILb0ELi64ELb1EEEEEEEEEvNT_6ParamsE --------------------------
	.section	.nv.constant0._ZN7cutlass13device_kernelIN5flash19enable_sm80_to_sm89INS1_16FlashAttnBwdSm80INS1_25CollectiveMainloopBwdSm80ILi1ELi1EN4cute5tupleIJNS5_1CILi64EEES8_NS7_ILi192EEEEEENS_10bfloat16_tEfNS_4arch4Sm80ELb1ELb0ELb0ELb0ELb1ELb0ELb0ELb0ELi2ELi2ELi2ELi2ELb1EEENS1_21CollectiveEpilogueBwdISA_SB_SD_Li256ELb0ELb0ELi4EEENS1_25SingleTileBwdLPTSchedulerILb0ELi64ELb1EEEEEEEEEvNT_6ParamsE,"a",@progbits
	.sectionflags	@""
	.align	4
.nv.constant0._ZN7cutlass13device_kernelIN5flash19enable_sm80_to_sm89INS1_16FlashAttnBwdSm80INS1_25CollectiveMainloopBwdSm80ILi1ELi1EN4cute5tupleIJNS5_1CILi64EEES8_NS7_ILi192EEEEEENS_10bfloat16_tEfNS_4arch4Sm80ELb1ELb0ELb0ELb0ELb1ELb0ELb0ELb0ELi2ELi2ELi2ELi2ELb1EEENS1_21CollectiveEpilogueBwdISA_SB_SD_Li256ELb0ELb0ELi4EEENS1_25SingleTileBwdLPTSchedulerILb0ELi64ELb1EEEEEEEEEvNT_6ParamsE:
	.zero		1176


//--------------------- .nv.constant0._ZN7cutlass13device_kernelIN5flash19enable_sm80_to_sm89INS1_16FlashAttnBwdSm80INS1_25CollectiveMainloopBwdSm80ILi1ELi1EN4cute5tupleIJNS5_1CILi64EEES8_NS7_ILi192EEEEEENS_10bfloat16_tEfNS_4arch4Sm80ELb1ELb0ELb0ELb0ELb0ELb0ELb0ELb0ELi2ELi2ELi2ELi2ELb1EEENS1_24CollectiveEpilogueBwdGQAISA_fSD_Li256ELb0ELb0EEENS1_25SingleTileBwdLPTSchedulerILb0ELi64ELb0EEEEEEEEEvNT_6ParamsE --------------------------
	.section	.nv.constant0._ZN7cutlass13device_kernelIN5flash19enable_sm80_to_sm89INS1_16FlashAttnBwdSm80INS1_25CollectiveMainloopBwdSm80ILi1ELi1EN4cute5tupleIJNS5_1CILi64EEES8_NS7_ILi192EEEEEENS_10bfloat16_tEfNS_4arch4Sm80ELb1ELb0ELb0ELb0ELb0ELb0ELb0ELb0ELi2ELi2ELi2ELi2ELb1EEENS1_24CollectiveEpilogueBwdGQAISA_fSD_Li256ELb0ELb0EEENS1_25SingleTileBwdLPTSchedulerILb0ELi64ELb0EEEEEEEEEvNT_6ParamsE,"a",@progbits
	.sectionflags	@""
	.align	4
.nv.constant0._ZN7cutlass13device_kernelIN5flash19enable_sm80_to_sm89INS1_16FlashAttnBwdSm80INS1_25CollectiveMainloopBwdSm80ILi1ELi1EN4cute5tupleIJNS5_1CILi64EEES8_NS7_ILi192EEEEEENS_10bfloat16_tEfNS_4arch4Sm80ELb1ELb0ELb0ELb0ELb0ELb0ELb0ELb0ELi2ELi2ELi2ELi2ELb1EEENS1_24CollectiveEpilogueBwdGQAISA_fSD_Li256ELb0ELb0EEENS1_25SingleTileBwdLPTSchedulerILb0ELi64ELb0EEEEEEEEEvNT_6ParamsE:
	.zero		1184


//--------------------- .nv.constant0._ZN7cutlass13device_kernelIN5flash19enable_sm80_to_sm89INS1_16FlashAttnBwdSm80INS1_25CollectiveMainloopBwdSm80ILi1ELi1EN4cute5tupleIJNS5_1CILi64EEES8_NS7_ILi192EEEEEENS_10bfloat16_tEfNS_4arch4Sm80ELb1ELb0ELb0ELb0ELb1ELb0ELb0ELb0ELi2ELi2ELi2ELi2ELb1EEENS1_24CollectiveEpilogueBwdGQAISA_fSD_Li256ELb0ELb1EEENS1_25SingleTileBwdLPTSchedulerILb0ELi64ELb1EEEEEEEEEvNT_6ParamsE --------------------------
	.section	.nv.constant0._ZN7cutlass13device_kernelIN5flash19enable_sm80_to_sm89INS1_16FlashAttnBwdSm80INS1_25CollectiveMainloopBwdSm80ILi1ELi1EN4cute5tupleIJNS5_1CILi64EEES8_NS7_ILi192EEEEEENS_10bfloat16_tEfNS_4arch4Sm80ELb1ELb0ELb0ELb0ELb1ELb0ELb0ELb0ELi2ELi2ELi2ELi2ELb1EEENS1_24CollectiveEpilogueBwdGQAISA_fSD_Li256ELb0ELb1EEENS1_25SingleTileBwdLPTSchedulerILb0ELi64ELb1EEEEEEEEEvNT_6ParamsE,"a",@progbits
	.sectionflags	@""
	.align	4
.nv.constant0._ZN7cutlass13device_kernelIN5flash19enable_sm80_to_sm89INS1_16FlashAttnBwdSm80INS1_25CollectiveMainloopBwdSm80ILi1ELi1EN4cute5tupleIJNS5_1CILi64EEES8_NS7_ILi192EEEEEENS_10bfloat16_tEfNS_4arch4Sm80ELb1ELb0ELb0ELb0ELb1ELb0ELb0ELb0ELi2ELi2ELi2ELi2ELb1EEENS1_24CollectiveEpilogueBwdGQAISA_fSD_Li256ELb0ELb1EEENS1_25SingleTileBwdLPTSchedulerILb0ELi64ELb1EEEEEEEEEvNT_6ParamsE:
	.zero		1184


//--------------------- .nv.constant0._ZN7cutlass13device_kernelIN5flash19enable_sm80_to_sm89INS1_16FlashAttnBwdSm80INS1_25CollectiveMainloopBwdSm80ILi1ELi1EN4cute5tupleIJNS5_1CILi64EEES8_NS7_ILi192EEEEEENS_10bfloat16_tEfNS_4arch4Sm80ELb1ELb0ELb0ELb1ELb0ELb0ELb0ELb0ELi2ELi2ELi2ELi2ELb1EEENS1_21CollectiveEpilogueBwdISA_SB_SD_Li256ELb1ELb0ELi4EEENS1_25SingleTileBwdLPTSchedulerILb1ELi64ELb0EEEEEEEEEvNT_6ParamsE --------------------------
	.section	.nv.constant0._ZN7cutlass13device_kernelIN5flash19enable_sm80_to_sm89INS1_16FlashAttnBwdSm80INS1_25CollectiveMainloopBwdSm80ILi1ELi1EN4cute5tupleIJNS5_1CILi64EEES8_NS7_ILi192EEEEEENS_10bfloat16_tEfNS_4arch4Sm80ELb1ELb0ELb0ELb1ELb0ELb0ELb0ELb0ELi2ELi2ELi2ELi2ELb1EEENS1_21CollectiveEpilogueBwdISA_SB_SD_Li256ELb1ELb0ELi4EEENS1_25SingleTileBwdLPTSchedulerILb1ELi64ELb0EEEEEEEEEvNT_6ParamsE,"a",@progbits
	.sectionflags	@""
	.align	4
.nv.constant0._ZN7cutlass13device_kernelIN5flash19enable_sm80_to_sm89INS1_16FlashAttnBwdSm80INS1_25CollectiveMainloopBwdSm80ILi1ELi1EN4cute5tupleIJNS5_1CILi64EEES8_NS7_ILi192EEEEEENS_10bfloat16_tEfNS_4arch4Sm80ELb1ELb0ELb0ELb1ELb0ELb0ELb0ELb0ELi2ELi2ELi2ELi2ELb1EEENS1_21CollectiveEpilogueBwdISA_SB_SD_Li256ELb1ELb0ELi4EEENS1_25SingleTileBwdLPTSchedulerILb1ELi64ELb0EEEEEEEEEvNT_6ParamsE:
	.zero		1176


//--------------------- .nv.constant0._ZN7cutlass13device_kernelIN5flash19enable_sm80_to_sm89INS1_16FlashAttnBwdSm80INS1_25CollectiveMainloopBwdSm80ILi1ELi1EN4cute5tupleIJNS5_1CILi64EEES8_NS7_ILi192EEEEEENS_10bfloat16_tEfNS_4arch4Sm80ELb1ELb0ELb0ELb1ELb1ELb0ELb0ELb0ELi2ELi2ELi2ELi2ELb1EEENS1_21CollectiveEpilogueBwdISA_SB_SD_Li256ELb1ELb0ELi4EEENS1_25SingleTileBwdLPTSchedulerILb1ELi64ELb1EEEEEEEEEvNT_6ParamsE --------------------------
	.section	.nv.constant0._ZN7cutlass13device_kernelIN5flash19enable_sm80_to_sm89INS1_16FlashAttnBwdSm80INS1_25CollectiveMainloopBwdSm80ILi1ELi1EN4cute5tupleIJNS5_1CILi64EEES8_NS7_ILi192EEEEEENS_10bfloat16_tEfNS_4arch4Sm80ELb1ELb0ELb0ELb1ELb1ELb0ELb0ELb0ELi2ELi2ELi2ELi2ELb1EEENS1_21CollectiveEpilogueBwdISA_SB_SD_Li256ELb1ELb0ELi4EEENS1_25SingleTileBwdLPTSchedulerILb1ELi64ELb1EEEEEEEEEvNT_6ParamsE,"a",@progbits
	.sectionflags	@""
	.align	4
.nv.constant0._ZN7cutlass13device_kernelIN5flash19enable_sm80_to_sm89INS1_16FlashAttnBwdSm80INS1_25CollectiveMainloopBwdSm80ILi1ELi1EN4cute5tupleIJNS5_1CILi64EEES8_NS7_ILi192EEEEEENS_10bfloat16_tEfNS_4arch4Sm80ELb1ELb0ELb0ELb1ELb1ELb0ELb0ELb0ELi2ELi2ELi2ELi2ELb1EEENS1_21CollectiveEpilogueBwdISA_SB_SD_Li256ELb1ELb0ELi4EEENS1_25SingleTileBwdLPTSchedulerILb1ELi64ELb1EEEEEEEEEvNT_6ParamsE:
	.zero		1176


//--------------------- .nv.constant0._ZN7cutlass13device_kernelIN5flash19enable_sm80_to_sm89INS1_16FlashAttnBwdSm80INS1_25CollectiveMainloopBwdSm80ILi1ELi1EN4cute5tupleIJNS5_1CILi64EEES8_NS7_ILi192EEEEEENS_10bfloat16_tEfNS_4arch4Sm80ELb1ELb0ELb0ELb1ELb0ELb0ELb0ELb0ELi2ELi2ELi2ELi2ELb1EEENS1_24CollectiveEpilogueBwdGQAISA_fSD_Li256ELb1ELb0EEENS1_25SingleTileBwdLPTSchedulerILb1ELi64ELb0EEEEEEEEEvNT_6ParamsE --------------------------
	.section	.nv.constant0._ZN7cutlass13device_kernelIN5flash19enable_sm80_to_sm89INS1_16FlashAttnBwdSm80INS1_25CollectiveMainloopBwdSm80ILi1ELi1EN4cute5tupleIJNS5_1CILi64EEES8_NS7_ILi192EEEEEENS_10bfloat16_tEfNS_4arch4Sm80ELb1ELb0ELb0ELb1ELb0ELb0ELb0ELb0ELi2ELi2ELi2ELi2ELb1EEENS1_24CollectiveEpilogueBwdGQAISA_fSD_Li256ELb1ELb0EEENS1_25SingleTileBwdLPTSchedulerILb1ELi64ELb0EEEEEEEEEvNT_6ParamsE,"a",@progbits
	.sectionflags	@""
	.align	4
.nv.constant0._ZN7cutlass13device_kernelIN5flash19enable_sm80_to_sm89INS1_16FlashAttnBwdSm80INS1_25CollectiveMainloopBwdSm80ILi1ELi1EN4cute5tupleIJNS5_1CILi64EEES8_NS7_ILi192EEEEEENS_10bfloat16_tEfNS_4arch4Sm80ELb1ELb0ELb0ELb1ELb0ELb0ELb0ELb0ELi2ELi2ELi2ELi2ELb1EEENS1_24CollectiveEpilogueBwdGQAISA_fSD_Li256ELb1ELb0EEENS1_25SingleTileBwdLPTSchedulerILb1ELi64ELb0EEEEEEEEEvNT_6ParamsE:
	.zero		1184


//--------------------- .nv.constant0._ZN7cutlass13device_kernelIN5flash19enable_sm80_to_sm89INS1_16FlashAttnBwdSm80INS1_25CollectiveMainloopBwdSm80ILi1ELi1EN4cute5tupleIJNS5_1CILi64EEES8_NS7_ILi192EEEEEENS_10bfloat16_tEfNS_4arch4Sm80ELb1ELb0ELb0ELb1ELb1ELb0ELb0ELb0ELi2ELi2ELi2ELi2ELb1EEENS1_24CollectiveEpilogueBwdGQAISA_fSD_Li256ELb1ELb1EEENS1_25SingleTileBwdLPTSchedulerILb1ELi64ELb1EEEEEEEEEvNT_6ParamsE --------------------------
	.section	.nv.constant0._ZN7cutlass13device_kernelIN5flash19enable_sm80_to_sm89INS1_16FlashAttnBwdSm80INS1_25CollectiveMainloopBwdSm80ILi1ELi1EN4cute5tupleIJNS5_1CILi64EEES8_NS7_ILi192EEEEEENS_10bfloat16_tEfNS_4arch4Sm80ELb1ELb0ELb0ELb1ELb1ELb0ELb0ELb0ELi2ELi2ELi2ELi2ELb1EEENS1_24CollectiveEpilogueBwdGQAISA_fSD_Li256ELb1ELb1EEENS1_25SingleTileBwdLPTSchedulerILb1ELi64ELb1EEEEEEEEEvNT_6ParamsE,"a",@progbits
	.sectionflags	@""
	.align	4
.nv.constant0._ZN7cutlass13device_kernelIN5flash19enable_sm80_to_sm89INS1_16FlashAttnBwdSm80INS1_25CollectiveMainloopBwdSm80ILi1ELi1EN4cute5tupleIJNS5_1CILi64EEES8_NS7_ILi192EEEEEENS_10bfloat16_tEfNS_4arch4Sm80ELb1ELb0ELb0ELb1ELb1ELb0ELb0ELb0ELi2ELi2ELi2ELi2ELb1EEENS1_24CollectiveEpilogueBwdGQAISA_fSD_Li256ELb1ELb1EEENS1_25SingleTileBwdLPTSchedulerILb1ELi64ELb1EEEEEEEEEvNT_6ParamsE:
	.zero		1184


//--------------------- .nv.constant0._ZN7cutlass13device_kernelIN5flash19enable_sm80_to_sm89INS1_16FlashAttnBwdSm80INS1_25CollectiveMainloopBwdSm80ILi2ELi1EN4cute5tupleIJNS5_1CILi64EEENS7_ILi80EEENS7_ILi192EEEEEENS_10bfloat16_tEfNS_4arch4Sm80ELb0ELb0ELb0ELb0ELb0ELb0ELb1ELb0ELi2ELi4ELi2ELi2ELb0EEENS1_21CollectiveEpilogueBwdISB_SC_SE_Li256ELb0ELb1ELi4EEENS1_19SingleTileSchedulerILb0ELb0ELb0ELi80EEEEEEEEEvNT_6ParamsE --------------------------
	.section	.nv.constant0._ZN7cutlass13device_kernelIN5flash19enable_sm80_to_sm89INS1_16FlashAttnBwdSm80INS1_25CollectiveMainloopBwdSm80ILi2ELi1EN4cute5tupleIJNS5_1CILi64EEENS7_ILi80EEENS7_ILi192EEEEEENS_10bfloat16_tEfNS_4arch4Sm80ELb0ELb0ELb0ELb0ELb0ELb0ELb1ELb0ELi2ELi4ELi2ELi2ELb0EEENS1_21CollectiveEpilogueBwdISB_SC_SE_Li256ELb0ELb1ELi4EEENS1_19SingleTileSchedulerILb0ELb0ELb0ELi80EEEEEEEEEvNT_6ParamsE,"a",@progbits
	.sectionflags	@""
	.align	4
.nv.constant0._ZN7cutlass13device_kernelIN5flash19enable_sm80_to_sm89INS1_16FlashAttnBwdSm80INS1_25CollectiveMainloopBwdSm80ILi2ELi1EN4cute5tupleIJNS5_1CILi64EEENS7_ILi80EEENS7_ILi192EEEEEENS_10bfloat16_tEfNS_4arch4Sm80ELb0ELb0ELb0ELb0ELb0ELb0ELb1ELb0ELi2ELi4ELi2ELi2ELb0EEENS1_21CollectiveEpilogueBwdISB_SC_SE_Li256ELb0ELb1ELi4EEENS1_19SingleTileSchedulerILb0ELb0ELb0ELi80EEEEEEEEEvNT_6ParamsE:
	.zero		1152


//--------------------- .nv.constant0._ZN7cutlass13device_kernelIN5flash19enable_sm80_to_sm89INS1_16FlashAttnBwdSm80INS1_25CollectiveMainloopBwdSm80ILi2ELi1EN4cute5tupleIJNS5_1CILi64EEENS7_ILi80EEENS7_ILi192EEEEEENS_10bfloat16_tEfNS_4arch4Sm80ELb0ELb0ELb0ELb0ELb1ELb0ELb1ELb0ELi2ELi4ELi2ELi2ELb0EEENS1_21CollectiveEpilogueBwdISB_SC_SE_Li256ELb0ELb1ELi4EEENS1_19SingleTileSchedulerILb0ELb0ELb0ELi80EEEEEEEEEvNT_6ParamsE --------------------------
	.section	.nv.constant0._ZN7cutlass13device_kernelIN5flash19enable_sm80_to_sm89INS1_16FlashAttnBwdSm80INS1_25CollectiveMainloopBwdSm80ILi2ELi1EN4cute5tupleIJNS5_1CILi64EEENS7_ILi80EEENS7_ILi192EEEEEENS_10bfloat16_tEfNS_4arch4Sm80ELb0ELb0ELb0ELb0ELb1ELb0ELb1ELb0ELi2ELi4ELi2ELi2ELb0EEENS1_21CollectiveEpilogueBwdISB_SC_SE_Li256ELb0ELb1ELi4EEENS1_19SingleTileSchedulerILb0ELb0ELb0ELi80EEEEEEEEEvNT_6ParamsE,"a",@progbits
	.sectionflags	@""
	.align	4
.nv.constant0._ZN7cutlass13device_kernelIN5flash19enable_sm80_to_sm89INS1_16FlashAttnBwdSm80INS1_25CollectiveMainloopBwdSm80ILi2ELi1EN4cute5tupleIJNS5_1CILi64EEENS7_ILi80EEENS7_ILi192EEEEEENS_10bfloat16_tEfNS_4arch4Sm80ELb0ELb0ELb0ELb0ELb1ELb0ELb1ELb0ELi2ELi4ELi2ELi2ELb0EEENS1_21CollectiveEpilogueBwdISB_SC_SE_Li256ELb0ELb1ELi4EEENS1_19SingleTileSchedulerILb0ELb0ELb0ELi80EEEEEEEEEvNT_6ParamsE:
	.zero		1152


//--------------------- .nv.constant0._ZN7cutlass13device_kernelIN5flash19enable_sm80_to_sm89INS1_16FlashAttnBwdSm80INS1_25CollectiveMainloopBwdSm80ILi2ELi1EN4cute5tupleIJNS5_1CILi64EEENS7_ILi80EEENS7_ILi192EEEEEENS_10bfloat16_tEfNS_4arch4Sm80ELb0ELb0ELb0ELb0ELb0ELb0ELb1ELb0ELi2ELi4ELi2ELi2ELb0EEENS1_24CollectiveEpilogueBwdGQAISB_fSE_Li256ELb0ELb0EEENS1_19SingleTileSchedulerILb0ELb0ELb0ELi80EEEEEEEEEvNT_6ParamsE --------------------------
	.section	.nv.constant0._ZN7cutlass13device_kernelIN5flash19enable_sm80_to_sm89INS1_16FlashAttnBwdSm80INS1_25CollectiveMainloopBwdSm80ILi2ELi1EN4cute5tupleIJNS5_1CILi64EEENS7_ILi80EEENS7_ILi192EEEEEENS_10bfloat16_tEfNS_4arch4Sm80ELb0ELb0ELb0ELb0ELb0ELb0ELb1ELb0ELi2ELi4ELi2ELi2ELb0EEENS1_24CollectiveEpilogueBwdGQAISB_fSE_Li256ELb0ELb0EEENS1_19SingleTileSchedulerILb0ELb0ELb0ELi80EEEEEEEEEvNT_6ParamsE,"a",@progbits
	.sectionflags	@""
	.align	4
.nv.constant0._ZN7cutlass13device_kernelIN5flash19enable_sm80_to_sm89INS1_16FlashAttnBwdSm80INS1_25CollectiveMainloopBwdSm80ILi2ELi1EN4cute5tupleIJNS5_1CILi64EEENS7_ILi80EEENS7_ILi192EEEEEENS_10bfloat16_tEfNS_4arch4Sm80ELb0ELb0ELb0ELb0ELb0ELb0ELb1ELb0ELi2ELi4ELi2ELi2ELb0EEENS1_24CollectiveEpilogueBwdGQAISB_fSE_Li256ELb0ELb0EEENS1_19SingleTileSchedulerILb0ELb0ELb0ELi80EEEEEEEEEvNT_6ParamsE:
	.zero		1160


//--------------------- .nv.constant0._ZN7cutlass13device_kernelIN5flash19enable_sm80_to_sm89INS1_16FlashAttnBwdSm80INS1_25CollectiveMainloopBwdSm80ILi2ELi1EN4cute5tupleIJNS5_1CILi64EEENS7_ILi80EEENS7_ILi192EEEEEENS_10bfloat16_tEfNS_4arch4Sm80ELb0ELb0ELb0ELb0ELb1ELb0ELb1ELb0ELi2ELi4ELi2ELi2ELb0EEENS1_24CollectiveEpilogueBwdGQAISB_fSE_Li256ELb0ELb1EEENS1_19SingleTileSchedulerILb0ELb0ELb0ELi80EEEEEEEEEvNT_6ParamsE --------------------------
	.section	.nv.constant0._ZN7cutlass13device_kernelIN5flash19enable_sm80_to_sm89INS1_16FlashAttnBwdSm80INS1_25CollectiveMainloopBwdSm80ILi2ELi1EN4cute5tupleIJNS5_1CILi64EEENS7_ILi80EEENS7_ILi192EEEEEENS_10bfloat16_tEfNS_4arch4Sm80ELb0ELb0ELb0ELb0ELb1ELb0ELb1ELb0ELi2ELi4ELi2ELi2ELb0EEENS1_24CollectiveEpilogueBwdGQAISB_fSE_Li256ELb0ELb1EEENS1_19SingleTileSchedulerILb0ELb0ELb0ELi80EEEEEEEEEvNT_6ParamsE,"a",@progbits
	.sectionflags	@""
	.align	4
.nv.constant0._ZN7cutlass13device_kernelIN5flash19enable_sm80_to_sm89INS1_16FlashAttnBwdSm80INS1_25CollectiveMainloopBwdSm80ILi2ELi1EN4cute5tupleIJNS5_1CILi64EEENS7_ILi80EEENS7_ILi192EEEEEENS_10bfloat16_tEfNS_4arch4Sm80ELb0ELb0ELb0ELb0ELb1ELb0ELb1ELb0ELi2ELi4ELi2ELi2ELb0EEENS1_24CollectiveEpilogueBwdGQAISB_fSE_Li256ELb0ELb1EEENS1_19SingleTileSchedulerILb0ELb0ELb0ELi80EEEEEEEEEvNT_6ParamsE:
	.zero		1160


//--------------------- .nv.constant0._ZN7cutlass13device_kernelIN5flash19enable_sm80_to_sm89INS1_16FlashAttnBwdSm80INS1_25CollectiveMainloopBwdSm80ILi2ELi1EN4cute5tupleIJNS5_1CILi64EEENS7_ILi80EEENS7_ILi192EEEEEENS_10bfloat16_tEfNS_4arch4Sm80ELb0ELb0ELb0ELb1ELb0ELb0ELb1ELb0ELi2ELi4ELi2ELi2ELb0EEENS1_21CollectiveEpilogueBwdISB_SC_SE_Li256ELb1ELb1ELi4EEENS1_19SingleTileSchedulerILb1ELb0ELb0ELi80EEEEEEEEEvNT_6ParamsE --------------------------
	.section	.nv.constant0._ZN7cutlass13device_kernelIN5flash19enable_sm80_to_sm89INS1_16FlashAttnBwdSm80INS1_25CollectiveMainloopBwdSm80ILi2ELi1EN4cute5tupleIJNS5_1CILi64EEENS7_ILi80EEENS7_ILi192EEEEEENS_10bfloat16_tEfNS_4arch4Sm80ELb0ELb0ELb0ELb1ELb0ELb0ELb1ELb0ELi2ELi4ELi2ELi2ELb0EEENS1_21CollectiveEpilogueBwdISB_SC_SE_Li256ELb1ELb1ELi4EEENS1_19SingleTileSchedulerILb1ELb0ELb0ELi80EEEEEEEEEvNT_6ParamsE,"a",@progbits
	.sectionflags	@""
	.align	4
.nv.constant0._ZN7cutlass13device_kernelIN5flash19enable_sm80_to_sm89INS1_16FlashAttnBwdSm80INS1_25CollectiveMainloopBwdSm80ILi2ELi1EN4cute5tupleIJNS5_1CILi64EEENS7_ILi80EEENS7_ILi192EEEEEENS_10bfloat16_tEfNS_4arch4Sm80ELb0ELb0ELb0ELb1ELb0ELb0ELb1ELb0ELi2ELi4ELi2ELi2ELb0EEENS1_21CollectiveEpilogueBwdISB_SC_SE_Li256ELb1ELb1ELi4EEENS1_19SingleTileSchedulerILb1ELb0ELb0ELi80EEEEEEEEEvNT_6ParamsE:
	.zero		1152


//--------------------- .nv.constant0._ZN7cutlass13device_kernelIN5flash19enable_sm80_to_sm89INS1_16FlashAttnBwdSm80INS1_25CollectiveMainloopBwdSm80ILi2ELi1EN4cute5tupleIJNS5_1CILi64EEENS7_ILi80EEENS7_ILi192EEEEEENS_10bfloat16_tEfNS_4arch4Sm80ELb0ELb0ELb0ELb1ELb1ELb0ELb1ELb0ELi2ELi4ELi2ELi2ELb0EEENS1_21CollectiveEpilogueBwdISB_SC_SE_Li256ELb1ELb1ELi4EEENS1_19SingleTileSchedulerILb1ELb0ELb0ELi80EEEEEEEEEvNT_6ParamsE --------------------------
	.section	.nv.constant0._ZN7cutlass13device_kernelIN5flash19enable_sm80_to_sm89INS1_16FlashAttnBwdSm80INS1_25CollectiveMainloopBwdSm80ILi2ELi1EN4cute5tupleIJNS5_1CILi64EEENS7_ILi80EEENS7_ILi192EEEEEENS_10bfloat16_tEfNS_4arch4Sm80ELb0ELb0ELb0ELb1ELb1ELb0ELb1ELb0ELi2ELi4ELi2ELi2ELb0EEENS1_21CollectiveEpilogueBwdISB_SC_SE_Li256ELb1ELb1ELi4EEENS1_19SingleTileSchedulerILb1ELb0ELb0ELi80EEEEEEEEEvNT_6ParamsE,"a",@progbits
	.sectionflags	@""
	.align	4
.nv.constant0._ZN7cutlass13device_kernelIN5flash19enable_sm80_to_sm89INS1_16FlashAttnBwdSm80INS1_25CollectiveMainloopBwdSm80ILi2ELi1EN4cute5tupleIJNS5_1CILi64EEENS7_ILi80EEENS7_ILi192EEEEEENS_10bfloat16_tEfNS_4arch4Sm80ELb0ELb0ELb0ELb1ELb1ELb0ELb1ELb0ELi2ELi4ELi2ELi2ELb0EEENS1_21CollectiveEpilogueBwdISB_SC_SE_Li256ELb1ELb1ELi4EEENS1_19SingleTileSchedulerILb1ELb0ELb0ELi80EEEEEEEEEvNT_6ParamsE:
	.zero		1152


//--------------------- .nv.constant0._ZN7cutlass13device_kernelIN5flash19enable_sm80_to_sm89INS1_16FlashAttnBwdSm80INS1_25CollectiveMainloopBwdSm80ILi2ELi1EN4cute5tupleIJNS5_1CILi64EEENS7_ILi80EEENS7_ILi192EEEEEENS_10bfloat16_tEfNS_4arch4Sm80ELb0ELb0ELb0ELb1ELb0ELb0ELb1ELb0ELi2ELi4ELi2ELi2ELb0EEENS1_24CollectiveEpilogueBwdGQAISB_fSE_Li256ELb1ELb0EEENS1_19SingleTileSchedulerILb1ELb0ELb0ELi80EEEEEEEEEvNT_6ParamsE --------------------------
	.section	.nv.constant0._ZN7cutlass13device_kernelIN5flash19enable_sm80_to_sm89INS1_16FlashAttnBwdSm80INS1_25CollectiveMainloopBwdSm80ILi2ELi1EN4cute5tupleIJNS5_1CILi64EEENS7_ILi80EEENS7_ILi192EEEEEENS_10bfloat16_tEfNS_4arch4Sm80ELb0ELb0ELb0ELb1ELb0ELb0ELb1ELb0ELi2ELi4ELi2ELi2ELb0EEENS1_24CollectiveEpilogueBwdGQAISB_fSE_Li256ELb1ELb0EEENS1_19SingleTileSchedulerILb1ELb0ELb0ELi80EEEEEEEEEvNT_6ParamsE,"a",@progbits
	.sectionflags	@""
	.align	4
.nv.constant0._ZN7cutlass13device_kernelIN5flash19enable_sm80_to_sm89INS1_16FlashAttnBwdSm80INS1_25CollectiveMainloopBwdSm80ILi2ELi1EN4cute5tupleIJNS5_1CILi64EEENS7_ILi80EEENS7_ILi192EEEEEENS_10bfloat16_tEfNS_4arch4Sm80ELb0ELb0ELb0ELb1ELb0ELb0ELb1ELb0ELi2ELi4ELi2ELi2ELb0EEENS1_24CollectiveEpilogueBwdGQAISB_fSE_Li256ELb1ELb0EEENS1_19SingleTileSchedulerILb1ELb0ELb0ELi80EEEEEEEEEvNT_6ParamsE:
	.zero		1160


//--------------------- .nv.constant0._ZN7cutlass13device_kernelIN5flash19enable_sm80_to_sm89INS1_16FlashAttnBwdSm80INS1_25CollectiveMainloopBwdSm80ILi2ELi1EN4cute5tupleIJNS5_1CILi64EEENS7_ILi80EEENS7_ILi192EEEEEENS_10bfloat16_tEfNS_4arch4Sm80ELb0ELb0ELb0ELb1ELb1ELb0ELb1ELb0ELi2ELi4ELi2ELi2ELb0EEENS1_24CollectiveEpilogueBwdGQAISB_fSE_Li256ELb1ELb1EEENS1_19SingleTileSchedulerILb1ELb0ELb0ELi80EEEEEEEEEvNT_6ParamsE --------------------------
	.section	.nv.constant0._ZN7cutlass13device_kernelIN5flash19enable_sm80_to_sm89INS1_16FlashAttnBwdSm80INS1_25CollectiveMainloopBwdSm80ILi2ELi1EN4cute5tupleIJNS5_1CILi64EEENS7_ILi80EEENS7_ILi192EEEEEENS_10bfloat16_tEfNS_4arch4Sm80ELb0ELb0ELb0ELb1ELb1ELb0ELb1ELb0ELi2ELi4ELi2ELi2ELb0EEENS1_24CollectiveEpilogueBwdGQAISB_fSE_Li256ELb1ELb1EEENS1_19SingleTileSchedulerILb1ELb0ELb0ELi80EEEEEEEEEvNT_6ParamsE,"a",@progbits
	.sectionflags	@""
	.align	4
.nv.constant0._ZN7cutlass13device_kernelIN5flash19enable_sm80_to_sm89INS1_16FlashAttnBwdSm80INS1_25CollectiveMainloopBwdSm80ILi2ELi1EN4cute5tupleIJNS5_1CILi64EEENS7_ILi80EEENS7_ILi192EEEEEENS_10bfloat16_tEfNS_4arch4Sm80ELb0ELb0ELb0ELb1ELb1ELb0ELb1ELb0ELi2ELi4ELi2ELi2ELb0EEENS1_24CollectiveEpilogueBwdGQAISB_fSE_Li256ELb1ELb1EEENS1_19SingleTileSchedulerILb1ELb0ELb0ELi80EEEEEEEEEvNT_6ParamsE:
	.zero		1160


//--------------------- .nv.constant0._ZN7cutlass13device_kernelIN5flash19enable_sm80_to_sm89INS1_16FlashAttnBwdSm80INS1_25CollectiveMainloopBwdSm80ILi2ELi1EN4cute5tupleIJNS5_1CILi64EEENS7_ILi80EEENS7_ILi192EEEEEENS_10bfloat16_tEfNS_4arch4Sm80ELb0ELb1ELb0ELb0ELb0ELb0ELb1ELb0ELi2ELi4ELi2ELi2ELb0EEENS1_21CollectiveEpilogueBwdISB_SC_SE_Li256ELb0ELb1ELi4EEENS1_19SingleTileSchedulerILb0ELb0ELb0ELi80EEEEEEEEEvNT_6ParamsE --------------------------
	.section	.nv.constant0._ZN7cutlass13device_kernelIN5flash19enable_sm80_to_sm89INS1_16FlashAttnBwdSm80INS1_25CollectiveMainloopBwdSm80ILi2ELi1EN4cute5tupleIJNS5_1CILi64EEENS7_ILi80EEENS7_ILi192EEEEEENS_10bfloat16_tEfNS_4arch4Sm80ELb0ELb1ELb0ELb0ELb0ELb0ELb1ELb0ELi2ELi4ELi2ELi2ELb0EEENS1_21CollectiveEpilogueBwdISB_SC_SE_Li256ELb0ELb1ELi4EEENS1_19SingleTileSchedulerILb0ELb0ELb0ELi80EEEEEEEEEvNT_6ParamsE,"a",@progbits
	.sectionflags	@""
	.align	4
.nv.constant0._ZN7cutlass13device_kernelIN5flash19enable_sm80_to_sm89INS1_16FlashAttnBwdSm80INS1_25CollectiveMainloopBwdSm80ILi2ELi1EN4cute5tupleIJNS5_1CILi64EEENS7_ILi80EEENS7_ILi192EEEEEENS_10bfloat16_tEfNS_4arch4Sm80ELb0ELb1ELb0ELb0ELb0ELb0ELb1ELb0ELi2ELi4ELi2ELi2ELb0EEENS1_21CollectiveEpilogueBwdISB_SC_SE_Li256ELb0ELb1ELi4EEENS1_19SingleTileSchedulerILb0ELb0ELb0ELi80EEEEEEEEEvNT_6ParamsE:
	.zero		1152


//--------------------- .nv.constant0._ZN7cutlass13device_kernelIN5flash19enable_sm80_to_sm89INS1_16FlashAttnBwdSm80INS1_25CollectiveMainloopBwdSm80ILi2ELi1EN4cute5tupleIJNS5_1CILi64EEENS7_ILi80EEENS7_ILi192EEEEEENS_10bfloat16_tEfNS_4arch4Sm80ELb0ELb1ELb0ELb0ELb1ELb0ELb1ELb0ELi2ELi4ELi2ELi2ELb0EEENS1_21CollectiveEpilogueBwdISB_SC_SE_Li256ELb0ELb1ELi4EEENS1_19SingleTileSchedulerILb0ELb0ELb0ELi80EEEEEEEEEvNT_6ParamsE --------------------------
	.section	.nv.constant0._ZN7cutlass13device_kernelIN5flash19enable_sm80_to_sm89INS1_16FlashAttnBwdSm80INS1_25CollectiveMainloopBwdSm80ILi2ELi1EN4cute5tupleIJNS5_1CILi64EEENS7_ILi80EEENS7_ILi192EEEEEENS_10bfloat16_tEfNS_4arch4Sm80ELb0ELb1ELb0ELb0ELb1ELb0ELb1ELb0ELi2ELi4ELi2ELi2ELb0EEENS1_21CollectiveEpilogueBwdISB_SC_SE_Li256ELb0ELb1ELi4EEENS1_19SingleTileSchedulerILb0ELb0ELb0ELi80EEEEEEEEEvNT_6ParamsE,"a",@progbits
	.sectionflags	@""
	.align	4
.nv.constant0._ZN7cutlass13device_kernelIN5flash19enable_sm80_to_sm89INS1_16FlashAttnBwdSm80INS1_25CollectiveMainloopBwdSm80ILi2ELi1EN4cute5tupleIJNS5_1CILi64EEENS7_ILi80EEENS7_ILi192EEEEEENS_10bfloat16_tEfNS_4arch4Sm80ELb0ELb1ELb0ELb0ELb1ELb0ELb1ELb0ELi2ELi4ELi2ELi2ELb0EEENS1_21CollectiveEpilogueBwdISB_SC_SE_Li256ELb0ELb1ELi4EEENS1_19SingleTileSchedulerILb0ELb0ELb0ELi80EEEEEEEEEvNT_6ParamsE:
	.zero		1152


//--------------------- .nv.constant0._ZN7cutlass13device_kernelIN5flash19enable_sm80_to_sm89INS1_16FlashAttnBwdSm80INS1_25CollectiveMainloopBwdSm80ILi2ELi1EN4cute5tupleIJNS5_1CILi64EEENS7_ILi80EEENS7_ILi192EEEEEENS_10bfloat16_tEfNS_4arch4Sm80ELb0ELb1ELb0ELb0ELb0ELb0ELb1ELb0ELi2ELi4ELi2ELi2ELb0EEENS1_24CollectiveEpilogueBwdGQAISB_fSE_Li256ELb0ELb0EEENS1_19SingleTileSchedulerILb0ELb0ELb0ELi80EEEEEEEEEvNT_6ParamsE --------------------------
	.section	.nv.constant0._ZN7cutlass13device_kernelIN5flash19enable_sm80_to_sm89INS1_16FlashAttnBwdSm80INS1_25CollectiveMainloopBwdSm80ILi2ELi1EN4cute5tupleIJNS5_1CILi64EEENS7_ILi80EEENS7_ILi192EEEEEENS_10bfloat16_tEfNS_4arch4Sm80ELb0ELb1ELb0ELb0ELb0ELb0ELb1ELb0ELi2ELi4ELi2ELi2ELb0EEENS1_24CollectiveEpilogueBwdGQAISB_fSE_Li256ELb0ELb0EEENS1_19SingleTileSchedulerILb0ELb0ELb0ELi80EEEEEEEEEvNT_6ParamsE,"a",@progbits
	.sectionflags	@""
	.align	4
.nv.constant0._ZN7cutlass13device_kernelIN5flash19enable_sm80_to_sm89INS1_16FlashAttnBwdSm80INS1_25CollectiveMainloopBwdSm80ILi2ELi1EN4cute5tupleIJNS5_1CILi64EEENS7_ILi80EEENS7_ILi192EEEEEENS_10bfloat16_tEfNS_4arch4Sm80ELb0ELb1ELb0ELb0ELb0ELb0ELb1ELb0ELi2ELi4ELi2ELi2ELb0EEENS1_24CollectiveEpilogueBwdGQAISB_fSE_Li256ELb0ELb0EEENS1_19SingleTileSchedulerILb0ELb0ELb0ELi80EEEEEEEEEvNT_6ParamsE:
	.zero		1160


//--------------------- .nv.constant0._ZN7cutlass13device_kernelIN5flash19enable_sm80_to_sm89INS1_16FlashAttnBwdSm80INS1_25CollectiveMainloopBwdSm80ILi2ELi1EN4cute5tupleIJNS5_1CILi64EEENS7_ILi80EEENS7_ILi192EEEEEENS_10bfloat16_tEfNS_4arch4Sm80ELb0ELb1ELb0ELb0ELb1ELb0ELb1ELb0ELi2ELi4ELi2ELi2ELb0EEENS1_24CollectiveEpilogueBwdGQAISB_fSE_Li256ELb0ELb1EEENS1_19SingleTileSchedulerILb0ELb0ELb0ELi80EEEEEEEEEvNT_6ParamsE --------------------------
	.section	.nv.constant0._ZN7cutlass13device_kernelIN5flash19enable_sm80_to_sm89INS1_16FlashAttnBwdSm80INS1_25CollectiveMainloopBwdSm80ILi2ELi1EN4cute5tupleIJNS5_1CILi64EEENS7_ILi80EEENS7_ILi192EEEEEENS_10bfloat16_tEfNS_4arch4Sm80ELb0ELb1ELb0ELb0ELb1ELb0ELb1ELb0ELi2ELi4ELi2ELi2ELb0EEENS1_24CollectiveEpilogueBwdGQAISB_fSE_Li256ELb0ELb1EEENS1_19SingleTileSchedulerILb0ELb0ELb0ELi80EEEEEEEEEvNT_6ParamsE,"a",@progbits
	.sectionflags	@""
	.align	4
.nv.constant0._ZN7cutlass13device_kernelIN5flash19enable_sm80_to_sm89INS1_16FlashAttnBwdSm80INS1_25CollectiveMainloopBwdSm80ILi2ELi1EN4cute5tupleIJNS5_1CILi64EEENS7_ILi80EEENS7_ILi192EEEEEENS_10bfloat16_tEfNS_4arch4Sm80ELb0ELb1ELb0ELb0ELb1ELb0ELb1ELb0ELi2ELi4ELi2ELi2ELb0EEENS1_24CollectiveEpilogueBwdGQAISB_fSE_Li256ELb0ELb1EEENS1_19SingleTileSchedulerILb0ELb0ELb0ELi80EEEEEEEEEvNT_6ParamsE:
	.zero		1160


//--------------------- .nv.constant0._ZN7cutlass13device_kernelIN5flash19enable_sm80_to_sm89INS1_16FlashAttnBwdSm80INS1_25CollectiveMainloopBwdSm80ILi2ELi1EN4cute5tupleIJNS5_1CILi64EEENS7_ILi80EEENS7_ILi192EEEEEENS_10bfloat16_tEfNS_4arch4Sm80ELb0ELb1ELb0ELb1ELb0ELb0ELb1ELb0ELi2ELi4ELi2ELi2ELb0EEENS1_21CollectiveEpilogueBwdISB_SC_SE_Li256ELb1ELb1ELi4EEENS1_19SingleTileSchedulerILb1ELb0ELb0ELi80EEEEEEEEEvNT_6ParamsE --------------------------
	.section	.nv.constant0._ZN7cutlass13device_kernelIN5flash19enable_sm80_to_sm89INS1_16FlashAttnBwdSm80INS1_25CollectiveMainloopBwdSm80ILi2ELi1EN4cute5tupleIJNS5_1CILi64EEENS7_ILi80EEENS7_ILi192EEEEEENS_10bfloat16_tEfNS_4arch4Sm80ELb0ELb1ELb0ELb1ELb0ELb0ELb1ELb0ELi2ELi4ELi2ELi2ELb0EEENS1_21CollectiveEpilogueBwdISB_SC_SE_Li256ELb1ELb1ELi4EEENS1_19SingleTileSchedulerILb1ELb0ELb0ELi80EEEEEEEEEvNT_6ParamsE,"a",@progbits
	.sectionflags	@""
	.align	4
.nv.constant0._ZN7cutlass13device_kernelIN5flash19enable_sm80_to_sm89INS1_16FlashAttnBwdSm80INS1_25CollectiveMainloopBwdSm80ILi2ELi1EN4cute5tupleIJNS5_1CILi64EEENS7_ILi80EEENS7_ILi192EEEEEENS_10bfloat16_tEfNS_4arch4Sm80ELb0ELb1ELb0ELb1ELb0ELb0ELb1ELb0ELi2ELi4ELi2ELi2ELb0EEENS1_21CollectiveEpilogueBwdISB_SC_SE_Li256ELb1ELb1ELi4EEENS1_19SingleTileSchedulerILb1ELb0ELb0ELi80EEEEEEEEEvNT_6ParamsE:
	.zero		1152


//--------------------- .nv.constant0._ZN7cutlass13device_kernelIN5flash19enable_sm80_to_sm89INS1_16FlashAttnBwdSm80INS1_25CollectiveMainloopBwdSm80ILi2ELi1EN4cute5tupleIJNS5_1CILi64EEENS7_ILi80EEENS7_ILi192EEEEEENS_10bfloat16_tEfNS_4arch4Sm80ELb0ELb1ELb0ELb1ELb1ELb0ELb1ELb0ELi2ELi4ELi2ELi2ELb0EEENS1_21CollectiveEpilogueBwdISB_SC_SE_Li256ELb1ELb1ELi4EEENS1_19SingleTileSchedulerILb1ELb0ELb0ELi80EEEEEEEEEvNT_6ParamsE --------------------------
	.section	.nv.constant0._ZN7cutlass13device_kernelIN5flash19enable_sm80_to_sm89INS1_16FlashAttnBwdSm80INS1_25CollectiveMainloopBwdSm80ILi2ELi1EN4cute5tupleIJNS5_1CILi64EEENS7_ILi80EEENS7_ILi192EEEEEENS_10bfloat16_tEfNS_4arch4Sm80ELb0ELb1ELb0ELb1ELb1ELb0ELb1ELb0ELi2ELi4ELi2ELi2ELb0EEENS1_21CollectiveEpilogueBwdISB_SC_SE_Li256ELb1ELb1ELi4EEENS1_19SingleTileSchedulerILb1ELb0ELb0ELi80EEEEEEEEEvNT_6ParamsE,"a",@progbits
	.sectionflags	@""
	.align	4
.nv.constant0._ZN7cutlass13device_kernelIN5flash19enable_sm80_to_sm89INS1_16FlashAttnBwdSm80INS1_25CollectiveMainloopBwdSm80ILi2ELi1EN4cute5tupleIJNS5_1CILi64EEENS7_ILi80EEENS7_ILi192EEEEEENS_10bfloat16_tEfNS_4arch4Sm80ELb0ELb1ELb0ELb1ELb1ELb0ELb1ELb0ELi2ELi4ELi2ELi2ELb0EEENS1_21CollectiveEpilogueBwdISB_SC_SE_Li256ELb1ELb1ELi4EEENS1_19SingleTileSchedulerILb1ELb0ELb0ELi80EEEEEEEEEvNT_6ParamsE:
	.zero		1152


//--------------------- .nv.constant0._ZN7cutlass13device_kernelIN5flash19enable_sm80_to_sm89INS1_16FlashAttnBwdSm80INS1_25CollectiveMainloopBwdSm80ILi2ELi1EN4cute5tupleIJNS5_1CILi64EEENS7_ILi80EEENS7_ILi192EEEEEENS_10bfloat16_tEfNS_4arch4Sm80ELb0ELb1ELb0ELb1ELb0ELb0ELb1ELb0ELi2ELi4ELi2ELi2ELb0EEENS1_24CollectiveEpilogueBwdGQAISB_fSE_Li256ELb1ELb0EEENS1_19SingleTileSchedulerILb1ELb0ELb0ELi80EEEEEEEEEvNT_6ParamsE --------------------------
	.section	.nv.constant0._ZN7cutlass13device_kernelIN5flash19enable_sm80_to_sm89INS1_16FlashAttnBwdSm80INS1_25CollectiveMainloopBwdSm80ILi2ELi1EN4cute5tupleIJNS5_1CILi64EEENS7_ILi80EEENS7_ILi192EEEEEENS_10bfloat16_tEfNS_4arch4Sm80ELb0ELb1ELb0ELb1ELb0ELb0ELb1ELb0ELi2ELi4ELi2ELi2ELb0EEENS1_24CollectiveEpilogueBwdGQAISB_fSE_Li256ELb1ELb0EEENS1_19SingleTileSchedulerILb1ELb0ELb0ELi80EEEEEEEEEvNT_6ParamsE,"a",@progbits
	.sectionflags	@""
	.align	4
.nv.constant0._ZN7cutlass13device_kernelIN5flash19enable_sm80_to_sm89INS1_16FlashAttnBwdSm80INS1_25CollectiveMainloopBwdSm80ILi2ELi1EN4cute5tupleIJNS5_1CILi64EEENS7_ILi80EEENS7_ILi192EEEEEENS_10bfloat16_tEfNS_4arch4Sm80ELb0ELb1ELb0ELb1ELb0ELb0ELb1ELb0ELi2ELi4ELi2ELi2ELb0EEENS1_24CollectiveEpilogueBwdGQAISB_fSE_Li256ELb1ELb0EEENS1_19SingleTileSchedulerILb1ELb0ELb0ELi80EEEEEEEEEvNT_6ParamsE:
	.zero		1160


//--------------------- .nv.constant0._ZN7cutlass13device_kernelIN5flash19enable_sm80_to_sm89INS1_16FlashAttnBwdSm80INS1_25CollectiveMainloopBwdSm80ILi2ELi1EN4cute5tupleIJNS5_1CILi64EEENS7_ILi80EEENS7_ILi192EEEEEENS_10bfloat16_tEfNS_4arch4Sm80ELb0ELb1ELb0ELb1ELb1ELb0ELb1ELb0ELi2ELi4ELi2ELi2ELb0EEENS1_24CollectiveEpilogueBwdGQAISB_fSE_Li256ELb1ELb1EEENS1_19SingleTileSchedulerILb1ELb0ELb0ELi80EEEEEEEEEvNT_6ParamsE --------------------------
	.section	.nv.constant0._ZN7cutlass13device_kernelIN5flash19enable_sm80_to_sm89INS1_16FlashAttnBwdSm80INS1_25CollectiveMainloopBwdSm80ILi2ELi1EN4cute5tupleIJNS5_1CILi64EEENS7_ILi80EEENS7_ILi192EEEEEENS_10bfloat16_tEfNS_4arch4Sm80ELb0ELb1ELb0ELb1ELb1ELb0ELb1ELb0ELi2ELi4ELi2ELi2ELb0EEENS1_24CollectiveEpilogueBwdGQAISB_fSE_Li256ELb1ELb1EEENS1_19SingleTileSchedulerILb1ELb0ELb0ELi80EEEEEEEEEvNT_6ParamsE,"a",@progbits
	.sectionflags	@""
	.align	4
.nv.constant0._ZN7cutlass13device_kernelIN5flash19enable_sm80_to_sm89INS1_16FlashAttnBwdSm80INS1_25CollectiveMainloopBwdSm80ILi2ELi1EN4cute5tupleIJNS5_1CILi64EEENS7_ILi80EEENS7_ILi192EEEEEENS_10bfloat16_tEfNS_4arch4Sm80ELb0ELb1ELb0ELb1ELb1ELb0ELb1ELb0ELi2ELi4ELi2ELi2ELb0EEENS1_24CollectiveEpilogueBwdGQAISB_fSE_Li256ELb1ELb1EEENS1_19SingleTileSchedulerILb1ELb0ELb0ELi80EEEEEEEEEvNT_6ParamsE:
	.zero		1160


//--------------------- .nv.constant0._ZN7cutlass13device_kernelIN5flash19enable_sm80_to_sm89INS1_16FlashAttnBwdSm80INS1_25CollectiveMainloopBwdSm80ILi2ELi1EN4cute5tupleIJNS5_1CILi64EEENS7_ILi80EEENS7_ILi192EEEEEENS_10bfloat16_tEfNS_4arch4Sm80ELb1ELb0ELb0ELb0ELb0ELb0ELb1ELb0ELi2ELi4ELi2ELi2ELb0EEENS1_21CollectiveEpilogueBwdISB_SC_SE_Li256ELb0ELb1ELi4EEENS1_25SingleTileBwdLPTSchedulerILb0ELi80ELb0EEEEEEEEEvNT_6ParamsE --------------------------
	.section	.nv.constant0._ZN7cutlass13device_kernelIN5flash19enable_sm80_to_sm89INS1_16FlashAttnBwdSm80INS1_25CollectiveMainloopBwdSm80ILi2ELi1EN4cute5tupleIJNS5_1CILi64EEENS7_ILi80EEENS7_ILi192EEEEEENS_10bfloat16_tEfNS_4arch4Sm80ELb1ELb0ELb0ELb0ELb0ELb0ELb1ELb0ELi2ELi4ELi2ELi2ELb0EEENS1_21CollectiveEpilogueBwdISB_SC_SE_Li256ELb0ELb1ELi4EEENS1_25SingleTileBwdLPTSchedulerILb0ELi80ELb0EEEEEEEEEvNT_6ParamsE,"a",@progbits
	.sectionflags	@""
	.align	4
.nv.constant0._ZN7cutlass13device_kernelIN5flash19enable_sm80_to_sm89INS1_16FlashAttnBwdSm80INS1_25CollectiveMainloopBwdSm80ILi2ELi1EN4cute5tupleIJNS5_1CILi64EEENS7_ILi80EEENS7_ILi192EEEEEENS_10bfloat16_tEfNS_4arch4Sm80ELb1ELb0ELb0ELb0ELb0ELb0ELb1ELb0ELi2ELi4ELi2ELi2ELb0EEENS1_21CollectiveEpilogueBwdISB_SC_SE_Li256ELb0ELb1ELi4EEENS1_25SingleTileBwdLPTSchedulerILb0ELi80ELb0EEEEEEEEEvNT_6ParamsE:
	.zero		1176


//--------------------- .nv.constant0._ZN7cutlass13device_kernelIN5flash19enable_sm80_to_sm89INS1_16FlashAttnBwdSm80INS1_25CollectiveMainloopBwdSm80ILi2ELi1EN4cute5tupleIJNS5_1CILi64EEENS7_ILi80EEENS7_ILi192EEEEEENS_10bfloat16_tEfNS_4arch4Sm80ELb1ELb0ELb0ELb0ELb1ELb0ELb1ELb0ELi2ELi4ELi2ELi2ELb0EEENS1_21CollectiveEpilogueBwdISB_SC_SE_Li256ELb0ELb1ELi4EEENS1_25SingleTileBwdLPTSchedulerILb0ELi80ELb1EEEEEEEEEvNT_6ParamsE --------------------------
	.section	.nv.constant0._ZN7cutlass13device_kernelIN5flash19enable_sm80_to_sm89INS1_16FlashAttnBwdSm80INS1_25CollectiveMainloopBwdSm80ILi2ELi1EN4cute5tupleIJNS5_1CILi64EEENS7_ILi80EEENS7_ILi192EEEEEENS_10bfloat16_tEfNS_4arch4Sm80ELb1ELb0ELb0ELb0ELb1ELb0ELb1ELb0ELi2ELi4ELi2ELi2ELb0EEENS1_21CollectiveEpilogueBwdISB_SC_SE_Li256ELb0ELb1ELi4EEENS1_25SingleTileBwdLPTSchedulerILb0ELi80ELb1EEEEEEEEEvNT_6ParamsE,"a",@progbits
	.sectionflags	@""
	.align	4
.nv.constant0._ZN7cutlass13device_kernelIN5flash19enable_sm80_to_sm89INS1_16FlashAttnBwdSm80INS1_25CollectiveMainloopBwdSm80ILi2ELi1EN4cute5tupleIJNS5_1CILi64EEENS7_ILi80EEENS7_ILi192EEEEEENS_10bfloat16_tEfNS_4arch4Sm80ELb1ELb0ELb0ELb0ELb1ELb0ELb1ELb0ELi2ELi4ELi2ELi2ELb0EEENS1_21CollectiveEpilogueBwdISB_SC_SE_Li256ELb0ELb1ELi4EEENS1_25SingleTileBwdLPTSchedulerILb0ELi80ELb1EEEEEEEEEvNT_6ParamsE:
	.zero		1176


//--------------------- .nv.constant0._ZN7cutlass13device_kernelIN5flash19enable_sm80_to_sm89INS1_16FlashAttnBwdSm80INS1_25CollectiveMainloopBwdSm80ILi2ELi1EN4cute5tupleIJNS5_1CILi64EEENS7_ILi80EEENS7_ILi192EEEEEENS_10bfloat16_tEfNS_4arch4Sm80ELb1ELb0ELb0ELb0ELb0ELb0ELb1ELb0ELi2ELi4ELi2ELi2ELb0EEENS1_24CollectiveEpilogueBwdGQAISB_fSE_Li256ELb0ELb0EEENS1_25SingleTileBwdLPTSchedulerILb0ELi80ELb0EEEEEEEEEvNT_6ParamsE --------------------------
	.section	.nv.constant0._ZN7cutlass13device_kernelIN5flash19enable_sm80_to_sm89INS1_16FlashAttnBwdSm80INS1_25CollectiveMainloopBwdSm80ILi2ELi1EN4cute5tupleIJNS5_1CILi64EEENS7_ILi80EEENS7_ILi192EEEEEENS_10bfloat16_tEfNS_4arch4Sm80ELb1ELb0ELb0ELb0ELb0ELb0ELb1ELb0ELi2ELi4ELi2ELi2ELb0EEENS1_24CollectiveEpilogueBwdGQAISB_fSE_Li256ELb0ELb0EEENS1_25SingleTileBwdLPTSchedulerILb0ELi80ELb0EEEEEEEEEvNT_6ParamsE,"a",@progbits
	.sectionflags	@""
	.align	4
.nv.constant0._ZN7cutlass13device_kernelIN5flash19enable_sm80_to_sm89INS1_16FlashAttnBwdSm80INS1_25CollectiveMainloopBwdSm80ILi2ELi1EN4cute5tupleIJNS5_1CILi64EEENS7_ILi80EEENS7_ILi192EEEEEENS_10bfloat16_tEfNS_4arch4Sm80ELb1ELb0ELb0ELb0ELb0ELb0ELb1ELb0ELi2ELi4ELi2ELi2ELb0EEENS1_24CollectiveEpilogueBwdGQAISB_fSE_Li256ELb0ELb0EEENS1_25SingleTileBwdLPTSchedulerILb0ELi80ELb0EEEEEEEEEvNT_6ParamsE:
	.zero		1184


//--------------------- .nv.constant0._ZN7cutlass13device_kernelIN5flash19enable_sm80_to_sm89INS1_16FlashAttnBwdSm80INS1_25CollectiveMainloopBwdSm80ILi2ELi1EN4cute5tupleIJNS5_1CILi64EEENS7_ILi80EEENS7_ILi192EEEEEENS_10bfloat16_tEfNS_4arch4Sm80ELb1ELb0ELb0ELb0ELb1ELb0ELb1ELb0ELi2ELi4ELi2ELi2ELb0EEENS1_24CollectiveEpilogueBwdGQAISB_fSE_Li256ELb0ELb1EEENS1_25SingleTileBwdLPTSchedulerILb0ELi80ELb1EEEEEEEEEvNT_6ParamsE --------------------------
	.section	.nv.constant0._ZN7cutlass13device_kernelIN5flash19enable_sm80_to_sm89INS1_16FlashAttnBwdSm80INS1_25CollectiveMainloopBwdSm80ILi2ELi1EN4cute5tupleIJNS5_1CILi64EEENS7_ILi80EEENS7_ILi192EEEEEENS_10bfloat16_tEfNS_4arch4Sm80ELb1ELb0ELb0ELb0ELb1ELb0ELb1ELb0ELi2ELi4ELi2ELi2ELb0EEENS1_24CollectiveEpilogueBwdGQAISB_fSE_Li256ELb0ELb1EEENS1_25SingleTileBwdLPTSchedulerILb0ELi80ELb1EEEEEEEEEvNT_6ParamsE,"a",@progbits
	.sectionflags	@""
	.align	4
.nv.constant0._ZN7cutlass13device_kernelIN5flash19enable_sm80_to_sm89INS1_16FlashAttnBwdSm80INS1_25CollectiveMainloopBwdSm80ILi2ELi1EN4cute5tupleIJNS5_1CILi64EEENS7_ILi80EEENS7_ILi192EEEEEENS_10bfloat16_tEfNS_4arch4Sm80ELb1ELb0ELb0ELb0ELb1ELb0ELb1ELb0ELi2ELi4ELi2ELi2ELb0EEENS1_24CollectiveEpilogueBwdGQAISB_fSE_Li256ELb0ELb1EEENS1_25SingleTileBwdLPTSchedulerILb0ELi80ELb1EEEEEEEEEvNT_6ParamsE:
	.zero		1184


//--------------------- .nv.constant0._ZN7cutlass13device_kernelIN5flash22FlashAttnBwdPreprocessIN4cute5tupleIJNS3_1CILi64EEENS5_ILi192EEEEEENS_10bfloat16_tEfNS_4arch4Sm80ELb1ELb0EEEEEvNT_6ParamsE --------------------------
	.section	.nv.constant0._ZN7cutlass13device_kernelIN5flash22FlashAttnBwdPreprocessIN4cute5tupleIJNS3_1CILi64EEENS5_ILi192EEEEEENS_10bfloat16_tEfNS_4arch4Sm80ELb1ELb0EEEEEvNT_6ParamsE,"a",@progbits
	.sectionflags	@""
	.align	4
.nv.constant0._ZN7cutlass13device_kernelIN5flash22FlashAttnBwdPreprocessIN4cute5tupleIJNS3_1CILi64EEENS5_ILi192EEEEEENS_10bfloat16_tEfNS_4arch4Sm80ELb1ELb0EEEEEvNT_6ParamsE:
	.zero		768


//--------------------- .nv.constant0._ZN7cutlass13device_kernelIN5flash19enable_sm80_to_sm89INS1_16FlashAttnBwdSm80INS1_25CollectiveMainloopBwdSm80ILi2ELi1EN4cute5tupleIJNS5_1CILi64EEENS7_ILi80EEENS7_ILi192EEEEEENS_10bfloat16_tEfNS_4arch4Sm80ELb1ELb0ELb0ELb1ELb0ELb0ELb1ELb0ELi2ELi4ELi2ELi2ELb0EEENS1_21CollectiveEpilogueBwdISB_SC_SE_Li256ELb1ELb1ELi4EEENS1_25SingleTileBwdLPTSchedulerILb1ELi80ELb0EEEEEEEEEvNT_6ParamsE --------------------------
	.section	.nv.constant0._ZN7cutlass13device_kernelIN5flash19enable_sm80_to_sm89INS1_16FlashAttnBwdSm80INS1_25CollectiveMainloopBwdSm80ILi2ELi1EN4cute5tupleIJNS5_1CILi64EEENS7_ILi80EEENS7_ILi192EEEEEENS_10bfloat16_tEfNS_4arch4Sm80ELb1ELb0ELb0ELb1ELb0ELb0ELb1ELb0ELi2ELi4ELi2ELi2ELb0EEENS1_21CollectiveEpilogueBwdISB_SC_SE_Li256ELb1ELb1ELi4EEENS1_25SingleTileBwdLPTSchedulerILb1ELi80ELb0EEEEEEEEEvNT_6ParamsE,"a",@progbits
	.sectionflags	@""
	.align	4
.nv.constant0._ZN7cutlass13device_kernelIN5flash19enable_sm80_to_sm89INS1_16FlashAttnBwdSm80INS1_25CollectiveMainloopBwdSm80ILi2ELi1EN4cute5tupleIJNS5_1CILi64EEENS7_ILi80EEENS7_ILi192EEEEEENS_10bfloat16_tEfNS_4arch4Sm80ELb1ELb0ELb0ELb1ELb0ELb0ELb1ELb0ELi2ELi4ELi2ELi2ELb0EEENS1_21CollectiveEpilogueBwdISB_SC_SE_Li256ELb1ELb1ELi4EEENS1_25SingleTileBwdLPTSchedulerILb1ELi80ELb0EEEEEEEEEvNT_6ParamsE:
	.zero		1176


//--------------------- .nv.constant0._ZN7cutlass13device_kernelIN5flash19enable_sm80_to_sm89INS1_16FlashAttnBwdSm80INS1_25CollectiveMainloopBwdSm80ILi2ELi1EN4cute5tupleIJNS5_1CILi64EEENS7_ILi80EEENS7_ILi192EEEEEENS_10bfloat16_tEfNS_4arch4Sm80ELb1ELb0ELb0ELb1ELb1ELb0ELb1ELb0ELi2ELi4ELi2ELi2ELb0EEENS1_21CollectiveEpilogueBwdISB_SC_SE_Li256ELb1ELb1ELi4EEENS1_25SingleTileBwdLPTSchedulerILb1ELi80ELb1EEEEEEEEEvNT_6ParamsE --------------------------
	.section	.nv.constant0._ZN7cutlass13device_kernelIN5flash19enable_sm80_to_sm89INS1_16FlashAttnBwdSm80INS1_25CollectiveMainloopBwdSm80ILi2ELi1EN4cute5tupleIJNS5_1CILi64EEENS7_ILi80EEENS7_ILi192EEEEEENS_10bfloat16_tEfNS_4arch4Sm80ELb1ELb0ELb0ELb1ELb1ELb0ELb1ELb0ELi2ELi4ELi2ELi2ELb0EEENS1_21CollectiveEpilogueBwdISB_SC_SE_Li256ELb1ELb1ELi4EEENS1_25SingleTileBwdLPTSchedulerILb1ELi80ELb1EEEEEEEEEvNT_6ParamsE,"a",@progbits
	.sectionflags	@""
	.align	4
.nv.constant0._ZN7cutlass13device_kernelIN5flash19enable_sm80_to_sm89INS1_16FlashAttnBwdSm80INS1_25CollectiveMainloopBwdSm80ILi2ELi1EN4cute5tupleIJNS5_1CILi64EEENS7_ILi80EEENS7_ILi192EEEEEENS_10bfloat16_tEfNS_4arch4Sm80ELb1ELb0ELb0ELb1ELb1ELb0ELb1ELb0ELi2ELi4ELi2ELi2ELb0EEENS1_21CollectiveEpilogueBwdISB_SC_SE_Li256ELb1ELb1ELi4EEENS1_25SingleTileBwdLPTSchedulerILb1ELi80ELb1EEEEEEEEEvNT_6ParamsE:
	.zero		1176


//--------------------- .nv.constant0._ZN7cutlass13device_kernelIN5flash19enable_sm80_to_sm89INS1_16FlashAttnBwdSm80INS1_25CollectiveMainloopBwdSm80ILi2ELi1EN4cute5tupleIJNS5_1CILi64EEENS7_ILi80EEENS7_ILi192EEEEEENS_10bfloat16_tEfNS_4arch4Sm80ELb1ELb0ELb0ELb1ELb0ELb0ELb1ELb0ELi2ELi4ELi2ELi2ELb0EEENS1_24CollectiveEpilogueBwdGQAISB_fSE_Li256ELb1ELb0EEENS1_25SingleTileBwdLPTSchedulerILb1ELi80ELb0EEEEEEEEEvNT_6ParamsE --------------------------
	.section	.nv.constant0._ZN7cutlass13device_kernelIN5flash19enable_sm80_to_sm89INS1_16FlashAttnBwdSm80INS1_25CollectiveMainloopBwdSm80ILi2ELi1EN4cute5tupleIJNS5_1CILi64EEENS7_ILi80EEENS7_ILi192EEEEEENS_10bfloat16_tEfNS_4arch4Sm80ELb1ELb0ELb0ELb1ELb0ELb0ELb1ELb0ELi2ELi4ELi2ELi2ELb0EEENS1_24CollectiveEpilogueBwdGQAISB_fSE_Li256ELb1ELb0EEENS1_25SingleTileBwdLPTSchedulerILb1ELi80ELb0EEEEEEEEEvNT_6ParamsE,"a",@progbits
	.sectionflags	@""
	.align	4
.nv.constant0._ZN7cutlass13device_kernelIN5flash19enable_sm80_to_sm89INS1_16FlashAttnBwdSm80INS1_25CollectiveMainloopBwdSm80ILi2ELi1EN4cute5tupleIJNS5_1CILi64EEENS7_ILi80EEENS7_ILi192EEEEEENS_10bfloat16_tEfNS_4arch4Sm80ELb1ELb0ELb0ELb1ELb0ELb0ELb1ELb0ELi2ELi4ELi2ELi2ELb0EEENS1_24CollectiveEpilogueBwdGQAISB_fSE_Li256ELb1ELb0EEENS1_25SingleTileBwdLPTSchedulerILb1ELi80ELb0EEEEEEEEEvNT_6ParamsE:
	.zero		1184


//--------------------- .nv.constant0._ZN7cutlass13device_kernelIN5flash32FlashAttnBwdPostprocessConvertdQIN4cute5tupleIJNS3_1CILi80EEENS5_ILi192EEEEEENS_10bfloat16_tEfNS_4arch4Sm80ELi256ENS3_8TiledMMAINS3_8MMA_AtomIJNS3_30SM80_16x8x16_F32BF16BF16F32_TNEEEENS3_6LayoutINS4_IJNS5_ILi4EEENS5_ILi2EEENS5_ILi1EEEEEENS4_IJSJ_SH_NS5_ILi0EEEEEEEENS4_IJNS5_ILi64EEENS5_ILi16EEESP_EEEEELb1EEEEEvNT_6ParamsE --------------------------
	.section	.nv.constant0._ZN7cutlass13device_kernelIN5flash32FlashAttnBwdPostprocessConvertdQIN4cute5tupleIJNS3_1CILi80EEENS5_ILi192EEEEEENS_10bfloat16_tEfNS_4arch4Sm80ELi256ENS3_8TiledMMAINS3_8MMA_AtomIJNS3_30SM80_16x8x16_F32BF16BF16F32_TNEEEENS3_6LayoutINS4_IJNS5_ILi4EEENS5_ILi2EEENS5_ILi1EEEEEENS4_IJSJ_SH_NS5_ILi0EEEEEEEENS4_IJNS5_ILi64EEENS5_ILi16EEESP_EEEEELb1EEEEEvNT_6ParamsE,"a",@progbits
	.sectionflags	@""
	.align	4
.nv.constant0._ZN7cutlass13device_kernelIN5flash32FlashAttnBwdPostprocessConvertdQIN4cute5tupleIJNS3_1CILi80EEENS5_ILi192EEEEEENS_10bfloat16_tEfNS_4arch4Sm80ELi256ENS3_8TiledMMAINS3_8MMA_AtomIJNS3_30SM80_16x8x16_F32BF16BF16F32_TNEEEENS3_6LayoutINS4_IJNS5_ILi4EEENS5_ILi2EEENS5_ILi1EEEEEENS4_IJSJ_SH_NS5_ILi0EEEEEEEENS4_IJNS5_ILi64EEENS5_ILi16EEESP_EEEEELb1EEEEEvNT_6ParamsE:
	.zero		640


//--------------------- .nv.constant0._ZN7cutlass13device_kernelIN5flash32FlashAttnBwdPostprocessConvertdQIN4cute5tupleIJNS3_1CILi64EEENS5_ILi192EEEEEENS_10bfloat16_tEfNS_4arch4Sm80ELi256ENS3_8TiledMMAINS3_8MMA_AtomIJNS3_30SM80_16x8x16_F32BF16BF16F32_TNEEEENS3_6LayoutINS4_IJNS5_ILi2EEENS5_ILi4EEENS5_ILi1EEEEEENS4_IJSJ_SH_NS5_ILi0EEEEEEEENS4_IJNS5_ILi32EEES6_NS5_ILi16EEEEEEEELb0EEEEEvNT_6ParamsE --------------------------
	.section	.nv.constant0._ZN7cutlass13device_kernelIN5flash32FlashAttnBwdPostprocessConvertdQIN4cute5tupleIJNS3_1CILi64EEENS5_ILi192EEEEEENS_10bfloat16_tEfNS_4arch4Sm80ELi256ENS3_8TiledMMAINS3_8MMA_AtomIJNS3_30SM80_16x8x16_F32BF16BF16F32_TNEEEENS3_6LayoutINS4_IJNS5_ILi2EEENS5_ILi4EEENS5_ILi1EEEEEENS4_IJSJ_SH_NS5_ILi0EEEEEEEENS4_IJNS5_ILi32EEES6_NS5_ILi16EEEEEEEELb0EEEEEvNT_6ParamsE,"a",@progbits
	.sectionflags	@""
	.align	4
.nv.constant0._ZN7cutlass13device_kernelIN5flash32FlashAttnBwdPostprocessConvertdQIN4cute5tupleIJNS3_1CILi64EEENS5_ILi192EEEEEENS_10bfloat16_tEfNS_4arch4Sm80ELi256ENS3_8TiledMMAINS3_8MMA_AtomIJNS3_30SM80_16x8x16_F32BF16BF16F32_TNEEEENS3_6LayoutINS4_IJNS5_ILi2EEENS5_ILi4EEENS5_ILi1EEEEEENS4_IJSJ_SH_NS5_ILi0EEEEEEEENS4_IJNS5_ILi32EEES6_NS5_ILi16EEEEEEEELb0EEEEEvNT_6ParamsE:
	.zero		640


//--------------------- .nv.constant0._ZN7cutlass13device_kernelIN5flash19enable_sm80_to_sm89INS1_16FlashAttnBwdSm80INS1_25CollectiveMainloopBwdSm80ILi2ELi1EN4cute5tupleIJNS5_1CILi64EEENS7_ILi80EEENS7_ILi192EEEEEENS_10bfloat16_tEfNS_4arch4Sm80ELb1ELb0ELb0ELb1ELb1ELb0ELb1ELb0ELi2ELi4ELi2ELi2ELb0EEENS1_24CollectiveEpilogueBwdGQAISB_fSE_Li256ELb1ELb1EEENS1_25SingleTileBwdLPTSchedulerILb1ELi80ELb1EEEEEEEEEvNT_6ParamsE --------------------------
	.section	.nv.constant0._ZN7cutlass13device_kernelIN5flash19enable_sm80_to_sm89INS1_16FlashAttnBwdSm80INS1_25CollectiveMainloopBwdSm80ILi2ELi1EN4cute5tupleIJNS5_1CILi64EEENS7_ILi80EEENS7_ILi192EEEEEENS_10bfloat16_tEfNS_4arch4Sm80ELb1ELb0ELb0ELb1ELb1ELb0ELb1ELb0ELi2ELi4ELi2ELi2ELb0EEENS1_24CollectiveEpilogueBwdGQAISB_fSE_Li256ELb1ELb1EEENS1_25SingleTileBwdLPTSchedulerILb1ELi80ELb1EEEEEEEEEvNT_6ParamsE,"a",@progbits
	.sectionflags	@""
	.align	4
.nv.constant0._ZN7cutlass13device_kernelIN5flash19enable_sm80_to_sm89INS1_16FlashAttnBwdSm80INS1_25CollectiveMainloopBwdSm80ILi2ELi1EN4cute5tupleIJNS5_1CILi64EEENS7_ILi80EEENS7_ILi192EEEEEENS_10bfloat16_tEfNS_4arch4Sm80ELb1ELb0ELb0ELb1ELb1ELb0ELb1ELb0ELi2ELi4ELi2ELi2ELb0EEENS1_24CollectiveEpilogueBwdGQAISB_fSE_Li256ELb1ELb1EEENS1_25SingleTileBwdLPTSchedulerILb1ELi80ELb1EEEEEEEEEvNT_6ParamsE:
	.zero		1184


//--------------------- .nv.constant0._ZN7cutlass13device_kernelIN5flash22FlashAttnBwdPreprocessIN4cute5tupleIJNS3_1CILi64EEENS5_ILi192EEEEEENS_10bfloat16_tEfNS_4arch4Sm80ELb1ELb1EEEEEvNT_6ParamsE --------------------------
	.section	.nv.constant0._ZN7cutlass13device_kernelIN5flash22FlashAttnBwdPreprocessIN4cute5tupleIJNS3_1CILi64EEENS5_ILi192EEEEEENS_10bfloat16_tEfNS_4arch4Sm80ELb1ELb1EEEEEvNT_6ParamsE,"a",@progbits
	.sectionflags	@""
	.align	4
.nv.constant0._ZN7cutlass13device_kernelIN5flash22FlashAttnBwdPreprocessIN4cute5tupleIJNS3_1CILi64EEENS5_ILi192EEEEEENS_10bfloat16_tEfNS_4arch4Sm80ELb1ELb1EEEEEvNT_6ParamsE:
	.zero		768


//--------------------- SYMBOLS --------------------------

	.type		.nv.reservedSmem.offset0,@object
	.size		.nv.reservedSmem.offset0,0x4
